//
// Generated by NVIDIA NVVM Compiler
//
// Compiler Build ID: CL-36424714
// Cuda compilation tools, release 13.0, V13.0.88
// Based on NVVM 20.0.0
//

.version 9.0
.target sm_100
.address_size 64

	// .globl	_ZN3cub18CUB_300001_SM_10006detail11EmptyKernelIvEEvv
// _ZZN3cub18CUB_300001_SM_10006detail4scan16DeviceScanKernelINS2_10policy_hubIiiijN4cuda3__47maximumIiEEE10Policy1000EN6thrust24THRUST_300001_SM_1000_NS6detail15normal_iteratorINSC_10device_ptrIiEEEESH_NS0_13ScanTileStateIiLb1EEES8_NS0_8NullTypeEjiLb0ESK_EEvT0_T1_T2_iT3_T4_T5_E12temp_storage has been demoted
// _ZZN3cub18CUB_300001_SM_10006detail4scan16DeviceScanKernelINS2_10policy_hubIiiimN4cuda3__47maximumIiEEE10Policy1000EN6thrust24THRUST_300001_SM_1000_NS6detail15normal_iteratorINSC_10device_ptrIiEEEESH_NS0_13ScanTileStateIiLb1EEES8_NS0_8NullTypeEmiLb0ESK_EEvT0_T1_T2_iT3_T4_T5_E12temp_storage has been demoted
.global .align 1 .b8 _ZN30_INTERNAL_3bf1b39b_4_k_cu_main4cuda3std3__45__cpo5beginE[1];
.global .align 1 .b8 _ZN30_INTERNAL_3bf1b39b_4_k_cu_main4cuda3std3__45__cpo3endE[1];
.global .align 1 .b8 _ZN30_INTERNAL_3bf1b39b_4_k_cu_main4cuda3std3__45__cpo6cbeginE[1];
.global .align 1 .b8 _ZN30_INTERNAL_3bf1b39b_4_k_cu_main4cuda3std3__45__cpo4cendE[1];
.global .align 1 .b8 _ZN30_INTERNAL_3bf1b39b_4_k_cu_main4cuda3std3__45__cpo6rbeginE[1];
.global .align 1 .b8 _ZN30_INTERNAL_3bf1b39b_4_k_cu_main4cuda3std3__45__cpo4rendE[1];
.global .align 1 .b8 _ZN30_INTERNAL_3bf1b39b_4_k_cu_main4cuda3std3__45__cpo7crbeginE[1];
.global .align 1 .b8 _ZN30_INTERNAL_3bf1b39b_4_k_cu_main4cuda3std3__45__cpo5crendE[1];
.global .align 1 .b8 _ZN30_INTERNAL_3bf1b39b_4_k_cu_main4cuda3std3__432_GLOBAL__N__3bf1b39b_4_k_cu_main6ignoreE[1];
.global .align 1 .b8 _ZN30_INTERNAL_3bf1b39b_4_k_cu_main4cuda3std3__419piecewise_constructE[1];
.global .align 1 .b8 _ZN30_INTERNAL_3bf1b39b_4_k_cu_main4cuda3std3__48in_placeE[1];
.global .align 1 .b8 _ZN30_INTERNAL_3bf1b39b_4_k_cu_main4cuda3std3__420unreachable_sentinelE[1];
.global .align 1 .b8 _ZN30_INTERNAL_3bf1b39b_4_k_cu_main4cuda3std3__47nulloptE[1];
.global .align 1 .b8 _ZN30_INTERNAL_3bf1b39b_4_k_cu_main4cuda3std3__48unexpectE[1];
.global .align 1 .b8 _ZN30_INTERNAL_3bf1b39b_4_k_cu_main4cuda3std6ranges3__45__cpo4swapE[1];
.global .align 1 .b8 _ZN30_INTERNAL_3bf1b39b_4_k_cu_main4cuda3std6ranges3__45__cpo9iter_moveE[1];
.global .align 1 .b8 _ZN30_INTERNAL_3bf1b39b_4_k_cu_main4cuda3std6ranges3__45__cpo5beginE[1];
.global .align 1 .b8 _ZN30_INTERNAL_3bf1b39b_4_k_cu_main4cuda3std6ranges3__45__cpo3endE[1];
.global .align 1 .b8 _ZN30_INTERNAL_3bf1b39b_4_k_cu_main4cuda3std6ranges3__45__cpo6cbeginE[1];
.global .align 1 .b8 _ZN30_INTERNAL_3bf1b39b_4_k_cu_main4cuda3std6ranges3__45__cpo4cendE[1];
.global .align 1 .b8 _ZN30_INTERNAL_3bf1b39b_4_k_cu_main4cuda3std6ranges3__45__cpo7advanceE[1];
.global .align 1 .b8 _ZN30_INTERNAL_3bf1b39b_4_k_cu_main4cuda3std6ranges3__45__cpo9iter_swapE[1];
.global .align 1 .b8 _ZN30_INTERNAL_3bf1b39b_4_k_cu_main4cuda3std6ranges3__45__cpo4nextE[1];
.global .align 1 .b8 _ZN30_INTERNAL_3bf1b39b_4_k_cu_main4cuda3std6ranges3__45__cpo4prevE[1];
.global .align 1 .b8 _ZN30_INTERNAL_3bf1b39b_4_k_cu_main4cuda3std6ranges3__45__cpo4dataE[1];
.global .align 1 .b8 _ZN30_INTERNAL_3bf1b39b_4_k_cu_main4cuda3std6ranges3__45__cpo5cdataE[1];
.global .align 1 .b8 _ZN30_INTERNAL_3bf1b39b_4_k_cu_main4cuda3std6ranges3__45__cpo4sizeE[1];
.global .align 1 .b8 _ZN30_INTERNAL_3bf1b39b_4_k_cu_main4cuda3std6ranges3__45__cpo5ssizeE[1];
.global .align 1 .b8 _ZN30_INTERNAL_3bf1b39b_4_k_cu_main4cuda3std6ranges3__45__cpo8distanceE[1];
.global .align 1 .b8 _ZN30_INTERNAL_3bf1b39b_4_k_cu_main6thrust24THRUST_300001_SM_1000_NS8cuda_cub3parE[1];
.global .align 1 .b8 _ZN30_INTERNAL_3bf1b39b_4_k_cu_main6thrust24THRUST_300001_SM_1000_NS8cuda_cub10par_nosyncE[1];
.global .align 1 .b8 _ZN30_INTERNAL_3bf1b39b_4_k_cu_main6thrust24THRUST_300001_SM_1000_NS6system6detail10sequential3seqE[1];
.global .align 1 .b8 _ZN30_INTERNAL_3bf1b39b_4_k_cu_main6thrust24THRUST_300001_SM_1000_NS12placeholders2_1E[1];
.global .align 1 .b8 _ZN30_INTERNAL_3bf1b39b_4_k_cu_main6thrust24THRUST_300001_SM_1000_NS12placeholders2_2E[1];
.global .align 1 .b8 _ZN30_INTERNAL_3bf1b39b_4_k_cu_main6thrust24THRUST_300001_SM_1000_NS12placeholders2_3E[1];
.global .align 1 .b8 _ZN30_INTERNAL_3bf1b39b_4_k_cu_main6thrust24THRUST_300001_SM_1000_NS12placeholders2_4E[1];
.global .align 1 .b8 _ZN30_INTERNAL_3bf1b39b_4_k_cu_main6thrust24THRUST_300001_SM_1000_NS12placeholders2_5E[1];
.global .align 1 .b8 _ZN30_INTERNAL_3bf1b39b_4_k_cu_main6thrust24THRUST_300001_SM_1000_NS12placeholders2_6E[1];
.global .align 1 .b8 _ZN30_INTERNAL_3bf1b39b_4_k_cu_main6thrust24THRUST_300001_SM_1000_NS12placeholders2_7E[1];
.global .align 1 .b8 _ZN30_INTERNAL_3bf1b39b_4_k_cu_main6thrust24THRUST_300001_SM_1000_NS12placeholders2_8E[1];
.global .align 1 .b8 _ZN30_INTERNAL_3bf1b39b_4_k_cu_main6thrust24THRUST_300001_SM_1000_NS12placeholders2_9E[1];
.global .align 1 .b8 _ZN30_INTERNAL_3bf1b39b_4_k_cu_main6thrust24THRUST_300001_SM_1000_NS12placeholders3_10E[1];
.global .align 1 .b8 _ZN30_INTERNAL_3bf1b39b_4_k_cu_main6thrust24THRUST_300001_SM_1000_NS3seqE[1];

.visible .entry _ZN3cub18CUB_300001_SM_10006detail11EmptyKernelIvEEvv()
{


	ret;

}
	// .globl	_ZN3cub18CUB_300001_SM_10006detail9transform16transform_kernelINS2_10policy_hubILb1EN4cuda3std3__45tupleIJN6thrust24THRUST_300001_SM_1000_NS6detail15normal_iteratorINSA_10device_ptrIiEEEEEEEE10policy1000Ei11meu_functorSF_JPiEEEvT0_iT1_T2_DpNS2_10kernel_argIT3_EE
.visible .entry _ZN3cub18CUB_300001_SM_10006detail9transform16transform_kernelINS2_10policy_hubILb1EN4cuda3std3__45tupleIJN6thrust24THRUST_300001_SM_1000_NS6detail15normal_iteratorINSA_10device_ptrIiEEEEEEEE10policy1000Ei11meu_functorSF_JPiEEEvT0_iT1_T2_DpNS2_10kernel_argIT3_EE(
	.param .u32 _ZN3cub18CUB_300001_SM_10006detail9transform16transform_kernelINS2_10policy_hubILb1EN4cuda3std3__45tupleIJN6thrust24THRUST_300001_SM_1000_NS6detail15normal_iteratorINSA_10device_ptrIiEEEEEEEE10policy1000Ei11meu_functorSF_JPiEEEvT0_iT1_T2_DpNS2_10kernel_argIT3_EE_param_0,
	.param .u32 _ZN3cub18CUB_300001_SM_10006detail9transform16transform_kernelINS2_10policy_hubILb1EN4cuda3std3__45tupleIJN6thrust24THRUST_300001_SM_1000_NS6detail15normal_iteratorINSA_10device_ptrIiEEEEEEEE10policy1000Ei11meu_functorSF_JPiEEEvT0_iT1_T2_DpNS2_10kernel_argIT3_EE_param_1,
	.param .align 8 .b8 _ZN3cub18CUB_300001_SM_10006detail9transform16transform_kernelINS2_10policy_hubILb1EN4cuda3std3__45tupleIJN6thrust24THRUST_300001_SM_1000_NS6detail15normal_iteratorINSA_10device_ptrIiEEEEEEEE10policy1000Ei11meu_functorSF_JPiEEEvT0_iT1_T2_DpNS2_10kernel_argIT3_EE_param_2[24],
	.param .align 8 .b8 _ZN3cub18CUB_300001_SM_10006detail9transform16transform_kernelINS2_10policy_hubILb1EN4cuda3std3__45tupleIJN6thrust24THRUST_300001_SM_1000_NS6detail15normal_iteratorINSA_10device_ptrIiEEEEEEEE10policy1000Ei11meu_functorSF_JPiEEEvT0_iT1_T2_DpNS2_10kernel_argIT3_EE_param_3[8],
	.param .align 8 .b8 _ZN3cub18CUB_300001_SM_10006detail9transform16transform_kernelINS2_10policy_hubILb1EN4cuda3std3__45tupleIJN6thrust24THRUST_300001_SM_1000_NS6detail15normal_iteratorINSA_10device_ptrIiEEEEEEEE10policy1000Ei11meu_functorSF_JPiEEEvT0_iT1_T2_DpNS2_10kernel_argIT3_EE_param_4[16]
)
.maxntid 128
{
	.reg .pred 	%p<33>;
	.reg .b16 	%rs<2>;
	.reg .b32 	%r<205>;
	.reg .b64 	%rd<93>;

	ld.param.u32 	%r88, [_ZN3cub18CUB_300001_SM_10006detail9transform16transform_kernelINS2_10policy_hubILb1EN4cuda3std3__45tupleIJN6thrust24THRUST_300001_SM_1000_NS6detail15normal_iteratorINSA_10device_ptrIiEEEEEEEE10policy1000Ei11meu_functorSF_JPiEEEvT0_iT1_T2_DpNS2_10kernel_argIT3_EE_param_0];
	ld.param.u64 	%rd32, [_ZN3cub18CUB_300001_SM_10006detail9transform16transform_kernelINS2_10policy_hubILb1EN4cuda3std3__45tupleIJN6thrust24THRUST_300001_SM_1000_NS6detail15normal_iteratorINSA_10device_ptrIiEEEEEEEE10policy1000Ei11meu_functorSF_JPiEEEvT0_iT1_T2_DpNS2_10kernel_argIT3_EE_param_2+16];
	ld.param.u64 	%rd33, [_ZN3cub18CUB_300001_SM_10006detail9transform16transform_kernelINS2_10policy_hubILb1EN4cuda3std3__45tupleIJN6thrust24THRUST_300001_SM_1000_NS6detail15normal_iteratorINSA_10device_ptrIiEEEEEEEE10policy1000Ei11meu_functorSF_JPiEEEvT0_iT1_T2_DpNS2_10kernel_argIT3_EE_param_2+8];
	ld.param.u64 	%rd34, [_ZN3cub18CUB_300001_SM_10006detail9transform16transform_kernelINS2_10policy_hubILb1EN4cuda3std3__45tupleIJN6thrust24THRUST_300001_SM_1000_NS6detail15normal_iteratorINSA_10device_ptrIiEEEEEEEE10policy1000Ei11meu_functorSF_JPiEEEvT0_iT1_T2_DpNS2_10kernel_argIT3_EE_param_4];
	ld.param.u64 	%rd35, [_ZN3cub18CUB_300001_SM_10006detail9transform16transform_kernelINS2_10policy_hubILb1EN4cuda3std3__45tupleIJN6thrust24THRUST_300001_SM_1000_NS6detail15normal_iteratorINSA_10device_ptrIiEEEEEEEE10policy1000Ei11meu_functorSF_JPiEEEvT0_iT1_T2_DpNS2_10kernel_argIT3_EE_param_3];
	ld.param.u32 	%r87, [_ZN3cub18CUB_300001_SM_10006detail9transform16transform_kernelINS2_10policy_hubILb1EN4cuda3std3__45tupleIJN6thrust24THRUST_300001_SM_1000_NS6detail15normal_iteratorINSA_10device_ptrIiEEEEEEEE10policy1000Ei11meu_functorSF_JPiEEEvT0_iT1_T2_DpNS2_10kernel_argIT3_EE_param_1];
	ld.param.u8 	%rs1, [_ZN3cub18CUB_300001_SM_10006detail9transform16transform_kernelINS2_10policy_hubILb1EN4cuda3std3__45tupleIJN6thrust24THRUST_300001_SM_1000_NS6detail15normal_iteratorINSA_10device_ptrIiEEEEEEEE10policy1000Ei11meu_functorSF_JPiEEEvT0_iT1_T2_DpNS2_10kernel_argIT3_EE_param_2];
	cvta.to.global.u64 	%rd1, %rd35;
	cvta.to.global.u64 	%rd2, %rd34;
	cvta.to.global.u64 	%rd3, %rd33;
	cvta.to.global.u64 	%rd4, %rd32;
	shl.b32 	%r1, %r87, 7;
	mov.u32 	%r89, %ctaid.x;
	mul.lo.s32 	%r2, %r1, %r89;
	sub.s32 	%r3, %r88, %r2;
	min.s32 	%r4, %r1, %r3;
	shl.b32 	%r5, %r4, 2;
	mov.u32 	%r6, %tid.x;
	shl.b32 	%r184, %r6, 7;
	setp.ge.s32 	%p1, %r184, %r5;
	@%p1 bra 	$L__BB1_3;
	mul.wide.u32 	%rd36, %r6, 128;
	add.s64 	%rd37, %rd2, %rd36;
	mul.wide.s32 	%rd38, %r2, 4;
	add.s64 	%rd92, %rd37, %rd38;
$L__BB1_2:
	.pragma "nounroll";
	// begin inline asm
	prefetch.global.L2 [%rd92];
	// end inline asm
	add.s32 	%r184, %r184, 16384;
	add.s64 	%rd92, %rd92, 16384;
	setp.lt.s32 	%p2, %r184, %r5;
	@%p2 bra 	$L__BB1_2;
$L__BB1_3:
	mul.wide.s32 	%rd40, %r2, 4;
	add.s64 	%rd8, %rd2, %rd40;
	add.s64 	%rd9, %rd1, %rd40;
	setp.gt.s32 	%p3, %r1, %r3;
	@%p3 bra 	$L__BB1_9;
	setp.lt.s32 	%p4, %r87, 1;
	@%p4 bra 	$L__BB1_66;
	cvt.u32.u16 	%r91, %rs1;
	cvt.s32.s8 	%r10, %r91;
	and.b32  	%r11, %r87, 3;
	setp.lt.u32 	%p5, %r87, 4;
	mov.b32 	%r200, 0;
	@%p5 bra 	$L__BB1_26;
	and.b32  	%r200, %r87, 2147483644;
	neg.s32 	%r186, %r200;
	add.s64 	%rd42, %rd40, 1024;
	add.s64 	%rd10, %rd2, %rd42;
	add.s64 	%rd11, %rd1, %rd42;
	mov.u32 	%r185, %r6;
$L__BB1_7:
	.pragma "nounroll";
	mul.wide.s32 	%rd12, %r185, 4;
	add.s64 	%rd13, %rd10, %rd12;
	ld.global.u32 	%r92, [%rd13+-1024];
	mul.wide.s32 	%rd43, %r92, 4;
	add.s64 	%rd14, %rd4, %rd43;
	ld.global.u32 	%r19, [%rd14];
	add.s64 	%rd44, %rd3, %rd43;
	ld.global.u32 	%r93, [%rd44+-4];
	setp.ne.s32 	%p6, %r93, %r10;
	@%p6 bra 	$L__BB1_15;
	ld.global.u32 	%r95, [%rd14+-4];
	add.s32 	%r187, %r95, 2;
	bra.uni 	$L__BB1_16;
$L__BB1_9:
	setp.lt.s32 	%p18, %r87, 1;
	@%p18 bra 	$L__BB1_66;
	cvt.u32.u16 	%r145, %rs1;
	cvt.s32.s8 	%r14, %r145;
	and.b32  	%r15, %r87, 3;
	setp.lt.u32 	%p19, %r87, 4;
	mov.b32 	%r196, 0;
	@%p19 bra 	$L__BB1_48;
	and.b32  	%r196, %r87, 2147483644;
	mov.b32 	%r191, 0;
$L__BB1_12:
	shl.b32 	%r147, %r191, 7;
	add.s32 	%r38, %r147, %r6;
	setp.ge.s32 	%p20, %r38, %r4;
	@%p20 bra 	$L__BB1_32;
	mul.wide.s32 	%rd63, %r38, 4;
	add.s64 	%rd64, %rd8, %rd63;
	ld.global.u32 	%r148, [%rd64];
	mul.wide.s32 	%rd65, %r148, 4;
	add.s64 	%rd19, %rd4, %rd65;
	ld.global.u32 	%r39, [%rd19];
	add.s64 	%rd66, %rd3, %rd65;
	ld.global.u32 	%r149, [%rd66+-4];
	setp.ne.s32 	%p21, %r149, %r14;
	@%p21 bra 	$L__BB1_30;
	ld.global.u32 	%r151, [%rd19+-4];
	add.s32 	%r192, %r151, 2;
	bra.uni 	$L__BB1_31;
$L__BB1_15:
	ld.global.u32 	%r94, [%rd14+-4];
	add.s32 	%r187, %r94, -1;
$L__BB1_16:
	add.s64 	%rd15, %rd11, %rd12;
	add.s32 	%r96, %r19, -1;
	max.s32 	%r97, %r187, %r96;
	max.s32 	%r98, %r97, 0;
	st.global.u32 	[%rd15+-1024], %r98;
	ld.global.u32 	%r99, [%rd13+-512];
	mul.wide.s32 	%rd45, %r99, 4;
	add.s64 	%rd16, %rd4, %rd45;
	ld.global.u32 	%r23, [%rd16];
	add.s64 	%rd46, %rd3, %rd45;
	ld.global.u32 	%r100, [%rd46+-4];
	setp.eq.s32 	%p7, %r100, %r10;
	@%p7 bra 	$L__BB1_18;
	ld.global.u32 	%r101, [%rd16+-4];
	add.s32 	%r188, %r101, -1;
	bra.uni 	$L__BB1_19;
$L__BB1_18:
	ld.global.u32 	%r102, [%rd16+-4];
	add.s32 	%r188, %r102, 2;
$L__BB1_19:
	add.s32 	%r103, %r23, -1;
	max.s32 	%r104, %r188, %r103;
	max.s32 	%r105, %r104, 0;
	st.global.u32 	[%rd15+-512], %r105;
	ld.global.u32 	%r106, [%rd13];
	mul.wide.s32 	%rd47, %r106, 4;
	add.s64 	%rd17, %rd4, %rd47;
	ld.global.u32 	%r27, [%rd17];
	add.s64 	%rd48, %rd3, %rd47;
	ld.global.u32 	%r107, [%rd48+-4];
	setp.eq.s32 	%p8, %r107, %r10;
	@%p8 bra 	$L__BB1_21;
	ld.global.u32 	%r108, [%rd17+-4];
	add.s32 	%r189, %r108, -1;
	bra.uni 	$L__BB1_22;
$L__BB1_21:
	ld.global.u32 	%r109, [%rd17+-4];
	add.s32 	%r189, %r109, 2;
$L__BB1_22:
	add.s32 	%r110, %r27, -1;
	max.s32 	%r111, %r189, %r110;
	max.s32 	%r112, %r111, 0;
	st.global.u32 	[%rd15], %r112;
	ld.global.u32 	%r113, [%rd13+512];
	mul.wide.s32 	%rd49, %r113, 4;
	add.s64 	%rd18, %rd4, %rd49;
	ld.global.u32 	%r31, [%rd18];
	add.s64 	%rd50, %rd3, %rd49;
	ld.global.u32 	%r114, [%rd50+-4];
	setp.eq.s32 	%p9, %r114, %r10;
	@%p9 bra 	$L__BB1_24;
	ld.global.u32 	%r115, [%rd18+-4];
	add.s32 	%r190, %r115, -1;
	bra.uni 	$L__BB1_25;
$L__BB1_24:
	ld.global.u32 	%r116, [%rd18+-4];
	add.s32 	%r190, %r116, 2;
$L__BB1_25:
	add.s32 	%r117, %r31, -1;
	max.s32 	%r118, %r190, %r117;
	max.s32 	%r119, %r118, 0;
	st.global.u32 	[%rd15+512], %r119;
	add.s32 	%r186, %r186, 4;
	add.s32 	%r185, %r185, 512;
	setp.eq.s32 	%p10, %r186, 0;
	@%p10 bra 	$L__BB1_26;
	bra.uni 	$L__BB1_7;
$L__BB1_26:
	setp.eq.s32 	%p11, %r11, 0;
	@%p11 bra 	$L__BB1_66;
	setp.eq.s32 	%p12, %r11, 1;
	@%p12 bra 	$L__BB1_61;
	shl.b32 	%r120, %r200, 7;
	add.s32 	%r71, %r120, %r6;
	mul.wide.s32 	%rd51, %r71, 4;
	add.s64 	%rd27, %rd8, %rd51;
	ld.global.u32 	%r121, [%rd27];
	mul.wide.s32 	%rd52, %r121, 4;
	add.s64 	%rd28, %rd4, %rd52;
	ld.global.u32 	%r72, [%rd28];
	add.s64 	%rd53, %rd3, %rd52;
	ld.global.u32 	%r122, [%rd53+-4];
	setp.eq.s32 	%p13, %r122, %r10;
	@%p13 bra 	$L__BB1_56;
	ld.global.u32 	%r123, [%rd28+-4];
	add.s32 	%r201, %r123, -1;
	bra.uni 	$L__BB1_57;
$L__BB1_30:
	ld.global.u32 	%r150, [%rd19+-4];
	add.s32 	%r192, %r150, -1;
$L__BB1_31:
	add.s32 	%r152, %r39, -1;
	max.s32 	%r153, %r192, %r152;
	max.s32 	%r154, %r153, 0;
	add.s64 	%rd68, %rd9, %rd63;
	st.global.u32 	[%rd68], %r154;
$L__BB1_32:
	add.s32 	%r43, %r38, 128;
	setp.ge.s32 	%p22, %r43, %r4;
	@%p22 bra 	$L__BB1_37;
	mul.wide.s32 	%rd69, %r43, 4;
	add.s64 	%rd70, %rd8, %rd69;
	ld.global.u32 	%r155, [%rd70];
	mul.wide.s32 	%rd71, %r155, 4;
	add.s64 	%rd20, %rd4, %rd71;
	ld.global.u32 	%r44, [%rd20];
	add.s64 	%rd72, %rd3, %rd71;
	ld.global.u32 	%r156, [%rd72+-4];
	setp.eq.s32 	%p23, %r156, %r14;
	@%p23 bra 	$L__BB1_35;
	ld.global.u32 	%r157, [%rd20+-4];
	add.s32 	%r193, %r157, -1;
	bra.uni 	$L__BB1_36;
$L__BB1_35:
	ld.global.u32 	%r158, [%rd20+-4];
	add.s32 	%r193, %r158, 2;
$L__BB1_36:
	add.s32 	%r159, %r44, -1;
	max.s32 	%r160, %r193, %r159;
	max.s32 	%r161, %r160, 0;
	add.s64 	%rd74, %rd9, %rd69;
	st.global.u32 	[%rd74], %r161;
$L__BB1_37:
	add.s32 	%r48, %r38, 256;
	setp.ge.s32 	%p24, %r48, %r4;
	@%p24 bra 	$L__BB1_42;
	mul.wide.s32 	%rd75, %r48, 4;
	add.s64 	%rd76, %rd8, %rd75;
	ld.global.u32 	%r162, [%rd76];
	mul.wide.s32 	%rd77, %r162, 4;
	add.s64 	%rd21, %rd4, %rd77;
	ld.global.u32 	%r49, [%rd21];
	add.s64 	%rd78, %rd3, %rd77;
	ld.global.u32 	%r163, [%rd78+-4];
	setp.eq.s32 	%p25, %r163, %r14;
	@%p25 bra 	$L__BB1_40;
	ld.global.u32 	%r164, [%rd21+-4];
	add.s32 	%r194, %r164, -1;
	bra.uni 	$L__BB1_41;
$L__BB1_40:
	ld.global.u32 	%r165, [%rd21+-4];
	add.s32 	%r194, %r165, 2;
$L__BB1_41:
	add.s32 	%r166, %r49, -1;
	max.s32 	%r167, %r194, %r166;
	max.s32 	%r168, %r167, 0;
	add.s64 	%rd80, %rd9, %rd75;
	st.global.u32 	[%rd80], %r168;
$L__BB1_42:
	add.s32 	%r53, %r38, 384;
	setp.ge.s32 	%p26, %r53, %r4;
	@%p26 bra 	$L__BB1_47;
	mul.wide.s32 	%rd81, %r53, 4;
	add.s64 	%rd82, %rd8, %rd81;
	ld.global.u32 	%r169, [%rd82];
	mul.wide.s32 	%rd83, %r169, 4;
	add.s64 	%rd22, %rd4, %rd83;
	ld.global.u32 	%r54, [%rd22];
	add.s64 	%rd84, %rd3, %rd83;
	ld.global.u32 	%r170, [%rd84+-4];
	setp.eq.s32 	%p27, %r170, %r14;
	@%p27 bra 	$L__BB1_45;
	ld.global.u32 	%r171, [%rd22+-4];
	add.s32 	%r195, %r171, -1;
	bra.uni 	$L__BB1_46;
$L__BB1_45:
	ld.global.u32 	%r172, [%rd22+-4];
	add.s32 	%r195, %r172, 2;
$L__BB1_46:
	add.s32 	%r173, %r54, -1;
	max.s32 	%r174, %r195, %r173;
	max.s32 	%r175, %r174, 0;
	add.s64 	%rd86, %rd9, %rd81;
	st.global.u32 	[%rd86], %r175;
$L__BB1_47:
	add.s32 	%r191, %r191, 4;
	setp.ne.s32 	%p28, %r191, %r196;
	@%p28 bra 	$L__BB1_12;
$L__BB1_48:
	setp.eq.s32 	%p29, %r15, 0;
	@%p29 bra 	$L__BB1_66;
	shl.b32 	%r176, %r196, 7;
	add.s32 	%r198, %r6, %r176;
	neg.s32 	%r197, %r15;
$L__BB1_50:
	.pragma "nounroll";
	mul.wide.s32 	%rd25, %r198, 4;
	setp.ge.s32 	%p30, %r198, %r4;
	@%p30 bra 	$L__BB1_55;
	add.s64 	%rd88, %rd8, %rd25;
	ld.global.u32 	%r177, [%rd88];
	mul.wide.s32 	%rd89, %r177, 4;
	add.s64 	%rd26, %rd4, %rd89;
	ld.global.u32 	%r64, [%rd26];
	add.s64 	%rd90, %rd3, %rd89;
	ld.global.u32 	%r178, [%rd90+-4];
	setp.eq.s32 	%p31, %r178, %r14;
	@%p31 bra 	$L__BB1_53;
	ld.global.u32 	%r179, [%rd26+-4];
	add.s32 	%r199, %r179, -1;
	bra.uni 	$L__BB1_54;
$L__BB1_53:
	ld.global.u32 	%r180, [%rd26+-4];
	add.s32 	%r199, %r180, 2;
$L__BB1_54:
	add.s32 	%r181, %r64, -1;
	max.s32 	%r182, %r199, %r181;
	max.s32 	%r183, %r182, 0;
	add.s64 	%rd91, %rd9, %rd25;
	st.global.u32 	[%rd91], %r183;
$L__BB1_55:
	add.s32 	%r198, %r198, 128;
	add.s32 	%r197, %r197, 1;
	setp.eq.s32 	%p32, %r197, 0;
	@%p32 bra 	$L__BB1_66;
	bra.uni 	$L__BB1_50;
$L__BB1_56:
	ld.global.u32 	%r124, [%rd28+-4];
	add.s32 	%r201, %r124, 2;
$L__BB1_57:
	add.s32 	%r125, %r72, -1;
	max.s32 	%r126, %r201, %r125;
	max.s32 	%r127, %r126, 0;
	add.s64 	%rd29, %rd9, %rd51;
	st.global.u32 	[%rd29], %r127;
	ld.global.u32 	%r128, [%rd27+512];
	mul.wide.s32 	%rd55, %r128, 4;
	add.s64 	%rd30, %rd4, %rd55;
	ld.global.u32 	%r76, [%rd30];
	add.s64 	%rd56, %rd3, %rd55;
	ld.global.u32 	%r129, [%rd56+-4];
	setp.eq.s32 	%p14, %r129, %r10;
	@%p14 bra 	$L__BB1_59;
	ld.global.u32 	%r130, [%rd30+-4];
	add.s32 	%r202, %r130, -1;
	bra.uni 	$L__BB1_60;
$L__BB1_59:
	ld.global.u32 	%r131, [%rd30+-4];
	add.s32 	%r202, %r131, 2;
$L__BB1_60:
	add.s32 	%r132, %r76, -1;
	max.s32 	%r133, %r202, %r132;
	max.s32 	%r134, %r133, 0;
	st.global.u32 	[%rd29+512], %r134;
	add.s32 	%r200, %r200, 2;
$L__BB1_61:
	and.b32  	%r135, %r87, 1;
	setp.eq.b32 	%p15, %r135, 1;
	not.pred 	%p16, %p15;
	@%p16 bra 	$L__BB1_66;
	shl.b32 	%r136, %r200, 7;
	add.s32 	%r82, %r136, %r6;
	mul.wide.s32 	%rd57, %r82, 4;
	add.s64 	%rd58, %rd8, %rd57;
	ld.global.u32 	%r137, [%rd58];
	mul.wide.s32 	%rd59, %r137, 4;
	add.s64 	%rd31, %rd4, %rd59;
	ld.global.u32 	%r83, [%rd31];
	add.s64 	%rd60, %rd3, %rd59;
	ld.global.u32 	%r138, [%rd60+-4];
	setp.eq.s32 	%p17, %r138, %r10;
	@%p17 bra 	$L__BB1_64;
	ld.global.u32 	%r139, [%rd31+-4];
	add.s32 	%r204, %r139, -1;
	bra.uni 	$L__BB1_65;
$L__BB1_64:
	ld.global.u32 	%r140, [%rd31+-4];
	add.s32 	%r204, %r140, 2;
$L__BB1_65:
	add.s32 	%r141, %r83, -1;
	max.s32 	%r142, %r204, %r141;
	max.s32 	%r143, %r142, 0;
	add.s64 	%rd62, %rd9, %rd57;
	st.global.u32 	[%rd62], %r143;
$L__BB1_66:
	ret;

}
	// .globl	_ZN3cub18CUB_300001_SM_10006detail9transform16transform_kernelINS2_10policy_hubILb1EN4cuda3std3__45tupleIJN6thrust24THRUST_300001_SM_1000_NS6detail15normal_iteratorINSA_10device_ptrIiEEEEEEEE10policy1000El11meu_functorSF_JPiEEEvT0_iT1_T2_DpNS2_10kernel_argIT3_EE
.visible .entry _ZN3cub18CUB_300001_SM_10006detail9transform16transform_kernelINS2_10policy_hubILb1EN4cuda3std3__45tupleIJN6thrust24THRUST_300001_SM_1000_NS6detail15normal_iteratorINSA_10device_ptrIiEEEEEEEE10policy1000El11meu_functorSF_JPiEEEvT0_iT1_T2_DpNS2_10kernel_argIT3_EE(
	.param .u64 _ZN3cub18CUB_300001_SM_10006detail9transform16transform_kernelINS2_10policy_hubILb1EN4cuda3std3__45tupleIJN6thrust24THRUST_300001_SM_1000_NS6detail15normal_iteratorINSA_10device_ptrIiEEEEEEEE10policy1000El11meu_functorSF_JPiEEEvT0_iT1_T2_DpNS2_10kernel_argIT3_EE_param_0,
	.param .u32 _ZN3cub18CUB_300001_SM_10006detail9transform16transform_kernelINS2_10policy_hubILb1EN4cuda3std3__45tupleIJN6thrust24THRUST_300001_SM_1000_NS6detail15normal_iteratorINSA_10device_ptrIiEEEEEEEE10policy1000El11meu_functorSF_JPiEEEvT0_iT1_T2_DpNS2_10kernel_argIT3_EE_param_1,
	.param .align 8 .b8 _ZN3cub18CUB_300001_SM_10006detail9transform16transform_kernelINS2_10policy_hubILb1EN4cuda3std3__45tupleIJN6thrust24THRUST_300001_SM_1000_NS6detail15normal_iteratorINSA_10device_ptrIiEEEEEEEE10policy1000El11meu_functorSF_JPiEEEvT0_iT1_T2_DpNS2_10kernel_argIT3_EE_param_2[24],
	.param .align 8 .b8 _ZN3cub18CUB_300001_SM_10006detail9transform16transform_kernelINS2_10policy_hubILb1EN4cuda3std3__45tupleIJN6thrust24THRUST_300001_SM_1000_NS6detail15normal_iteratorINSA_10device_ptrIiEEEEEEEE10policy1000El11meu_functorSF_JPiEEEvT0_iT1_T2_DpNS2_10kernel_argIT3_EE_param_3[8],
	.param .align 8 .b8 _ZN3cub18CUB_300001_SM_10006detail9transform16transform_kernelINS2_10policy_hubILb1EN4cuda3std3__45tupleIJN6thrust24THRUST_300001_SM_1000_NS6detail15normal_iteratorINSA_10device_ptrIiEEEEEEEE10policy1000El11meu_functorSF_JPiEEEvT0_iT1_T2_DpNS2_10kernel_argIT3_EE_param_4[16]
)
.maxntid 128
{
	.reg .pred 	%p<33>;
	.reg .b16 	%rs<2>;
	.reg .b32 	%r<202>;
	.reg .b64 	%rd<99>;

	ld.param.u64 	%rd33, [_ZN3cub18CUB_300001_SM_10006detail9transform16transform_kernelINS2_10policy_hubILb1EN4cuda3std3__45tupleIJN6thrust24THRUST_300001_SM_1000_NS6detail15normal_iteratorINSA_10device_ptrIiEEEEEEEE10policy1000El11meu_functorSF_JPiEEEvT0_iT1_T2_DpNS2_10kernel_argIT3_EE_param_0];
	ld.param.u64 	%rd34, [_ZN3cub18CUB_300001_SM_10006detail9transform16transform_kernelINS2_10policy_hubILb1EN4cuda3std3__45tupleIJN6thrust24THRUST_300001_SM_1000_NS6detail15normal_iteratorINSA_10device_ptrIiEEEEEEEE10policy1000El11meu_functorSF_JPiEEEvT0_iT1_T2_DpNS2_10kernel_argIT3_EE_param_2+16];
	ld.param.u64 	%rd35, [_ZN3cub18CUB_300001_SM_10006detail9transform16transform_kernelINS2_10policy_hubILb1EN4cuda3std3__45tupleIJN6thrust24THRUST_300001_SM_1000_NS6detail15normal_iteratorINSA_10device_ptrIiEEEEEEEE10policy1000El11meu_functorSF_JPiEEEvT0_iT1_T2_DpNS2_10kernel_argIT3_EE_param_2+8];
	ld.param.u64 	%rd36, [_ZN3cub18CUB_300001_SM_10006detail9transform16transform_kernelINS2_10policy_hubILb1EN4cuda3std3__45tupleIJN6thrust24THRUST_300001_SM_1000_NS6detail15normal_iteratorINSA_10device_ptrIiEEEEEEEE10policy1000El11meu_functorSF_JPiEEEvT0_iT1_T2_DpNS2_10kernel_argIT3_EE_param_4];
	ld.param.u64 	%rd37, [_ZN3cub18CUB_300001_SM_10006detail9transform16transform_kernelINS2_10policy_hubILb1EN4cuda3std3__45tupleIJN6thrust24THRUST_300001_SM_1000_NS6detail15normal_iteratorINSA_10device_ptrIiEEEEEEEE10policy1000El11meu_functorSF_JPiEEEvT0_iT1_T2_DpNS2_10kernel_argIT3_EE_param_3];
	ld.param.u32 	%r85, [_ZN3cub18CUB_300001_SM_10006detail9transform16transform_kernelINS2_10policy_hubILb1EN4cuda3std3__45tupleIJN6thrust24THRUST_300001_SM_1000_NS6detail15normal_iteratorINSA_10device_ptrIiEEEEEEEE10policy1000El11meu_functorSF_JPiEEEvT0_iT1_T2_DpNS2_10kernel_argIT3_EE_param_1];
	ld.param.u8 	%rs1, [_ZN3cub18CUB_300001_SM_10006detail9transform16transform_kernelINS2_10policy_hubILb1EN4cuda3std3__45tupleIJN6thrust24THRUST_300001_SM_1000_NS6detail15normal_iteratorINSA_10device_ptrIiEEEEEEEE10policy1000El11meu_functorSF_JPiEEEvT0_iT1_T2_DpNS2_10kernel_argIT3_EE_param_2];
	cvta.to.global.u64 	%rd1, %rd37;
	cvta.to.global.u64 	%rd2, %rd36;
	cvta.to.global.u64 	%rd3, %rd35;
	cvta.to.global.u64 	%rd4, %rd34;
	shl.b32 	%r1, %r85, 7;
	mov.u32 	%r86, %ctaid.x;
	cvt.u64.u32 	%rd38, %r86;
	cvt.s64.s32 	%rd39, %r1;
	mul.lo.s64 	%rd5, %rd39, %rd38;
	sub.s64 	%rd40, %rd33, %rd5;
	min.s64 	%rd41, %rd40, %rd39;
	cvt.u32.u64 	%r2, %rd41;
	shl.b32 	%r3, %r2, 2;
	mov.u32 	%r4, %tid.x;
	shl.b32 	%r181, %r4, 7;
	setp.ge.s32 	%p1, %r181, %r3;
	@%p1 bra 	$L__BB2_3;
	shl.b64 	%rd42, %rd5, 2;
	add.s64 	%rd43, %rd2, %rd42;
	mul.wide.u32 	%rd44, %r4, 128;
	add.s64 	%rd98, %rd43, %rd44;
$L__BB2_2:
	.pragma "nounroll";
	// begin inline asm
	prefetch.global.L2 [%rd98];
	// end inline asm
	add.s32 	%r181, %r181, 16384;
	add.s64 	%rd98, %rd98, 16384;
	setp.lt.s32 	%p2, %r181, %r3;
	@%p2 bra 	$L__BB2_2;
$L__BB2_3:
	shl.b64 	%rd46, %rd5, 2;
	add.s64 	%rd9, %rd2, %rd46;
	add.s64 	%rd10, %rd1, %rd46;
	setp.eq.s32 	%p3, %r1, %r2;
	@%p3 bra 	$L__BB2_10;
	setp.lt.s32 	%p4, %r85, 1;
	@%p4 bra 	$L__BB2_66;
	cvt.u32.u16 	%r88, %rs1;
	cvt.s32.s8 	%r8, %r88;
	and.b32  	%r9, %r85, 3;
	setp.lt.u32 	%p5, %r85, 4;
	mov.b32 	%r198, 0;
	@%p5 bra 	$L__BB2_48;
	and.b32  	%r198, %r85, 2147483644;
	mov.b32 	%r188, 0;
$L__BB2_7:
	shl.b32 	%r90, %r188, 7;
	add.s32 	%r36, %r90, %r4;
	setp.ge.s32 	%p6, %r36, %r2;
	@%p6 bra 	$L__BB2_32;
	mul.wide.s32 	%rd47, %r36, 4;
	add.s64 	%rd48, %rd9, %rd47;
	ld.global.u32 	%r91, [%rd48];
	mul.wide.s32 	%rd49, %r91, 4;
	add.s64 	%rd20, %rd4, %rd49;
	ld.global.u32 	%r37, [%rd20];
	add.s64 	%rd50, %rd3, %rd49;
	ld.global.u32 	%r92, [%rd50+-4];
	setp.ne.s32 	%p7, %r92, %r8;
	@%p7 bra 	$L__BB2_30;
	ld.global.u32 	%r94, [%rd20+-4];
	add.s32 	%r189, %r94, 2;
	bra.uni 	$L__BB2_31;
$L__BB2_10:
	setp.lt.s32 	%p19, %r85, 1;
	@%p19 bra 	$L__BB2_66;
	cvt.u32.u16 	%r128, %rs1;
	cvt.s32.s8 	%r11, %r128;
	and.b32  	%r12, %r85, 3;
	setp.lt.u32 	%p20, %r85, 4;
	mov.b32 	%r196, 0;
	@%p20 bra 	$L__BB2_26;
	and.b32  	%r196, %r85, 2147483644;
	neg.s32 	%r183, %r196;
	add.s64 	%rd77, %rd46, 1024;
	add.s64 	%rd11, %rd2, %rd77;
	add.s64 	%rd12, %rd1, %rd77;
	mov.u32 	%r182, %r4;
$L__BB2_13:
	.pragma "nounroll";
	mul.wide.s32 	%rd13, %r182, 4;
	add.s64 	%rd14, %rd11, %rd13;
	ld.global.u32 	%r129, [%rd14+-1024];
	mul.wide.s32 	%rd78, %r129, 4;
	add.s64 	%rd15, %rd4, %rd78;
	ld.global.u32 	%r17, [%rd15];
	add.s64 	%rd79, %rd3, %rd78;
	ld.global.u32 	%r130, [%rd79+-4];
	setp.ne.s32 	%p21, %r130, %r11;
	@%p21 bra 	$L__BB2_15;
	ld.global.u32 	%r132, [%rd15+-4];
	add.s32 	%r184, %r132, 2;
	bra.uni 	$L__BB2_16;
$L__BB2_15:
	ld.global.u32 	%r131, [%rd15+-4];
	add.s32 	%r184, %r131, -1;
$L__BB2_16:
	add.s64 	%rd16, %rd12, %rd13;
	add.s32 	%r133, %r17, -1;
	max.s32 	%r134, %r184, %r133;
	max.s32 	%r135, %r134, 0;
	st.global.u32 	[%rd16+-1024], %r135;
	ld.global.u32 	%r136, [%rd14+-512];
	mul.wide.s32 	%rd80, %r136, 4;
	add.s64 	%rd17, %rd4, %rd80;
	ld.global.u32 	%r21, [%rd17];
	add.s64 	%rd81, %rd3, %rd80;
	ld.global.u32 	%r137, [%rd81+-4];
	setp.eq.s32 	%p22, %r137, %r11;
	@%p22 bra 	$L__BB2_18;
	ld.global.u32 	%r138, [%rd17+-4];
	add.s32 	%r185, %r138, -1;
	bra.uni 	$L__BB2_19;
$L__BB2_18:
	ld.global.u32 	%r139, [%rd17+-4];
	add.s32 	%r185, %r139, 2;
$L__BB2_19:
	add.s32 	%r140, %r21, -1;
	max.s32 	%r141, %r185, %r140;
	max.s32 	%r142, %r141, 0;
	st.global.u32 	[%rd16+-512], %r142;
	ld.global.u32 	%r143, [%rd14];
	mul.wide.s32 	%rd82, %r143, 4;
	add.s64 	%rd18, %rd4, %rd82;
	ld.global.u32 	%r25, [%rd18];
	add.s64 	%rd83, %rd3, %rd82;
	ld.global.u32 	%r144, [%rd83+-4];
	setp.eq.s32 	%p23, %r144, %r11;
	@%p23 bra 	$L__BB2_21;
	ld.global.u32 	%r145, [%rd18+-4];
	add.s32 	%r186, %r145, -1;
	bra.uni 	$L__BB2_22;
$L__BB2_21:
	ld.global.u32 	%r146, [%rd18+-4];
	add.s32 	%r186, %r146, 2;
$L__BB2_22:
	add.s32 	%r147, %r25, -1;
	max.s32 	%r148, %r186, %r147;
	max.s32 	%r149, %r148, 0;
	st.global.u32 	[%rd16], %r149;
	ld.global.u32 	%r150, [%rd14+512];
	mul.wide.s32 	%rd84, %r150, 4;
	add.s64 	%rd19, %rd4, %rd84;
	ld.global.u32 	%r29, [%rd19];
	add.s64 	%rd85, %rd3, %rd84;
	ld.global.u32 	%r151, [%rd85+-4];
	setp.eq.s32 	%p24, %r151, %r11;
	@%p24 bra 	$L__BB2_24;
	ld.global.u32 	%r152, [%rd19+-4];
	add.s32 	%r187, %r152, -1;
	bra.uni 	$L__BB2_25;
$L__BB2_24:
	ld.global.u32 	%r153, [%rd19+-4];
	add.s32 	%r187, %r153, 2;
$L__BB2_25:
	add.s32 	%r154, %r29, -1;
	max.s32 	%r155, %r187, %r154;
	max.s32 	%r156, %r155, 0;
	st.global.u32 	[%rd16+512], %r156;
	add.s32 	%r183, %r183, 4;
	add.s32 	%r182, %r182, 512;
	setp.eq.s32 	%p25, %r183, 0;
	@%p25 bra 	$L__BB2_26;
	bra.uni 	$L__BB2_13;
$L__BB2_26:
	setp.eq.s32 	%p26, %r12, 0;
	@%p26 bra 	$L__BB2_66;
	setp.eq.s32 	%p27, %r12, 1;
	@%p27 bra 	$L__BB2_58;
	shl.b32 	%r157, %r196, 7;
	add.s32 	%r58, %r157, %r4;
	mul.wide.s32 	%rd86, %r58, 4;
	add.s64 	%rd24, %rd9, %rd86;
	ld.global.u32 	%r158, [%rd24];
	mul.wide.s32 	%rd87, %r158, 4;
	add.s64 	%rd25, %rd4, %rd87;
	ld.global.u32 	%r59, [%rd25];
	add.s64 	%rd88, %rd3, %rd87;
	ld.global.u32 	%r159, [%rd88+-4];
	setp.eq.s32 	%p28, %r159, %r11;
	@%p28 bra 	$L__BB2_53;
	ld.global.u32 	%r160, [%rd25+-4];
	add.s32 	%r194, %r160, -1;
	bra.uni 	$L__BB2_54;
$L__BB2_30:
	ld.global.u32 	%r93, [%rd20+-4];
	add.s32 	%r189, %r93, -1;
$L__BB2_31:
	add.s32 	%r95, %r37, -1;
	max.s32 	%r96, %r189, %r95;
	max.s32 	%r97, %r96, 0;
	add.s64 	%rd52, %rd10, %rd47;
	st.global.u32 	[%rd52], %r97;
$L__BB2_32:
	add.s32 	%r41, %r36, 128;
	setp.ge.s32 	%p8, %r41, %r2;
	@%p8 bra 	$L__BB2_37;
	mul.wide.s32 	%rd53, %r41, 4;
	add.s64 	%rd54, %rd9, %rd53;
	ld.global.u32 	%r98, [%rd54];
	mul.wide.s32 	%rd55, %r98, 4;
	add.s64 	%rd21, %rd4, %rd55;
	ld.global.u32 	%r42, [%rd21];
	add.s64 	%rd56, %rd3, %rd55;
	ld.global.u32 	%r99, [%rd56+-4];
	setp.eq.s32 	%p9, %r99, %r8;
	@%p9 bra 	$L__BB2_35;
	ld.global.u32 	%r100, [%rd21+-4];
	add.s32 	%r190, %r100, -1;
	bra.uni 	$L__BB2_36;
$L__BB2_35:
	ld.global.u32 	%r101, [%rd21+-4];
	add.s32 	%r190, %r101, 2;
$L__BB2_36:
	add.s32 	%r102, %r42, -1;
	max.s32 	%r103, %r190, %r102;
	max.s32 	%r104, %r103, 0;
	add.s64 	%rd58, %rd10, %rd53;
	st.global.u32 	[%rd58], %r104;
$L__BB2_37:
	add.s32 	%r46, %r36, 256;
	setp.ge.s32 	%p10, %r46, %r2;
	@%p10 bra 	$L__BB2_42;
	mul.wide.s32 	%rd59, %r46, 4;
	add.s64 	%rd60, %rd9, %rd59;
	ld.global.u32 	%r105, [%rd60];
	mul.wide.s32 	%rd61, %r105, 4;
	add.s64 	%rd22, %rd4, %rd61;
	ld.global.u32 	%r47, [%rd22];
	add.s64 	%rd62, %rd3, %rd61;
	ld.global.u32 	%r106, [%rd62+-4];
	setp.eq.s32 	%p11, %r106, %r8;
	@%p11 bra 	$L__BB2_40;
	ld.global.u32 	%r107, [%rd22+-4];
	add.s32 	%r191, %r107, -1;
	bra.uni 	$L__BB2_41;
$L__BB2_40:
	ld.global.u32 	%r108, [%rd22+-4];
	add.s32 	%r191, %r108, 2;
$L__BB2_41:
	add.s32 	%r109, %r47, -1;
	max.s32 	%r110, %r191, %r109;
	max.s32 	%r111, %r110, 0;
	add.s64 	%rd64, %rd10, %rd59;
	st.global.u32 	[%rd64], %r111;
$L__BB2_42:
	add.s32 	%r51, %r36, 384;
	setp.ge.s32 	%p12, %r51, %r2;
	@%p12 bra 	$L__BB2_47;
	mul.wide.s32 	%rd65, %r51, 4;
	add.s64 	%rd66, %rd9, %rd65;
	ld.global.u32 	%r112, [%rd66];
	mul.wide.s32 	%rd67, %r112, 4;
	add.s64 	%rd23, %rd4, %rd67;
	ld.global.u32 	%r52, [%rd23];
	add.s64 	%rd68, %rd3, %rd67;
	ld.global.u32 	%r113, [%rd68+-4];
	setp.eq.s32 	%p13, %r113, %r8;
	@%p13 bra 	$L__BB2_45;
	ld.global.u32 	%r114, [%rd23+-4];
	add.s32 	%r192, %r114, -1;
	bra.uni 	$L__BB2_46;
$L__BB2_45:
	ld.global.u32 	%r115, [%rd23+-4];
	add.s32 	%r192, %r115, 2;
$L__BB2_46:
	add.s32 	%r116, %r52, -1;
	max.s32 	%r117, %r192, %r116;
	max.s32 	%r118, %r117, 0;
	add.s64 	%rd70, %rd10, %rd65;
	st.global.u32 	[%rd70], %r118;
$L__BB2_47:
	add.s32 	%r188, %r188, 4;
	setp.eq.s32 	%p14, %r188, %r198;
	@%p14 bra 	$L__BB2_48;
	bra.uni 	$L__BB2_7;
$L__BB2_48:
	setp.eq.s32 	%p15, %r9, 0;
	@%p15 bra 	$L__BB2_66;
	shl.b32 	%r119, %r198, 7;
	add.s32 	%r200, %r4, %r119;
	add.s64 	%rd30, %rd2, %rd46;
	neg.s32 	%r199, %r9;
$L__BB2_50:
	.pragma "nounroll";
	mul.wide.s32 	%rd31, %r200, 4;
	setp.ge.s32 	%p16, %r200, %r2;
	@%p16 bra 	$L__BB2_65;
	add.s64 	%rd72, %rd30, %rd31;
	ld.global.u32 	%r120, [%rd72];
	mul.wide.s32 	%rd73, %r120, 4;
	add.s64 	%rd32, %rd4, %rd73;
	ld.global.u32 	%r79, [%rd32];
	add.s64 	%rd74, %rd3, %rd73;
	ld.global.u32 	%r121, [%rd74+-4];
	setp.eq.s32 	%p17, %r121, %r8;
	@%p17 bra 	$L__BB2_63;
	ld.global.u32 	%r122, [%rd32+-4];
	add.s32 	%r201, %r122, -1;
	bra.uni 	$L__BB2_64;
$L__BB2_53:
	ld.global.u32 	%r161, [%rd25+-4];
	add.s32 	%r194, %r161, 2;
$L__BB2_54:
	add.s32 	%r162, %r59, -1;
	max.s32 	%r163, %r194, %r162;
	max.s32 	%r164, %r163, 0;
	add.s64 	%rd26, %rd10, %rd86;
	st.global.u32 	[%rd26], %r164;
	ld.global.u32 	%r165, [%rd24+512];
	mul.wide.s32 	%rd90, %r165, 4;
	add.s64 	%rd27, %rd4, %rd90;
	ld.global.u32 	%r63, [%rd27];
	add.s64 	%rd91, %rd3, %rd90;
	ld.global.u32 	%r166, [%rd91+-4];
	setp.eq.s32 	%p29, %r166, %r11;
	@%p29 bra 	$L__BB2_56;
	ld.global.u32 	%r167, [%rd27+-4];
	add.s32 	%r195, %r167, -1;
	bra.uni 	$L__BB2_57;
$L__BB2_56:
	ld.global.u32 	%r168, [%rd27+-4];
	add.s32 	%r195, %r168, 2;
$L__BB2_57:
	add.s32 	%r169, %r63, -1;
	max.s32 	%r170, %r195, %r169;
	max.s32 	%r171, %r170, 0;
	st.global.u32 	[%rd26+512], %r171;
	add.s32 	%r196, %r196, 2;
$L__BB2_58:
	and.b32  	%r172, %r85, 1;
	setp.eq.b32 	%p30, %r172, 1;
	not.pred 	%p31, %p30;
	@%p31 bra 	$L__BB2_66;
	shl.b32 	%r173, %r196, 7;
	add.s32 	%r69, %r173, %r4;
	mul.wide.s32 	%rd92, %r69, 4;
	add.s64 	%rd93, %rd9, %rd92;
	ld.global.u32 	%r174, [%rd93];
	mul.wide.s32 	%rd94, %r174, 4;
	add.s64 	%rd28, %rd4, %rd94;
	ld.global.u32 	%r70, [%rd28];
	add.s64 	%rd95, %rd3, %rd94;
	ld.global.u32 	%r175, [%rd95+-4];
	setp.eq.s32 	%p32, %r175, %r11;
	@%p32 bra 	$L__BB2_61;
	ld.global.u32 	%r176, [%rd28+-4];
	add.s32 	%r197, %r176, -1;
	bra.uni 	$L__BB2_62;
$L__BB2_61:
	ld.global.u32 	%r177, [%rd28+-4];
	add.s32 	%r197, %r177, 2;
$L__BB2_62:
	add.s32 	%r178, %r70, -1;
	max.s32 	%r179, %r197, %r178;
	max.s32 	%r180, %r179, 0;
	add.s64 	%rd97, %rd10, %rd92;
	st.global.u32 	[%rd97], %r180;
	bra.uni 	$L__BB2_66;
$L__BB2_63:
	ld.global.u32 	%r123, [%rd32+-4];
	add.s32 	%r201, %r123, 2;
$L__BB2_64:
	add.s32 	%r124, %r79, -1;
	max.s32 	%r125, %r201, %r124;
	max.s32 	%r126, %r125, 0;
	add.s64 	%rd75, %rd10, %rd31;
	st.global.u32 	[%rd75], %r126;
$L__BB2_65:
	add.s32 	%r200, %r200, 128;
	add.s32 	%r199, %r199, 1;
	setp.ne.s32 	%p18, %r199, 0;
	@%p18 bra 	$L__BB2_50;
$L__BB2_66:
	ret;

}
	// .globl	_ZN3cub18CUB_300001_SM_10006detail8for_each13static_kernelINS2_12policy_hub_t12policy_500_tEmN6thrust24THRUST_300001_SM_1000_NS8cuda_cub6__fill7functorINS7_6detail15normal_iteratorINS7_10device_ptrIiEEEEiEEEEvT0_T1_
.visible .entry _ZN3cub18CUB_300001_SM_10006detail8for_each13static_kernelINS2_12policy_hub_t12policy_500_tEmN6thrust24THRUST_300001_SM_1000_NS8cuda_cub6__fill7functorINS7_6detail15normal_iteratorINS7_10device_ptrIiEEEEiEEEEvT0_T1_(
	.param .u64 _ZN3cub18CUB_300001_SM_10006detail8for_each13static_kernelINS2_12policy_hub_t12policy_500_tEmN6thrust24THRUST_300001_SM_1000_NS8cuda_cub6__fill7functorINS7_6detail15normal_iteratorINS7_10device_ptrIiEEEEiEEEEvT0_T1__param_0,
	.param .align 8 .b8 _ZN3cub18CUB_300001_SM_10006detail8for_each13static_kernelINS2_12policy_hub_t12policy_500_tEmN6thrust24THRUST_300001_SM_1000_NS8cuda_cub6__fill7functorINS7_6detail15normal_iteratorINS7_10device_ptrIiEEEEiEEEEvT0_T1__param_1[16]
)
.maxntid 256
{
	.reg .pred 	%p<4>;
	.reg .b16 	%rs<5>;
	.reg .b32 	%r<12>;
	.reg .b64 	%rd<16>;

	ld.param.u32 	%r3, [_ZN3cub18CUB_300001_SM_10006detail8for_each13static_kernelINS2_12policy_hub_t12policy_500_tEmN6thrust24THRUST_300001_SM_1000_NS8cuda_cub6__fill7functorINS7_6detail15normal_iteratorINS7_10device_ptrIiEEEEiEEEEvT0_T1__param_1+8];
	ld.param.u64 	%rd4, [_ZN3cub18CUB_300001_SM_10006detail8for_each13static_kernelINS2_12policy_hub_t12policy_500_tEmN6thrust24THRUST_300001_SM_1000_NS8cuda_cub6__fill7functorINS7_6detail15normal_iteratorINS7_10device_ptrIiEEEEiEEEEvT0_T1__param_1];
	ld.param.u64 	%rd5, [_ZN3cub18CUB_300001_SM_10006detail8for_each13static_kernelINS2_12policy_hub_t12policy_500_tEmN6thrust24THRUST_300001_SM_1000_NS8cuda_cub6__fill7functorINS7_6detail15normal_iteratorINS7_10device_ptrIiEEEEiEEEEvT0_T1__param_0];
	mov.u32 	%r9, %ctaid.x;
	mul.wide.u32 	%rd1, %r9, 512;
	sub.s64 	%rd2, %rd5, %rd1;
	setp.lt.u64 	%p1, %rd2, 512;
	@%p1 bra 	$L__BB3_2;
	mov.u32 	%r11, %tid.x;
	cvta.to.global.u64 	%rd11, %rd4;
	cvt.u64.u32 	%rd12, %r11;
	add.s64 	%rd13, %rd1, %rd12;
	shl.b64 	%rd14, %rd13, 2;
	add.s64 	%rd15, %rd11, %rd14;
	st.global.u32 	[%rd15], %r3;
	st.global.u32 	[%rd15+1024], %r3;
	bra.uni 	$L__BB3_6;
$L__BB3_2:
	cvta.to.global.u64 	%rd6, %rd4;
	mov.u32 	%r2, %tid.x;
	cvt.u64.u32 	%rd7, %r2;
	setp.le.u64 	%p2, %rd2, %rd7;
	add.s64 	%rd8, %rd1, %rd7;
	shl.b64 	%rd9, %rd8, 2;
	add.s64 	%rd3, %rd6, %rd9;
	@%p2 bra 	$L__BB3_4;
	st.global.u32 	[%rd3], %r3;
$L__BB3_4:
	add.s32 	%r10, %r2, 256;
	cvt.u64.u32 	%rd10, %r10;
	setp.le.u64 	%p3, %rd2, %rd10;
	@%p3 bra 	$L__BB3_6;
	st.global.u32 	[%rd3+1024], %r3;
$L__BB3_6:
	ret;

}
	// .globl	_ZN3cub18CUB_300001_SM_10006detail8for_each13static_kernelINS2_12policy_hub_t12policy_500_tEmN6thrust24THRUST_300001_SM_1000_NS8cuda_cub20__uninitialized_fill7functorINS7_10device_ptrIiEEiEEEEvT0_T1_
.visible .entry _ZN3cub18CUB_300001_SM_10006detail8for_each13static_kernelINS2_12policy_hub_t12policy_500_tEmN6thrust24THRUST_300001_SM_1000_NS8cuda_cub20__uninitialized_fill7functorINS7_10device_ptrIiEEiEEEEvT0_T1_(
	.param .u64 _ZN3cub18CUB_300001_SM_10006detail8for_each13static_kernelINS2_12policy_hub_t12policy_500_tEmN6thrust24THRUST_300001_SM_1000_NS8cuda_cub20__uninitialized_fill7functorINS7_10device_ptrIiEEiEEEEvT0_T1__param_0,
	.param .align 8 .b8 _ZN3cub18CUB_300001_SM_10006detail8for_each13static_kernelINS2_12policy_hub_t12policy_500_tEmN6thrust24THRUST_300001_SM_1000_NS8cuda_cub20__uninitialized_fill7functorINS7_10device_ptrIiEEiEEEEvT0_T1__param_1[16]
)
.maxntid 256
{
	.reg .pred 	%p<4>;
	.reg .b16 	%rs<5>;
	.reg .b32 	%r<12>;
	.reg .b64 	%rd<16>;

	ld.param.u32 	%r3, [_ZN3cub18CUB_300001_SM_10006detail8for_each13static_kernelINS2_12policy_hub_t12policy_500_tEmN6thrust24THRUST_300001_SM_1000_NS8cuda_cub20__uninitialized_fill7functorINS7_10device_ptrIiEEiEEEEvT0_T1__param_1+8];
	ld.param.u64 	%rd4, [_ZN3cub18CUB_300001_SM_10006detail8for_each13static_kernelINS2_12policy_hub_t12policy_500_tEmN6thrust24THRUST_300001_SM_1000_NS8cuda_cub20__uninitialized_fill7functorINS7_10device_ptrIiEEiEEEEvT0_T1__param_1];
	ld.param.u64 	%rd5, [_ZN3cub18CUB_300001_SM_10006detail8for_each13static_kernelINS2_12policy_hub_t12policy_500_tEmN6thrust24THRUST_300001_SM_1000_NS8cuda_cub20__uninitialized_fill7functorINS7_10device_ptrIiEEiEEEEvT0_T1__param_0];
	mov.u32 	%r9, %ctaid.x;
	mul.wide.u32 	%rd1, %r9, 512;
	sub.s64 	%rd2, %rd5, %rd1;
	setp.lt.u64 	%p1, %rd2, 512;
	@%p1 bra 	$L__BB4_2;
	mov.u32 	%r11, %tid.x;
	cvta.to.global.u64 	%rd11, %rd4;
	cvt.u64.u32 	%rd12, %r11;
	add.s64 	%rd13, %rd1, %rd12;
	shl.b64 	%rd14, %rd13, 2;
	add.s64 	%rd15, %rd11, %rd14;
	st.global.u32 	[%rd15], %r3;
	st.global.u32 	[%rd15+1024], %r3;
	bra.uni 	$L__BB4_6;
$L__BB4_2:
	cvta.to.global.u64 	%rd6, %rd4;
	mov.u32 	%r2, %tid.x;
	cvt.u64.u32 	%rd7, %r2;
	setp.le.u64 	%p2, %rd2, %rd7;
	add.s64 	%rd8, %rd1, %rd7;
	shl.b64 	%rd9, %rd8, 2;
	add.s64 	%rd3, %rd6, %rd9;
	@%p2 bra 	$L__BB4_4;
	st.global.u32 	[%rd3], %r3;
$L__BB4_4:
	add.s32 	%r10, %r2, 256;
	cvt.u64.u32 	%rd10, %r10;
	setp.le.u64 	%p3, %rd2, %rd10;
	@%p3 bra 	$L__BB4_6;
	st.global.u32 	[%rd3+1024], %r3;
$L__BB4_6:
	ret;

}
	// .globl	_ZN3cub18CUB_300001_SM_10006detail8for_each13static_kernelINS2_12policy_hub_t12policy_500_tElN6thrust24THRUST_300001_SM_1000_NS8cuda_cub6__fill7functorINS7_6detail15normal_iteratorINS7_10device_ptrIiEEEEiEEEEvT0_T1_
.visible .entry _ZN3cub18CUB_300001_SM_10006detail8for_each13static_kernelINS2_12policy_hub_t12policy_500_tElN6thrust24THRUST_300001_SM_1000_NS8cuda_cub6__fill7functorINS7_6detail15normal_iteratorINS7_10device_ptrIiEEEEiEEEEvT0_T1_(
	.param .u64 _ZN3cub18CUB_300001_SM_10006detail8for_each13static_kernelINS2_12policy_hub_t12policy_500_tElN6thrust24THRUST_300001_SM_1000_NS8cuda_cub6__fill7functorINS7_6detail15normal_iteratorINS7_10device_ptrIiEEEEiEEEEvT0_T1__param_0,
	.param .align 8 .b8 _ZN3cub18CUB_300001_SM_10006detail8for_each13static_kernelINS2_12policy_hub_t12policy_500_tElN6thrust24THRUST_300001_SM_1000_NS8cuda_cub6__fill7functorINS7_6detail15normal_iteratorINS7_10device_ptrIiEEEEiEEEEvT0_T1__param_1[16]
)
.maxntid 256
{
	.reg .pred 	%p<4>;
	.reg .b16 	%rs<5>;
	.reg .b32 	%r<12>;
	.reg .b64 	%rd<17>;

	ld.param.u32 	%r3, [_ZN3cub18CUB_300001_SM_10006detail8for_each13static_kernelINS2_12policy_hub_t12policy_500_tElN6thrust24THRUST_300001_SM_1000_NS8cuda_cub6__fill7functorINS7_6detail15normal_iteratorINS7_10device_ptrIiEEEEiEEEEvT0_T1__param_1+8];
	ld.param.u64 	%rd5, [_ZN3cub18CUB_300001_SM_10006detail8for_each13static_kernelINS2_12policy_hub_t12policy_500_tElN6thrust24THRUST_300001_SM_1000_NS8cuda_cub6__fill7functorINS7_6detail15normal_iteratorINS7_10device_ptrIiEEEEiEEEEvT0_T1__param_1];
	ld.param.u64 	%rd6, [_ZN3cub18CUB_300001_SM_10006detail8for_each13static_kernelINS2_12policy_hub_t12policy_500_tElN6thrust24THRUST_300001_SM_1000_NS8cuda_cub6__fill7functorINS7_6detail15normal_iteratorINS7_10device_ptrIiEEEEiEEEEvT0_T1__param_0];
	mov.u32 	%r9, %ctaid.x;
	mul.wide.u32 	%rd1, %r9, 512;
	sub.s64 	%rd2, %rd6, %rd1;
	setp.lt.s64 	%p1, %rd2, 512;
	@%p1 bra 	$L__BB5_2;
	mov.u32 	%r11, %tid.x;
	cvta.to.global.u64 	%rd12, %rd5;
	cvt.u64.u32 	%rd13, %r11;
	add.s64 	%rd14, %rd1, %rd13;
	shl.b64 	%rd15, %rd14, 2;
	add.s64 	%rd16, %rd12, %rd15;
	st.global.u32 	[%rd16], %r3;
	st.global.u32 	[%rd16+1024], %r3;
	bra.uni 	$L__BB5_6;
$L__BB5_2:
	cvta.to.global.u64 	%rd7, %rd5;
	mov.u32 	%r2, %tid.x;
	cvt.s64.s32 	%rd3, %rd2;
	cvt.u64.u32 	%rd8, %r2;
	setp.le.s64 	%p2, %rd3, %rd8;
	add.s64 	%rd9, %rd1, %rd8;
	shl.b64 	%rd10, %rd9, 2;
	add.s64 	%rd4, %rd7, %rd10;
	@%p2 bra 	$L__BB5_4;
	st.global.u32 	[%rd4], %r3;
$L__BB5_4:
	add.s32 	%r10, %r2, 256;
	cvt.u64.u32 	%rd11, %r10;
	setp.le.s64 	%p3, %rd3, %rd11;
	@%p3 bra 	$L__BB5_6;
	st.global.u32 	[%rd4+1024], %r3;
$L__BB5_6:
	ret;

}
	// .globl	_ZN3cub18CUB_300001_SM_10006detail4scan20DeviceScanInitKernelINS0_13ScanTileStateIiLb1EEEEEvT_i
.visible .entry _ZN3cub18CUB_300001_SM_10006detail4scan20DeviceScanInitKernelINS0_13ScanTileStateIiLb1EEEEEvT_i(
	.param .align 8 .b8 _ZN3cub18CUB_300001_SM_10006detail4scan20DeviceScanInitKernelINS0_13ScanTileStateIiLb1EEEEEvT_i_param_0[8],
	.param .u32 _ZN3cub18CUB_300001_SM_10006detail4scan20DeviceScanInitKernelINS0_13ScanTileStateIiLb1EEEEEvT_i_param_1
)
{
	.reg .pred 	%p<5>;
	.reg .b32 	%r<10>;
	.reg .b64 	%rd<7>;

	ld.param.u64 	%rd2, [_ZN3cub18CUB_300001_SM_10006detail4scan20DeviceScanInitKernelINS0_13ScanTileStateIiLb1EEEEEvT_i_param_0];
	ld.param.u32 	%r4, [_ZN3cub18CUB_300001_SM_10006detail4scan20DeviceScanInitKernelINS0_13ScanTileStateIiLb1EEEEEvT_i_param_1];
	cvta.to.global.u64 	%rd1, %rd2;
	mov.u32 	%r1, %ctaid.x;
	mov.u32 	%r5, %ntid.x;
	mov.u32 	%r2, %tid.x;
	mad.lo.s32 	%r3, %r1, %r5, %r2;
	setp.ge.s32 	%p1, %r3, %r4;
	@%p1 bra 	$L__BB6_2;
	mul.wide.s32 	%rd3, %r3, 8;
	add.s64 	%rd4, %rd1, %rd3;
	mov.b32 	%r6, 0;
	mov.b32 	%r7, 99;
	st.global.v2.u32 	[%rd4+256], {%r7, %r6};
$L__BB6_2:
	setp.ne.s32 	%p2, %r1, 0;
	setp.gt.u32 	%p3, %r2, 31;
	or.pred  	%p4, %p2, %p3;
	@%p4 bra 	$L__BB6_4;
	mul.wide.u32 	%rd5, %r2, 8;
	add.s64 	%rd6, %rd1, %rd5;
	mov.b32 	%r9, 0;
	st.global.v2.u32 	[%rd6], {%r9, %r9};
$L__BB6_4:
	ret;

}
	// .globl	_ZN3cub18CUB_300001_SM_10006detail4scan16DeviceScanKernelINS2_10policy_hubIiiijN4cuda3__47maximumIiEEE10Policy1000EN6thrust24THRUST_300001_SM_1000_NS6detail15normal_iteratorINSC_10device_ptrIiEEEESH_NS0_13ScanTileStateIiLb1EEES8_NS0_8NullTypeEjiLb0ESK_EEvT0_T1_T2_iT3_T4_T5_
.visible .entry _ZN3cub18CUB_300001_SM_10006detail4scan16DeviceScanKernelINS2_10policy_hubIiiijN4cuda3__47maximumIiEEE10Policy1000EN6thrust24THRUST_300001_SM_1000_NS6detail15normal_iteratorINSC_10device_ptrIiEEEESH_NS0_13ScanTileStateIiLb1EEES8_NS0_8NullTypeEjiLb0ESK_EEvT0_T1_T2_iT3_T4_T5_(
	.param .align 8 .b8 _ZN3cub18CUB_300001_SM_10006detail4scan16DeviceScanKernelINS2_10policy_hubIiiijN4cuda3__47maximumIiEEE10Policy1000EN6thrust24THRUST_300001_SM_1000_NS6detail15normal_iteratorINSC_10device_ptrIiEEEESH_NS0_13ScanTileStateIiLb1EEES8_NS0_8NullTypeEjiLb0ESK_EEvT0_T1_T2_iT3_T4_T5__param_0[8],
	.param .align 8 .b8 _ZN3cub18CUB_300001_SM_10006detail4scan16DeviceScanKernelINS2_10policy_hubIiiijN4cuda3__47maximumIiEEE10Policy1000EN6thrust24THRUST_300001_SM_1000_NS6detail15normal_iteratorINSC_10device_ptrIiEEEESH_NS0_13ScanTileStateIiLb1EEES8_NS0_8NullTypeEjiLb0ESK_EEvT0_T1_T2_iT3_T4_T5__param_1[8],
	.param .align 8 .b8 _ZN3cub18CUB_300001_SM_10006detail4scan16DeviceScanKernelINS2_10policy_hubIiiijN4cuda3__47maximumIiEEE10Policy1000EN6thrust24THRUST_300001_SM_1000_NS6detail15normal_iteratorINSC_10device_ptrIiEEEESH_NS0_13ScanTileStateIiLb1EEES8_NS0_8NullTypeEjiLb0ESK_EEvT0_T1_T2_iT3_T4_T5__param_2[8],
	.param .u32 _ZN3cub18CUB_300001_SM_10006detail4scan16DeviceScanKernelINS2_10policy_hubIiiijN4cuda3__47maximumIiEEE10Policy1000EN6thrust24THRUST_300001_SM_1000_NS6detail15normal_iteratorINSC_10device_ptrIiEEEESH_NS0_13ScanTileStateIiLb1EEES8_NS0_8NullTypeEjiLb0ESK_EEvT0_T1_T2_iT3_T4_T5__param_3,
	.param .align 1 .b8 _ZN3cub18CUB_300001_SM_10006detail4scan16DeviceScanKernelINS2_10policy_hubIiiijN4cuda3__47maximumIiEEE10Policy1000EN6thrust24THRUST_300001_SM_1000_NS6detail15normal_iteratorINSC_10device_ptrIiEEEESH_NS0_13ScanTileStateIiLb1EEES8_NS0_8NullTypeEjiLb0ESK_EEvT0_T1_T2_iT3_T4_T5__param_4[1],
	.param .align 1 .b8 _ZN3cub18CUB_300001_SM_10006detail4scan16DeviceScanKernelINS2_10policy_hubIiiijN4cuda3__47maximumIiEEE10Policy1000EN6thrust24THRUST_300001_SM_1000_NS6detail15normal_iteratorINSC_10device_ptrIiEEEESH_NS0_13ScanTileStateIiLb1EEES8_NS0_8NullTypeEjiLb0ESK_EEvT0_T1_T2_iT3_T4_T5__param_5[1],
	.param .u32 _ZN3cub18CUB_300001_SM_10006detail4scan16DeviceScanKernelINS2_10policy_hubIiiijN4cuda3__47maximumIiEEE10Policy1000EN6thrust24THRUST_300001_SM_1000_NS6detail15normal_iteratorINSC_10device_ptrIiEEEESH_NS0_13ScanTileStateIiLb1EEES8_NS0_8NullTypeEjiLb0ESK_EEvT0_T1_T2_iT3_T4_T5__param_6
)
.maxntid 128
{
	.reg .pred 	%p<159>;
	.reg .b32 	%r<1028>;
	.reg .b64 	%rd<54>;
	// demoted variable
	.shared .align 16 .b8 _ZZN3cub18CUB_300001_SM_10006detail4scan16DeviceScanKernelINS2_10policy_hubIiiijN4cuda3__47maximumIiEEE10Policy1000EN6thrust24THRUST_300001_SM_1000_NS6detail15normal_iteratorINSC_10device_ptrIiEEEESH_NS0_13ScanTileStateIiLb1EEES8_NS0_8NullTypeEjiLb0ESK_EEvT0_T1_T2_iT3_T4_T5_E12temp_storage[12304];
	ld.param.u64 	%rd1, [_ZN3cub18CUB_300001_SM_10006detail4scan16DeviceScanKernelINS2_10policy_hubIiiijN4cuda3__47maximumIiEEE10Policy1000EN6thrust24THRUST_300001_SM_1000_NS6detail15normal_iteratorINSC_10device_ptrIiEEEESH_NS0_13ScanTileStateIiLb1EEES8_NS0_8NullTypeEjiLb0ESK_EEvT0_T1_T2_iT3_T4_T5__param_2];
	ld.param.u64 	%rd14, [_ZN3cub18CUB_300001_SM_10006detail4scan16DeviceScanKernelINS2_10policy_hubIiiijN4cuda3__47maximumIiEEE10Policy1000EN6thrust24THRUST_300001_SM_1000_NS6detail15normal_iteratorINSC_10device_ptrIiEEEESH_NS0_13ScanTileStateIiLb1EEES8_NS0_8NullTypeEjiLb0ESK_EEvT0_T1_T2_iT3_T4_T5__param_1];
	ld.param.u64 	%rd15, [_ZN3cub18CUB_300001_SM_10006detail4scan16DeviceScanKernelINS2_10policy_hubIiiijN4cuda3__47maximumIiEEE10Policy1000EN6thrust24THRUST_300001_SM_1000_NS6detail15normal_iteratorINSC_10device_ptrIiEEEESH_NS0_13ScanTileStateIiLb1EEES8_NS0_8NullTypeEjiLb0ESK_EEvT0_T1_T2_iT3_T4_T5__param_0];
	ld.param.u32 	%r375, [_ZN3cub18CUB_300001_SM_10006detail4scan16DeviceScanKernelINS2_10policy_hubIiiijN4cuda3__47maximumIiEEE10Policy1000EN6thrust24THRUST_300001_SM_1000_NS6detail15normal_iteratorINSC_10device_ptrIiEEEESH_NS0_13ScanTileStateIiLb1EEES8_NS0_8NullTypeEjiLb0ESK_EEvT0_T1_T2_iT3_T4_T5__param_3];
	ld.param.u32 	%r376, [_ZN3cub18CUB_300001_SM_10006detail4scan16DeviceScanKernelINS2_10policy_hubIiiijN4cuda3__47maximumIiEEE10Policy1000EN6thrust24THRUST_300001_SM_1000_NS6detail15normal_iteratorINSC_10device_ptrIiEEEESH_NS0_13ScanTileStateIiLb1EEES8_NS0_8NullTypeEjiLb0ESK_EEvT0_T1_T2_iT3_T4_T5__param_6];
	cvta.to.global.u64 	%rd2, %rd15;
	cvta.to.global.u64 	%rd3, %rd14;
	mov.u32 	%r377, %ctaid.x;
	add.s32 	%r1, %r375, %r377;
	mul.lo.s32 	%r2, %r1, 3072;
	sub.s32 	%r3, %r376, %r2;
	setp.lt.u32 	%p1, %r3, 3073;
	@%p1 bra 	$L__BB7_35;
	cvt.u64.u32 	%rd36, %r2;
	mov.u32 	%r4, %tid.x;
	and.b32  	%r642, %r4, 31;
	and.b32  	%r643, %r4, 992;
	mul.lo.s32 	%r644, %r643, 24;
	or.b32  	%r645, %r644, %r642;
	cvt.u64.u32 	%rd37, %r645;
	add.s64 	%rd4, %rd37, %rd36;
	shl.b64 	%rd38, %rd4, 2;
	add.s64 	%rd39, %rd2, %rd38;
	ld.global.u32 	%r646, [%rd39];
	ld.global.u32 	%r647, [%rd39+128];
	ld.global.u32 	%r648, [%rd39+256];
	ld.global.u32 	%r649, [%rd39+384];
	ld.global.u32 	%r650, [%rd39+512];
	ld.global.u32 	%r651, [%rd39+640];
	ld.global.u32 	%r652, [%rd39+768];
	ld.global.u32 	%r653, [%rd39+896];
	ld.global.u32 	%r654, [%rd39+1024];
	ld.global.u32 	%r655, [%rd39+1152];
	ld.global.u32 	%r656, [%rd39+1280];
	ld.global.u32 	%r657, [%rd39+1408];
	ld.global.u32 	%r658, [%rd39+1536];
	ld.global.u32 	%r659, [%rd39+1664];
	ld.global.u32 	%r660, [%rd39+1792];
	ld.global.u32 	%r661, [%rd39+1920];
	ld.global.u32 	%r662, [%rd39+2048];
	ld.global.u32 	%r663, [%rd39+2176];
	ld.global.u32 	%r664, [%rd39+2304];
	ld.global.u32 	%r665, [%rd39+2432];
	ld.global.u32 	%r666, [%rd39+2560];
	ld.global.u32 	%r667, [%rd39+2688];
	ld.global.u32 	%r668, [%rd39+2816];
	ld.global.u32 	%r669, [%rd39+2944];
	// begin inline asm
	mov.u32 %r641, %laneid;
	// end inline asm
	shr.u32 	%r6, %r4, 5;
	mad.lo.s32 	%r670, %r6, 768, %r641;
	shl.b32 	%r671, %r670, 2;
	mov.u32 	%r672, _ZZN3cub18CUB_300001_SM_10006detail4scan16DeviceScanKernelINS2_10policy_hubIiiijN4cuda3__47maximumIiEEE10Policy1000EN6thrust24THRUST_300001_SM_1000_NS6detail15normal_iteratorINSC_10device_ptrIiEEEESH_NS0_13ScanTileStateIiLb1EEES8_NS0_8NullTypeEjiLb0ESK_EEvT0_T1_T2_iT3_T4_T5_E12temp_storage;
	add.s32 	%r7, %r672, %r671;
	st.shared.u32 	[%r7], %r646;
	st.shared.u32 	[%r7+128], %r647;
	st.shared.u32 	[%r7+256], %r648;
	st.shared.u32 	[%r7+384], %r649;
	st.shared.u32 	[%r7+512], %r650;
	st.shared.u32 	[%r7+640], %r651;
	st.shared.u32 	[%r7+768], %r652;
	st.shared.u32 	[%r7+896], %r653;
	st.shared.u32 	[%r7+1024], %r654;
	st.shared.u32 	[%r7+1152], %r655;
	st.shared.u32 	[%r7+1280], %r656;
	st.shared.u32 	[%r7+1408], %r657;
	st.shared.u32 	[%r7+1536], %r658;
	st.shared.u32 	[%r7+1664], %r659;
	st.shared.u32 	[%r7+1792], %r660;
	st.shared.u32 	[%r7+1920], %r661;
	st.shared.u32 	[%r7+2048], %r662;
	st.shared.u32 	[%r7+2176], %r663;
	st.shared.u32 	[%r7+2304], %r664;
	st.shared.u32 	[%r7+2432], %r665;
	st.shared.u32 	[%r7+2560], %r666;
	st.shared.u32 	[%r7+2688], %r667;
	st.shared.u32 	[%r7+2816], %r668;
	st.shared.u32 	[%r7+2944], %r669;
	bar.warp.sync 	-1;
	mad.lo.s32 	%r8, %r641, 92, %r7;
	ld.shared.v4.u32 	{%r9, %r10, %r11, %r12}, [%r8];
	ld.shared.v4.u32 	{%r13, %r14, %r15, %r16}, [%r8+16];
	ld.shared.v4.u32 	{%r17, %r18, %r19, %r20}, [%r8+32];
	ld.shared.v4.u32 	{%r21, %r22, %r23, %r24}, [%r8+48];
	ld.shared.v4.u32 	{%r25, %r26, %r27, %r28}, [%r8+64];
	ld.shared.v4.u32 	{%r29, %r30, %r31, %r32}, [%r8+80];
	bar.sync 	0;
	setp.ne.s32 	%p105, %r1, 0;
	@%p105 bra 	$L__BB7_6;
	max.s32 	%r870, %r9, %r10;
	max.s32 	%r871, %r870, %r11;
	max.s32 	%r872, %r12, %r13;
	max.s32 	%r873, %r872, %r14;
	max.s32 	%r874, %r15, %r16;
	max.s32 	%r875, %r874, %r17;
	max.s32 	%r876, %r18, %r19;
	max.s32 	%r877, %r876, %r20;
	max.s32 	%r878, %r21, %r22;
	max.s32 	%r879, %r878, %r23;
	max.s32 	%r880, %r24, %r25;
	max.s32 	%r881, %r880, %r26;
	max.s32 	%r882, %r27, %r28;
	max.s32 	%r883, %r882, %r29;
	max.s32 	%r884, %r30, %r31;
	max.s32 	%r885, %r884, %r32;
	max.s32 	%r886, %r871, %r873;
	max.s32 	%r887, %r886, %r875;
	max.s32 	%r888, %r877, %r879;
	max.s32 	%r889, %r888, %r881;
	max.s32 	%r890, %r883, %r885;
	max.s32 	%r891, %r887, %r889;
	max.s32 	%r841, %r891, %r890;
	mov.b32 	%r867, 1;
	mov.b32 	%r868, 0;
	mov.b32 	%r869, -1;
	// begin inline asm
	shfl.sync.up.b32 %r840, %r841, %r867, %r868, %r869;
	// end inline asm
	max.s32 	%r892, %r840, %r841;
	setp.lt.s32 	%p147, %r641, 1;
	selp.b32 	%r846, %r841, %r892, %p147;
	mov.b32 	%r847, 2;
	// begin inline asm
	shfl.sync.up.b32 %r845, %r846, %r847, %r868, %r869;
	// end inline asm
	max.s32 	%r893, %r845, %r846;
	setp.lt.s32 	%p148, %r641, 2;
	selp.b32 	%r851, %r846, %r893, %p148;
	mov.b32 	%r852, 4;
	// begin inline asm
	shfl.sync.up.b32 %r850, %r851, %r852, %r868, %r869;
	// end inline asm
	max.s32 	%r894, %r850, %r851;
	setp.lt.s32 	%p149, %r641, 4;
	selp.b32 	%r856, %r851, %r894, %p149;
	mov.b32 	%r857, 8;
	// begin inline asm
	shfl.sync.up.b32 %r855, %r856, %r857, %r868, %r869;
	// end inline asm
	max.s32 	%r895, %r855, %r856;
	setp.lt.s32 	%p150, %r641, 8;
	selp.b32 	%r861, %r856, %r895, %p150;
	mov.b32 	%r862, 16;
	// begin inline asm
	shfl.sync.up.b32 %r860, %r861, %r862, %r868, %r869;
	// end inline asm
	max.s32 	%r33, %r860, %r861;
	setp.lt.s32 	%p151, %r641, 16;
	selp.b32 	%r866, %r861, %r33, %p151;
	// begin inline asm
	shfl.sync.up.b32 %r865, %r866, %r867, %r868, %r869;
	// end inline asm
	setp.ne.s32 	%p152, %r641, 31;
	@%p152 bra 	$L__BB7_4;
	shl.b32 	%r896, %r6, 2;
	add.s32 	%r898, %r672, %r896;
	st.shared.u32 	[%r898+16], %r33;
$L__BB7_4:
	bar.sync 	0;
	ld.shared.v4.u32 	{%r899, %r900, %r901, %r902}, [_ZZN3cub18CUB_300001_SM_10006detail4scan16DeviceScanKernelINS2_10policy_hubIiiijN4cuda3__47maximumIiEEE10Policy1000EN6thrust24THRUST_300001_SM_1000_NS6detail15normal_iteratorINSC_10device_ptrIiEEEESH_NS0_13ScanTileStateIiLb1EEES8_NS0_8NullTypeEjiLb0ESK_EEvT0_T1_T2_iT3_T4_T5_E12temp_storage+16];
	max.s32 	%r903, %r899, %r900;
	setp.eq.s32 	%p153, %r6, 2;
	selp.b32 	%r904, %r903, %r899, %p153;
	max.s32 	%r905, %r903, %r901;
	setp.eq.s32 	%p154, %r6, 3;
	selp.b32 	%r906, %r905, %r904, %p154;
	max.s32 	%r35, %r905, %r902;
	setp.lt.u32 	%p155, %r4, 32;
	max.s32 	%r907, %r906, %r865;
	setp.eq.s32 	%p156, %r641, 0;
	selp.b32 	%r908, %r906, %r907, %p156;
	selp.b32 	%r909, %r865, %r908, %p155;
	setp.ne.s32 	%p157, %r4, 0;
	setp.eq.s32 	%p158, %r4, 0;
	max.s32 	%r971, %r909, %r9;
	selp.b32 	%r910, %r9, %r971, %p158;
	max.s32 	%r970, %r910, %r10;
	max.s32 	%r969, %r970, %r11;
	max.s32 	%r968, %r969, %r12;
	max.s32 	%r967, %r968, %r13;
	max.s32 	%r966, %r967, %r14;
	max.s32 	%r965, %r966, %r15;
	max.s32 	%r964, %r965, %r16;
	max.s32 	%r963, %r964, %r17;
	max.s32 	%r962, %r963, %r18;
	max.s32 	%r961, %r962, %r19;
	max.s32 	%r960, %r961, %r20;
	max.s32 	%r959, %r960, %r21;
	max.s32 	%r958, %r959, %r22;
	max.s32 	%r957, %r958, %r23;
	max.s32 	%r956, %r957, %r24;
	max.s32 	%r955, %r956, %r25;
	max.s32 	%r954, %r955, %r26;
	max.s32 	%r953, %r954, %r27;
	max.s32 	%r952, %r953, %r28;
	max.s32 	%r951, %r952, %r29;
	max.s32 	%r950, %r951, %r30;
	max.s32 	%r949, %r950, %r31;
	max.s32 	%r948, %r949, %r32;
	@%p157 bra 	$L__BB7_34;
	add.s64 	%rd51, %rd1, 256;
	mov.b32 	%r911, 101;
	// begin inline asm
	st.relaxed.gpu.v2.u32 [%rd51], {%r911, %r35};
	// end inline asm
	mov.u32 	%r971, %r9;
	bra.uni 	$L__BB7_34;
$L__BB7_6:
	max.s32 	%r703, %r9, %r10;
	max.s32 	%r704, %r703, %r11;
	max.s32 	%r705, %r12, %r13;
	max.s32 	%r706, %r705, %r14;
	max.s32 	%r707, %r15, %r16;
	max.s32 	%r708, %r707, %r17;
	max.s32 	%r709, %r18, %r19;
	max.s32 	%r710, %r709, %r20;
	max.s32 	%r711, %r21, %r22;
	max.s32 	%r712, %r711, %r23;
	max.s32 	%r713, %r24, %r25;
	max.s32 	%r714, %r713, %r26;
	max.s32 	%r715, %r27, %r28;
	max.s32 	%r716, %r715, %r29;
	max.s32 	%r717, %r30, %r31;
	max.s32 	%r718, %r717, %r32;
	max.s32 	%r719, %r704, %r706;
	max.s32 	%r720, %r719, %r708;
	max.s32 	%r721, %r710, %r712;
	max.s32 	%r722, %r721, %r714;
	max.s32 	%r723, %r716, %r718;
	max.s32 	%r724, %r720, %r722;
	max.s32 	%r674, %r724, %r723;
	mov.b32 	%r700, 1;
	mov.b32 	%r701, 0;
	mov.b32 	%r702, -1;
	// begin inline asm
	shfl.sync.up.b32 %r673, %r674, %r700, %r701, %r702;
	// end inline asm
	max.s32 	%r725, %r673, %r674;
	setp.lt.s32 	%p106, %r641, 1;
	selp.b32 	%r679, %r674, %r725, %p106;
	mov.b32 	%r680, 2;
	// begin inline asm
	shfl.sync.up.b32 %r678, %r679, %r680, %r701, %r702;
	// end inline asm
	max.s32 	%r726, %r678, %r679;
	setp.lt.s32 	%p107, %r641, 2;
	selp.b32 	%r684, %r679, %r726, %p107;
	mov.b32 	%r685, 4;
	// begin inline asm
	shfl.sync.up.b32 %r683, %r684, %r685, %r701, %r702;
	// end inline asm
	max.s32 	%r727, %r683, %r684;
	setp.lt.s32 	%p108, %r641, 4;
	selp.b32 	%r689, %r684, %r727, %p108;
	mov.b32 	%r690, 8;
	// begin inline asm
	shfl.sync.up.b32 %r688, %r689, %r690, %r701, %r702;
	// end inline asm
	max.s32 	%r728, %r688, %r689;
	setp.lt.s32 	%p109, %r641, 8;
	selp.b32 	%r694, %r689, %r728, %p109;
	mov.b32 	%r695, 16;
	// begin inline asm
	shfl.sync.up.b32 %r693, %r694, %r695, %r701, %r702;
	// end inline asm
	max.s32 	%r60, %r693, %r694;
	setp.lt.s32 	%p110, %r641, 16;
	selp.b32 	%r699, %r694, %r60, %p110;
	// begin inline asm
	shfl.sync.up.b32 %r698, %r699, %r700, %r701, %r702;
	// end inline asm
	setp.ne.s32 	%p111, %r641, 31;
	@%p111 bra 	$L__BB7_8;
	shl.b32 	%r729, %r6, 2;
	add.s32 	%r731, %r672, %r729;
	st.shared.u32 	[%r731+16], %r60;
$L__BB7_8:
	bar.sync 	0;
	ld.shared.v4.u32 	{%r732, %r733, %r734, %r735}, [_ZZN3cub18CUB_300001_SM_10006detail4scan16DeviceScanKernelINS2_10policy_hubIiiijN4cuda3__47maximumIiEEE10Policy1000EN6thrust24THRUST_300001_SM_1000_NS6detail15normal_iteratorINSC_10device_ptrIiEEEESH_NS0_13ScanTileStateIiLb1EEES8_NS0_8NullTypeEjiLb0ESK_EEvT0_T1_T2_iT3_T4_T5_E12temp_storage+16];
	max.s32 	%r736, %r732, %r733;
	setp.eq.s32 	%p112, %r6, 2;
	selp.b32 	%r737, %r736, %r732, %p112;
	max.s32 	%r738, %r736, %r734;
	setp.eq.s32 	%p113, %r6, 3;
	selp.b32 	%r739, %r738, %r737, %p113;
	max.s32 	%r62, %r738, %r735;
	setp.gt.u32 	%p114, %r4, 31;
	setp.lt.u32 	%p115, %r4, 32;
	max.s32 	%r740, %r739, %r698;
	setp.eq.s32 	%p116, %r641, 0;
	selp.b32 	%r947, %r739, %r740, %p116;
	selp.b32 	%r64, %r698, %r947, %p115;
	@%p114 bra 	$L__BB7_33;
	setp.ne.s32 	%p117, %r4, 0;
	mul.wide.s32 	%rd40, %r1, 8;
	add.s64 	%rd5, %rd1, %rd40;
	@%p117 bra 	$L__BB7_11;
	st.shared.u32 	[_ZZN3cub18CUB_300001_SM_10006detail4scan16DeviceScanKernelINS2_10policy_hubIiiijN4cuda3__47maximumIiEEE10Policy1000EN6thrust24THRUST_300001_SM_1000_NS6detail15normal_iteratorINSC_10device_ptrIiEEEESH_NS0_13ScanTileStateIiLb1EEES8_NS0_8NullTypeEjiLb0ESK_EEvT0_T1_T2_iT3_T4_T5_E12temp_storage+12], %r62;
	add.s64 	%rd41, %rd5, 256;
	mov.b32 	%r741, 100;
	// begin inline asm
	st.relaxed.gpu.v2.u32 [%rd41], {%r741, %r62};
	// end inline asm
$L__BB7_11:
	not.b32 	%r743, %r4;
	add.s32 	%r944, %r1, %r743;
	mov.u32 	%r66, %nctaid.x;
	setp.gt.u32 	%p118, %r66, 499;
	@%p118 bra 	$L__BB7_13;
	membar.cta;
	bra.uni 	$L__BB7_14;
$L__BB7_13:
	mov.b32 	%r744, 1245;
	// begin inline asm
	nanosleep.u32 %r744;
	// end inline asm
$L__BB7_14:
	mul.wide.s32 	%rd43, %r944, 8;
	add.s64 	%rd44, %rd1, %rd43;
	add.s64 	%rd42, %rd44, 256;
	// begin inline asm
	ld.relaxed.gpu.v2.u32 {%r945, %r941}, [%rd42];
	// end inline asm
$L__BB7_15:
	setp.eq.s32 	%p119, %r945, 99;
	mov.b32 	%r747, -1;
	vote.sync.any.pred 	%p120, %p119, %r747;
	not.pred 	%p121, %p120;
	@%p121 bra 	$L__BB7_20;
	setp.gt.u32 	%p146, %r66, 499;
	@%p146 bra 	$L__BB7_18;
	membar.cta;
	bra.uni 	$L__BB7_19;
$L__BB7_18:
	mov.b32 	%r837, 648;
	// begin inline asm
	nanosleep.u32 %r837;
	// end inline asm
$L__BB7_19:
	// begin inline asm
	ld.relaxed.gpu.v2.u32 {%r945, %r941}, [%rd42];
	// end inline asm
	bra.uni 	$L__BB7_15;
$L__BB7_20:
	setp.eq.s32 	%p122, %r945, 101;
	mov.b32 	%r774, -1;
	vote.sync.ballot.b32 	%r775, %p122, %r774;
	// begin inline asm
	mov.u32 %r749, %lanemask_ge;
	// end inline asm
	and.b32  	%r776, %r775, %r749;
	or.b32  	%r777, %r776, -2147483648;
	add.s32 	%r778, %r777, -1;
	not.b32 	%r779, %r777;
	and.b32  	%r780, %r779, %r778;
	popc.b32 	%r753, %r780;
	mov.b32 	%r752, 1;
	// begin inline asm
	shfl.sync.down.b32 %r750, %r941, %r752, %r753, %r774;
	// end inline asm
	setp.lt.s32 	%p124, %r641, %r753;
	max.s32 	%r781, %r750, %r941;
	selp.b32 	%r756, %r781, %r941, %p124;
	mov.b32 	%r757, 2;
	// begin inline asm
	shfl.sync.down.b32 %r755, %r756, %r757, %r753, %r774;
	// end inline asm
	add.s32 	%r76, %r641, 2;
	setp.gt.s32 	%p125, %r76, %r753;
	max.s32 	%r782, %r755, %r756;
	selp.b32 	%r761, %r756, %r782, %p125;
	mov.b32 	%r762, 4;
	// begin inline asm
	shfl.sync.down.b32 %r760, %r761, %r762, %r753, %r774;
	// end inline asm
	add.s32 	%r77, %r641, 4;
	setp.gt.s32 	%p126, %r77, %r753;
	max.s32 	%r783, %r760, %r761;
	selp.b32 	%r766, %r761, %r783, %p126;
	mov.b32 	%r767, 8;
	// begin inline asm
	shfl.sync.down.b32 %r765, %r766, %r767, %r753, %r774;
	// end inline asm
	add.s32 	%r78, %r641, 8;
	setp.gt.s32 	%p127, %r78, %r753;
	max.s32 	%r784, %r765, %r766;
	selp.b32 	%r771, %r766, %r784, %p127;
	mov.b32 	%r772, 16;
	// begin inline asm
	shfl.sync.down.b32 %r770, %r771, %r772, %r753, %r774;
	// end inline asm
	add.s32 	%r79, %r641, 16;
	setp.gt.s32 	%p128, %r79, %r753;
	max.s32 	%r785, %r770, %r771;
	selp.b32 	%r943, %r771, %r785, %p128;
	add.s64 	%rd7, %rd1, 256;
$L__BB7_21:
	setp.ne.s32 	%p129, %r945, 101;
	mov.b32 	%r786, -1;
	vote.sync.all.pred 	%p130, %p129, %r786;
	not.pred 	%p131, %p130;
	@%p131 bra 	$L__BB7_29;
	mul.wide.s32 	%rd47, %r944, 8;
	add.s64 	%rd48, %rd7, %rd47;
	add.s64 	%rd46, %rd48, -256;
	// begin inline asm
	ld.relaxed.gpu.v2.u32 {%r945, %r946}, [%rd46];
	// end inline asm
$L__BB7_23:
	setp.eq.s32 	%p135, %r945, 99;
	mov.b32 	%r795, -1;
	vote.sync.any.pred 	%p136, %p135, %r795;
	not.pred 	%p137, %p136;
	@%p137 bra 	$L__BB7_28;
	setp.gt.u32 	%p145, %r66, 499;
	@%p145 bra 	$L__BB7_26;
	membar.cta;
	bra.uni 	$L__BB7_27;
$L__BB7_26:
	mov.b32 	%r834, 648;
	// begin inline asm
	nanosleep.u32 %r834;
	// end inline asm
$L__BB7_27:
	// begin inline asm
	ld.relaxed.gpu.v2.u32 {%r945, %r946}, [%rd46];
	// end inline asm
	bra.uni 	$L__BB7_23;
$L__BB7_28:
	setp.eq.s32 	%p138, %r945, 101;
	mov.b32 	%r821, -1;
	vote.sync.ballot.b32 	%r822, %p138, %r821;
	and.b32  	%r823, %r822, %r749;
	or.b32  	%r824, %r823, -2147483648;
	add.s32 	%r825, %r824, -1;
	not.b32 	%r826, %r824;
	and.b32  	%r827, %r826, %r825;
	popc.b32 	%r800, %r827;
	mov.b32 	%r799, 1;
	// begin inline asm
	shfl.sync.down.b32 %r797, %r946, %r799, %r800, %r821;
	// end inline asm
	setp.lt.s32 	%p140, %r641, %r800;
	max.s32 	%r828, %r797, %r946;
	selp.b32 	%r803, %r828, %r946, %p140;
	mov.b32 	%r804, 2;
	// begin inline asm
	shfl.sync.down.b32 %r802, %r803, %r804, %r800, %r821;
	// end inline asm
	setp.gt.s32 	%p141, %r76, %r800;
	max.s32 	%r829, %r802, %r803;
	selp.b32 	%r808, %r803, %r829, %p141;
	mov.b32 	%r809, 4;
	// begin inline asm
	shfl.sync.down.b32 %r807, %r808, %r809, %r800, %r821;
	// end inline asm
	setp.gt.s32 	%p142, %r77, %r800;
	max.s32 	%r830, %r807, %r808;
	selp.b32 	%r813, %r808, %r830, %p142;
	mov.b32 	%r814, 8;
	// begin inline asm
	shfl.sync.down.b32 %r812, %r813, %r814, %r800, %r821;
	// end inline asm
	setp.gt.s32 	%p143, %r78, %r800;
	max.s32 	%r831, %r812, %r813;
	selp.b32 	%r818, %r813, %r831, %p143;
	mov.b32 	%r819, 16;
	// begin inline asm
	shfl.sync.down.b32 %r817, %r818, %r819, %r800, %r821;
	// end inline asm
	setp.gt.s32 	%p144, %r79, %r800;
	max.s32 	%r832, %r817, %r818;
	selp.b32 	%r833, %r818, %r832, %p144;
	max.s32 	%r943, %r833, %r943;
	add.s32 	%r944, %r944, -32;
	bra.uni 	$L__BB7_21;
$L__BB7_29:
	setp.ne.s32 	%p132, %r4, 0;
	@%p132 bra 	$L__BB7_31;
	max.s32 	%r789, %r943, %r62;
	add.s64 	%rd45, %rd5, 256;
	mov.b32 	%r788, 101;
	// begin inline asm
	st.relaxed.gpu.v2.u32 [%rd45], {%r788, %r789};
	// end inline asm
	st.shared.u32 	[_ZZN3cub18CUB_300001_SM_10006detail4scan16DeviceScanKernelINS2_10policy_hubIiiijN4cuda3__47maximumIiEEE10Policy1000EN6thrust24THRUST_300001_SM_1000_NS6detail15normal_iteratorINSC_10device_ptrIiEEEESH_NS0_13ScanTileStateIiLb1EEES8_NS0_8NullTypeEjiLb0ESK_EEvT0_T1_T2_iT3_T4_T5_E12temp_storage+4], %r943;
	st.shared.u32 	[_ZZN3cub18CUB_300001_SM_10006detail4scan16DeviceScanKernelINS2_10policy_hubIiiijN4cuda3__47maximumIiEEE10Policy1000EN6thrust24THRUST_300001_SM_1000_NS6detail15normal_iteratorINSC_10device_ptrIiEEEESH_NS0_13ScanTileStateIiLb1EEES8_NS0_8NullTypeEjiLb0ESK_EEvT0_T1_T2_iT3_T4_T5_E12temp_storage+8], %r789;
$L__BB7_31:
	setp.ne.s32 	%p133, %r641, 0;
	mov.u32 	%r947, %r64;
	@%p133 bra 	$L__BB7_33;
	st.shared.u32 	[_ZZN3cub18CUB_300001_SM_10006detail4scan16DeviceScanKernelINS2_10policy_hubIiiijN4cuda3__47maximumIiEEE10Policy1000EN6thrust24THRUST_300001_SM_1000_NS6detail15normal_iteratorINSC_10device_ptrIiEEEESH_NS0_13ScanTileStateIiLb1EEES8_NS0_8NullTypeEjiLb0ESK_EEvT0_T1_T2_iT3_T4_T5_E12temp_storage+36], %r943;
	mov.u32 	%r947, %r943;
$L__BB7_33:
	bar.sync 	0;
	ld.shared.u32 	%r790, [_ZZN3cub18CUB_300001_SM_10006detail4scan16DeviceScanKernelINS2_10policy_hubIiiijN4cuda3__47maximumIiEEE10Policy1000EN6thrust24THRUST_300001_SM_1000_NS6detail15normal_iteratorINSC_10device_ptrIiEEEESH_NS0_13ScanTileStateIiLb1EEES8_NS0_8NullTypeEjiLb0ESK_EEvT0_T1_T2_iT3_T4_T5_E12temp_storage+36];
	setp.eq.s32 	%p134, %r4, 0;
	max.s32 	%r791, %r790, %r947;
	selp.b32 	%r792, %r947, %r791, %p134;
	max.s32 	%r971, %r792, %r9;
	max.s32 	%r970, %r971, %r10;
	max.s32 	%r969, %r970, %r11;
	max.s32 	%r968, %r969, %r12;
	max.s32 	%r967, %r968, %r13;
	max.s32 	%r966, %r967, %r14;
	max.s32 	%r965, %r966, %r15;
	max.s32 	%r964, %r965, %r16;
	max.s32 	%r963, %r964, %r17;
	max.s32 	%r962, %r963, %r18;
	max.s32 	%r961, %r962, %r19;
	max.s32 	%r960, %r961, %r20;
	max.s32 	%r959, %r960, %r21;
	max.s32 	%r958, %r959, %r22;
	max.s32 	%r957, %r958, %r23;
	max.s32 	%r956, %r957, %r24;
	max.s32 	%r955, %r956, %r25;
	max.s32 	%r954, %r955, %r26;
	max.s32 	%r953, %r954, %r27;
	max.s32 	%r952, %r953, %r28;
	max.s32 	%r951, %r952, %r29;
	max.s32 	%r950, %r951, %r30;
	max.s32 	%r949, %r950, %r31;
	max.s32 	%r948, %r949, %r32;
$L__BB7_34:
	bar.sync 	0;
	st.shared.v4.u32 	[%r8], {%r971, %r970, %r969, %r968};
	st.shared.v4.u32 	[%r8+16], {%r967, %r966, %r965, %r964};
	st.shared.v4.u32 	[%r8+32], {%r963, %r962, %r961, %r960};
	st.shared.v4.u32 	[%r8+48], {%r959, %r958, %r957, %r956};
	st.shared.v4.u32 	[%r8+64], {%r955, %r954, %r953, %r952};
	st.shared.v4.u32 	[%r8+80], {%r951, %r950, %r949, %r948};
	bar.warp.sync 	-1;
	ld.shared.u32 	%r913, [%r7];
	ld.shared.u32 	%r914, [%r7+128];
	ld.shared.u32 	%r915, [%r7+256];
	ld.shared.u32 	%r916, [%r7+384];
	ld.shared.u32 	%r917, [%r7+512];
	ld.shared.u32 	%r918, [%r7+640];
	ld.shared.u32 	%r919, [%r7+768];
	ld.shared.u32 	%r920, [%r7+896];
	ld.shared.u32 	%r921, [%r7+1024];
	ld.shared.u32 	%r922, [%r7+1152];
	ld.shared.u32 	%r923, [%r7+1280];
	ld.shared.u32 	%r924, [%r7+1408];
	ld.shared.u32 	%r925, [%r7+1536];
	ld.shared.u32 	%r926, [%r7+1664];
	ld.shared.u32 	%r927, [%r7+1792];
	ld.shared.u32 	%r928, [%r7+1920];
	ld.shared.u32 	%r929, [%r7+2048];
	ld.shared.u32 	%r930, [%r7+2176];
	ld.shared.u32 	%r931, [%r7+2304];
	ld.shared.u32 	%r932, [%r7+2432];
	ld.shared.u32 	%r933, [%r7+2560];
	ld.shared.u32 	%r934, [%r7+2688];
	ld.shared.u32 	%r935, [%r7+2816];
	ld.shared.u32 	%r936, [%r7+2944];
	add.s64 	%rd53, %rd3, %rd38;
	st.global.u32 	[%rd53], %r913;
	st.global.u32 	[%rd53+128], %r914;
	st.global.u32 	[%rd53+256], %r915;
	st.global.u32 	[%rd53+384], %r916;
	st.global.u32 	[%rd53+512], %r917;
	st.global.u32 	[%rd53+640], %r918;
	st.global.u32 	[%rd53+768], %r919;
	st.global.u32 	[%rd53+896], %r920;
	st.global.u32 	[%rd53+1024], %r921;
	st.global.u32 	[%rd53+1152], %r922;
	st.global.u32 	[%rd53+1280], %r923;
	st.global.u32 	[%rd53+1408], %r924;
	st.global.u32 	[%rd53+1536], %r925;
	st.global.u32 	[%rd53+1664], %r926;
	st.global.u32 	[%rd53+1792], %r927;
	st.global.u32 	[%rd53+1920], %r928;
	st.global.u32 	[%rd53+2048], %r929;
	st.global.u32 	[%rd53+2176], %r930;
	st.global.u32 	[%rd53+2304], %r931;
	st.global.u32 	[%rd53+2432], %r932;
	st.global.u32 	[%rd53+2560], %r933;
	st.global.u32 	[%rd53+2688], %r934;
	st.global.u32 	[%rd53+2816], %r935;
	st.global.u32 	[%rd53+2944], %r936;
	bra.uni 	$L__BB7_166;
$L__BB7_35:
	setp.eq.s32 	%p2, %r3, 0;
	@%p2 bra 	$L__BB7_166;
	mul.wide.u32 	%rd16, %r2, 4;
	add.s64 	%rd17, %rd2, %rd16;
	mov.u32 	%r143, %tid.x;
	ld.global.u32 	%r995, [%rd17];
	and.b32  	%r378, %r143, 31;
	and.b32  	%r379, %r143, 992;
	mul.lo.s32 	%r380, %r379, 24;
	or.b32  	%r145, %r380, %r378;
	setp.ge.u32 	%p3, %r145, %r3;
	shl.b32 	%r381, %r145, 2;
	cvt.u64.u32 	%rd18, %r381;
	add.s64 	%rd9, %rd17, %rd18;
	mov.u32 	%r972, %r995;
	@%p3 bra 	$L__BB7_38;
	ld.global.u32 	%r972, [%rd9];
$L__BB7_38:
	add.s32 	%r148, %r145, 32;
	setp.ge.u32 	%p4, %r148, %r3;
	mov.u32 	%r973, %r995;
	@%p4 bra 	$L__BB7_40;
	ld.global.u32 	%r973, [%rd9+128];
$L__BB7_40:
	add.s32 	%r151, %r145, 64;
	setp.ge.u32 	%p5, %r151, %r3;
	mov.u32 	%r974, %r995;
	@%p5 bra 	$L__BB7_42;
	ld.global.u32 	%r974, [%rd9+256];
$L__BB7_42:
	add.s32 	%r154, %r145, 96;
	setp.ge.u32 	%p6, %r154, %r3;
	mov.u32 	%r975, %r995;
	@%p6 bra 	$L__BB7_44;
	ld.global.u32 	%r975, [%rd9+384];
$L__BB7_44:
	add.s32 	%r157, %r145, 128;
	setp.ge.u32 	%p7, %r157, %r3;
	mov.u32 	%r976, %r995;
	@%p7 bra 	$L__BB7_46;
	ld.global.u32 	%r976, [%rd9+512];
$L__BB7_46:
	add.s32 	%r160, %r145, 160;
	setp.ge.u32 	%p8, %r160, %r3;
	mov.u32 	%r977, %r995;
	@%p8 bra 	$L__BB7_48;
	ld.global.u32 	%r977, [%rd9+640];
$L__BB7_48:
	add.s32 	%r163, %r145, 192;
	setp.ge.u32 	%p9, %r163, %r3;
	mov.u32 	%r978, %r995;
	@%p9 bra 	$L__BB7_50;
	ld.global.u32 	%r978, [%rd9+768];
$L__BB7_50:
	add.s32 	%r166, %r145, 224;
	setp.ge.u32 	%p10, %r166, %r3;
	mov.u32 	%r979, %r995;
	@%p10 bra 	$L__BB7_52;
	ld.global.u32 	%r979, [%rd9+896];
$L__BB7_52:
	add.s32 	%r169, %r145, 256;
	setp.ge.u32 	%p11, %r169, %r3;
	mov.u32 	%r980, %r995;
	@%p11 bra 	$L__BB7_54;
	ld.global.u32 	%r980, [%rd9+1024];
$L__BB7_54:
	add.s32 	%r172, %r145, 288;
	setp.ge.u32 	%p12, %r172, %r3;
	mov.u32 	%r981, %r995;
	@%p12 bra 	$L__BB7_56;
	ld.global.u32 	%r981, [%rd9+1152];
$L__BB7_56:
	add.s32 	%r175, %r145, 320;
	setp.ge.u32 	%p13, %r175, %r3;
	mov.u32 	%r982, %r995;
	@%p13 bra 	$L__BB7_58;
	ld.global.u32 	%r982, [%rd9+1280];
$L__BB7_58:
	add.s32 	%r178, %r145, 352;
	setp.ge.u32 	%p14, %r178, %r3;
	mov.u32 	%r983, %r995;
	@%p14 bra 	$L__BB7_60;
	ld.global.u32 	%r983, [%rd9+1408];
$L__BB7_60:
	add.s32 	%r181, %r145, 384;
	setp.ge.u32 	%p15, %r181, %r3;
	mov.u32 	%r984, %r995;
	@%p15 bra 	$L__BB7_62;
	ld.global.u32 	%r984, [%rd9+1536];
$L__BB7_62:
	add.s32 	%r184, %r145, 416;
	setp.ge.u32 	%p16, %r184, %r3;
	mov.u32 	%r985, %r995;
	@%p16 bra 	$L__BB7_64;
	ld.global.u32 	%r985, [%rd9+1664];
$L__BB7_64:
	add.s32 	%r187, %r145, 448;
	setp.ge.u32 	%p17, %r187, %r3;
	mov.u32 	%r986, %r995;
	@%p17 bra 	$L__BB7_66;
	ld.global.u32 	%r986, [%rd9+1792];
$L__BB7_66:
	add.s32 	%r190, %r145, 480;
	setp.ge.u32 	%p18, %r190, %r3;
	mov.u32 	%r987, %r995;
	@%p18 bra 	$L__BB7_68;
	ld.global.u32 	%r987, [%rd9+1920];
$L__BB7_68:
	add.s32 	%r193, %r145, 512;
	setp.ge.u32 	%p19, %r193, %r3;
	mov.u32 	%r988, %r995;
	@%p19 bra 	$L__BB7_70;
	ld.global.u32 	%r988, [%rd9+2048];
$L__BB7_70:
	add.s32 	%r196, %r145, 544;
	setp.ge.u32 	%p20, %r196, %r3;
	mov.u32 	%r989, %r995;
	@%p20 bra 	$L__BB7_72;
	ld.global.u32 	%r989, [%rd9+2176];
$L__BB7_72:
	add.s32 	%r199, %r145, 576;
	setp.ge.u32 	%p21, %r199, %r3;
	mov.u32 	%r990, %r995;
	@%p21 bra 	$L__BB7_74;
	ld.global.u32 	%r990, [%rd9+2304];
$L__BB7_74:
	add.s32 	%r202, %r145, 608;
	setp.ge.u32 	%p22, %r202, %r3;
	mov.u32 	%r991, %r995;
	@%p22 bra 	$L__BB7_76;
	ld.global.u32 	%r991, [%rd9+2432];
$L__BB7_76:
	add.s32 	%r205, %r145, 640;
	setp.ge.u32 	%p23, %r205, %r3;
	mov.u32 	%r992, %r995;
	@%p23 bra 	$L__BB7_78;
	ld.global.u32 	%r992, [%rd9+2560];
$L__BB7_78:
	add.s32 	%r208, %r145, 672;
	setp.ge.u32 	%p24, %r208, %r3;
	mov.u32 	%r993, %r995;
	@%p24 bra 	$L__BB7_80;
	ld.global.u32 	%r993, [%rd9+2688];
$L__BB7_80:
	add.s32 	%r211, %r145, 704;
	setp.ge.u32 	%p25, %r211, %r3;
	mov.u32 	%r994, %r995;
	@%p25 bra 	$L__BB7_82;
	ld.global.u32 	%r994, [%rd9+2816];
$L__BB7_82:
	add.s32 	%r214, %r145, 736;
	setp.ge.u32 	%p26, %r214, %r3;
	@%p26 bra 	$L__BB7_84;
	ld.global.u32 	%r995, [%rd9+2944];
$L__BB7_84:
	// begin inline asm
	mov.u32 %r382, %laneid;
	// end inline asm
	shr.u32 	%r218, %r143, 5;
	mad.lo.s32 	%r383, %r218, 768, %r382;
	shl.b32 	%r384, %r383, 2;
	mov.u32 	%r385, _ZZN3cub18CUB_300001_SM_10006detail4scan16DeviceScanKernelINS2_10policy_hubIiiijN4cuda3__47maximumIiEEE10Policy1000EN6thrust24THRUST_300001_SM_1000_NS6detail15normal_iteratorINSC_10device_ptrIiEEEESH_NS0_13ScanTileStateIiLb1EEES8_NS0_8NullTypeEjiLb0ESK_EEvT0_T1_T2_iT3_T4_T5_E12temp_storage;
	add.s32 	%r219, %r385, %r384;
	st.shared.u32 	[%r219], %r972;
	st.shared.u32 	[%r219+128], %r973;
	st.shared.u32 	[%r219+256], %r974;
	st.shared.u32 	[%r219+384], %r975;
	st.shared.u32 	[%r219+512], %r976;
	st.shared.u32 	[%r219+640], %r977;
	st.shared.u32 	[%r219+768], %r978;
	st.shared.u32 	[%r219+896], %r979;
	st.shared.u32 	[%r219+1024], %r980;
	st.shared.u32 	[%r219+1152], %r981;
	st.shared.u32 	[%r219+1280], %r982;
	st.shared.u32 	[%r219+1408], %r983;
	st.shared.u32 	[%r219+1536], %r984;
	st.shared.u32 	[%r219+1664], %r985;
	st.shared.u32 	[%r219+1792], %r986;
	st.shared.u32 	[%r219+1920], %r987;
	st.shared.u32 	[%r219+2048], %r988;
	st.shared.u32 	[%r219+2176], %r989;
	st.shared.u32 	[%r219+2304], %r990;
	st.shared.u32 	[%r219+2432], %r991;
	st.shared.u32 	[%r219+2560], %r992;
	st.shared.u32 	[%r219+2688], %r993;
	st.shared.u32 	[%r219+2816], %r994;
	st.shared.u32 	[%r219+2944], %r995;
	bar.warp.sync 	-1;
	mad.lo.s32 	%r220, %r382, 92, %r219;
	ld.shared.v4.u32 	{%r221, %r222, %r223, %r224}, [%r220];
	ld.shared.v4.u32 	{%r225, %r226, %r227, %r228}, [%r220+16];
	ld.shared.v4.u32 	{%r229, %r230, %r231, %r232}, [%r220+32];
	ld.shared.v4.u32 	{%r233, %r234, %r235, %r236}, [%r220+48];
	ld.shared.v4.u32 	{%r237, %r238, %r239, %r240}, [%r220+64];
	ld.shared.v4.u32 	{%r241, %r242, %r243, %r244}, [%r220+80];
	bar.sync 	0;
	setp.ne.s32 	%p27, %r1, 0;
	@%p27 bra 	$L__BB7_88;
	max.s32 	%r597, %r221, %r222;
	max.s32 	%r598, %r597, %r223;
	max.s32 	%r599, %r224, %r225;
	max.s32 	%r600, %r599, %r226;
	max.s32 	%r601, %r227, %r228;
	max.s32 	%r602, %r601, %r229;
	max.s32 	%r603, %r230, %r231;
	max.s32 	%r604, %r603, %r232;
	max.s32 	%r605, %r233, %r234;
	max.s32 	%r606, %r605, %r235;
	max.s32 	%r607, %r236, %r237;
	max.s32 	%r608, %r607, %r238;
	max.s32 	%r609, %r239, %r240;
	max.s32 	%r610, %r609, %r241;
	max.s32 	%r611, %r242, %r243;
	max.s32 	%r612, %r611, %r244;
	max.s32 	%r613, %r598, %r600;
	max.s32 	%r614, %r613, %r602;
	max.s32 	%r615, %r604, %r606;
	max.s32 	%r616, %r615, %r608;
	max.s32 	%r617, %r610, %r612;
	max.s32 	%r618, %r614, %r616;
	max.s32 	%r568, %r618, %r617;
	mov.b32 	%r594, 1;
	mov.b32 	%r595, 0;
	mov.b32 	%r596, -1;
	// begin inline asm
	shfl.sync.up.b32 %r567, %r568, %r594, %r595, %r596;
	// end inline asm
	max.s32 	%r619, %r567, %r568;
	setp.lt.s32 	%p69, %r382, 1;
	selp.b32 	%r573, %r568, %r619, %p69;
	mov.b32 	%r574, 2;
	// begin inline asm
	shfl.sync.up.b32 %r572, %r573, %r574, %r595, %r596;
	// end inline asm
	max.s32 	%r620, %r572, %r573;
	setp.lt.s32 	%p70, %r382, 2;
	selp.b32 	%r578, %r573, %r620, %p70;
	mov.b32 	%r579, 4;
	// begin inline asm
	shfl.sync.up.b32 %r577, %r578, %r579, %r595, %r596;
	// end inline asm
	max.s32 	%r621, %r577, %r578;
	setp.lt.s32 	%p71, %r382, 4;
	selp.b32 	%r583, %r578, %r621, %p71;
	mov.b32 	%r584, 8;
	// begin inline asm
	shfl.sync.up.b32 %r582, %r583, %r584, %r595, %r596;
	// end inline asm
	max.s32 	%r622, %r582, %r583;
	setp.lt.s32 	%p72, %r382, 8;
	selp.b32 	%r588, %r583, %r622, %p72;
	mov.b32 	%r589, 16;
	// begin inline asm
	shfl.sync.up.b32 %r587, %r588, %r589, %r595, %r596;
	// end inline asm
	max.s32 	%r245, %r587, %r588;
	setp.lt.s32 	%p73, %r382, 16;
	selp.b32 	%r593, %r588, %r245, %p73;
	// begin inline asm
	shfl.sync.up.b32 %r592, %r593, %r594, %r595, %r596;
	// end inline asm
	setp.ne.s32 	%p74, %r382, 31;
	@%p74 bra 	$L__BB7_87;
	shl.b32 	%r623, %r218, 2;
	mov.u32 	%r624, _ZZN3cub18CUB_300001_SM_10006detail4scan16DeviceScanKernelINS2_10policy_hubIiiijN4cuda3__47maximumIiEEE10Policy1000EN6thrust24THRUST_300001_SM_1000_NS6detail15normal_iteratorINSC_10device_ptrIiEEEESH_NS0_13ScanTileStateIiLb1EEES8_NS0_8NullTypeEjiLb0ESK_EEvT0_T1_T2_iT3_T4_T5_E12temp_storage;
	add.s32 	%r625, %r624, %r623;
	st.shared.u32 	[%r625+16], %r245;
$L__BB7_87:
	bar.sync 	0;
	.pragma "used_bytes_mask 4095";
	ld.shared.v4.u32 	{%r626, %r627, %r628, %r629}, [_ZZN3cub18CUB_300001_SM_10006detail4scan16DeviceScanKernelINS2_10policy_hubIiiijN4cuda3__47maximumIiEEE10Policy1000EN6thrust24THRUST_300001_SM_1000_NS6detail15normal_iteratorINSC_10device_ptrIiEEEESH_NS0_13ScanTileStateIiLb1EEES8_NS0_8NullTypeEjiLb0ESK_EEvT0_T1_T2_iT3_T4_T5_E12temp_storage+16];
	max.s32 	%r630, %r626, %r627;
	setp.eq.s32 	%p75, %r218, 2;
	selp.b32 	%r631, %r630, %r626, %p75;
	max.s32 	%r632, %r630, %r628;
	setp.eq.s32 	%p76, %r218, 3;
	selp.b32 	%r633, %r632, %r631, %p76;
	setp.lt.u32 	%p77, %r143, 32;
	max.s32 	%r634, %r633, %r592;
	setp.eq.s32 	%p78, %r382, 0;
	selp.b32 	%r635, %r633, %r634, %p78;
	selp.b32 	%r636, %r592, %r635, %p77;
	setp.eq.s32 	%p79, %r143, 0;
	max.s32 	%r637, %r636, %r221;
	selp.b32 	%r1004, %r221, %r637, %p79;
	max.s32 	%r1005, %r1004, %r222;
	max.s32 	%r1006, %r1005, %r223;
	max.s32 	%r1007, %r1006, %r224;
	max.s32 	%r1008, %r1007, %r225;
	max.s32 	%r1009, %r1008, %r226;
	max.s32 	%r1010, %r1009, %r227;
	max.s32 	%r1011, %r1010, %r228;
	max.s32 	%r1012, %r1011, %r229;
	max.s32 	%r1013, %r1012, %r230;
	max.s32 	%r1014, %r1013, %r231;
	max.s32 	%r1015, %r1014, %r232;
	max.s32 	%r1016, %r1015, %r233;
	max.s32 	%r1017, %r1016, %r234;
	max.s32 	%r1018, %r1017, %r235;
	max.s32 	%r1019, %r1018, %r236;
	max.s32 	%r1020, %r1019, %r237;
	max.s32 	%r1021, %r1020, %r238;
	max.s32 	%r1022, %r1021, %r239;
	max.s32 	%r1023, %r1022, %r240;
	max.s32 	%r1024, %r1023, %r241;
	max.s32 	%r1025, %r1024, %r242;
	max.s32 	%r1026, %r1025, %r243;
	max.s32 	%r1027, %r1026, %r244;
	bra.uni 	$L__BB7_116;
$L__BB7_88:
	max.s32 	%r416, %r221, %r222;
	max.s32 	%r417, %r416, %r223;
	max.s32 	%r418, %r224, %r225;
	max.s32 	%r419, %r418, %r226;
	max.s32 	%r420, %r227, %r228;
	max.s32 	%r421, %r420, %r229;
	max.s32 	%r422, %r230, %r231;
	max.s32 	%r423, %r422, %r232;
	max.s32 	%r424, %r233, %r234;
	max.s32 	%r425, %r424, %r235;
	max.s32 	%r426, %r236, %r237;
	max.s32 	%r427, %r426, %r238;
	max.s32 	%r428, %r239, %r240;
	max.s32 	%r429, %r428, %r241;
	max.s32 	%r430, %r242, %r243;
	max.s32 	%r431, %r430, %r244;
	max.s32 	%r432, %r417, %r419;
	max.s32 	%r433, %r432, %r421;
	max.s32 	%r434, %r423, %r425;
	max.s32 	%r435, %r434, %r427;
	max.s32 	%r436, %r429, %r431;
	max.s32 	%r437, %r433, %r435;
	max.s32 	%r387, %r437, %r436;
	mov.b32 	%r413, 1;
	mov.b32 	%r414, 0;
	mov.b32 	%r415, -1;
	// begin inline asm
	shfl.sync.up.b32 %r386, %r387, %r413, %r414, %r415;
	// end inline asm
	max.s32 	%r438, %r386, %r387;
	setp.lt.s32 	%p28, %r382, 1;
	selp.b32 	%r392, %r387, %r438, %p28;
	mov.b32 	%r393, 2;
	// begin inline asm
	shfl.sync.up.b32 %r391, %r392, %r393, %r414, %r415;
	// end inline asm
	max.s32 	%r439, %r391, %r392;
	setp.lt.s32 	%p29, %r382, 2;
	selp.b32 	%r397, %r392, %r439, %p29;
	mov.b32 	%r398, 4;
	// begin inline asm
	shfl.sync.up.b32 %r396, %r397, %r398, %r414, %r415;
	// end inline asm
	max.s32 	%r440, %r396, %r397;
	setp.lt.s32 	%p30, %r382, 4;
	selp.b32 	%r402, %r397, %r440, %p30;
	mov.b32 	%r403, 8;
	// begin inline asm
	shfl.sync.up.b32 %r401, %r402, %r403, %r414, %r415;
	// end inline asm
	max.s32 	%r441, %r401, %r402;
	setp.lt.s32 	%p31, %r382, 8;
	selp.b32 	%r407, %r402, %r441, %p31;
	mov.b32 	%r408, 16;
	// begin inline asm
	shfl.sync.up.b32 %r406, %r407, %r408, %r414, %r415;
	// end inline asm
	max.s32 	%r271, %r406, %r407;
	setp.lt.s32 	%p32, %r382, 16;
	selp.b32 	%r412, %r407, %r271, %p32;
	// begin inline asm
	shfl.sync.up.b32 %r411, %r412, %r413, %r414, %r415;
	// end inline asm
	setp.ne.s32 	%p33, %r382, 31;
	@%p33 bra 	$L__BB7_90;
	shl.b32 	%r442, %r218, 2;
	mov.u32 	%r443, _ZZN3cub18CUB_300001_SM_10006detail4scan16DeviceScanKernelINS2_10policy_hubIiiijN4cuda3__47maximumIiEEE10Policy1000EN6thrust24THRUST_300001_SM_1000_NS6detail15normal_iteratorINSC_10device_ptrIiEEEESH_NS0_13ScanTileStateIiLb1EEES8_NS0_8NullTypeEjiLb0ESK_EEvT0_T1_T2_iT3_T4_T5_E12temp_storage;
	add.s32 	%r444, %r443, %r442;
	st.shared.u32 	[%r444+16], %r271;
$L__BB7_90:
	bar.sync 	0;
	ld.shared.v4.u32 	{%r445, %r446, %r447, %r448}, [_ZZN3cub18CUB_300001_SM_10006detail4scan16DeviceScanKernelINS2_10policy_hubIiiijN4cuda3__47maximumIiEEE10Policy1000EN6thrust24THRUST_300001_SM_1000_NS6detail15normal_iteratorINSC_10device_ptrIiEEEESH_NS0_13ScanTileStateIiLb1EEES8_NS0_8NullTypeEjiLb0ESK_EEvT0_T1_T2_iT3_T4_T5_E12temp_storage+16];
	max.s32 	%r449, %r445, %r446;
	setp.eq.s32 	%p34, %r218, 2;
	selp.b32 	%r450, %r449, %r445, %p34;
	max.s32 	%r451, %r449, %r447;
	setp.eq.s32 	%p35, %r218, 3;
	selp.b32 	%r452, %r451, %r450, %p35;
	max.s32 	%r273, %r451, %r448;
	setp.gt.u32 	%p36, %r143, 31;
	setp.lt.u32 	%p37, %r143, 32;
	max.s32 	%r453, %r452, %r411;
	setp.eq.s32 	%p38, %r382, 0;
	selp.b32 	%r1003, %r452, %r453, %p38;
	selp.b32 	%r275, %r411, %r1003, %p37;
	@%p36 bra 	$L__BB7_115;
	setp.ne.s32 	%p39, %r143, 0;
	mul.wide.s32 	%rd19, %r1, 8;
	add.s64 	%rd10, %rd1, %rd19;
	@%p39 bra 	$L__BB7_93;
	st.shared.u32 	[_ZZN3cub18CUB_300001_SM_10006detail4scan16DeviceScanKernelINS2_10policy_hubIiiijN4cuda3__47maximumIiEEE10Policy1000EN6thrust24THRUST_300001_SM_1000_NS6detail15normal_iteratorINSC_10device_ptrIiEEEESH_NS0_13ScanTileStateIiLb1EEES8_NS0_8NullTypeEjiLb0ESK_EEvT0_T1_T2_iT3_T4_T5_E12temp_storage+12], %r273;
	add.s64 	%rd20, %rd10, 256;
	mov.b32 	%r454, 100;
	// begin inline asm
	st.relaxed.gpu.v2.u32 [%rd20], {%r454, %r273};
	// end inline asm
$L__BB7_93:
	mov.u32 	%r276, %nctaid.x;
	setp.gt.u32 	%p40, %r276, 499;
	@%p40 bra 	$L__BB7_95;
	membar.cta;
	bra.uni 	$L__BB7_96;
$L__BB7_95:
	mov.b32 	%r456, 1245;
	// begin inline asm
	nanosleep.u32 %r456;
	// end inline asm
$L__BB7_96:
	ld.param.u32 	%r937, [_ZN3cub18CUB_300001_SM_10006detail4scan16DeviceScanKernelINS2_10policy_hubIiiijN4cuda3__47maximumIiEEE10Policy1000EN6thrust24THRUST_300001_SM_1000_NS6detail15normal_iteratorINSC_10device_ptrIiEEEESH_NS0_13ScanTileStateIiLb1EEES8_NS0_8NullTypeEjiLb0ESK_EEvT0_T1_T2_iT3_T4_T5__param_3];
	mov.u32 	%r459, %ctaid.x;
	add.s32 	%r460, %r937, %r459;
	not.b32 	%r461, %r143;
	add.s32 	%r462, %r460, %r461;
	mul.wide.s32 	%rd22, %r462, 8;
	add.s64 	%rd23, %rd1, %rd22;
	add.s64 	%rd21, %rd23, 256;
	// begin inline asm
	ld.relaxed.gpu.v2.u32 {%r1001, %r997}, [%rd21];
	// end inline asm
$L__BB7_97:
	setp.eq.s32 	%p41, %r1001, 99;
	mov.b32 	%r463, -1;
	vote.sync.any.pred 	%p42, %p41, %r463;
	not.pred 	%p43, %p42;
	@%p43 bra 	$L__BB7_102;
	@%p40 bra 	$L__BB7_100;
	membar.cta;
	bra.uni 	$L__BB7_101;
$L__BB7_100:
	mov.b32 	%r564, 648;
	// begin inline asm
	nanosleep.u32 %r564;
	// end inline asm
$L__BB7_101:
	// begin inline asm
	ld.relaxed.gpu.v2.u32 {%r1001, %r997}, [%rd21];
	// end inline asm
	bra.uni 	$L__BB7_97;
$L__BB7_102:
	ld.param.u32 	%r938, [_ZN3cub18CUB_300001_SM_10006detail4scan16DeviceScanKernelINS2_10policy_hubIiiijN4cuda3__47maximumIiEEE10Policy1000EN6thrust24THRUST_300001_SM_1000_NS6detail15normal_iteratorINSC_10device_ptrIiEEEESH_NS0_13ScanTileStateIiLb1EEES8_NS0_8NullTypeEjiLb0ESK_EEvT0_T1_T2_iT3_T4_T5__param_3];
	mov.u32 	%r491, %ctaid.x;
	add.s32 	%r492, %r938, %r491;
	not.b32 	%r493, %r143;
	add.s32 	%r1000, %r492, %r493;
	setp.eq.s32 	%p44, %r1001, 101;
	mov.b32 	%r490, -1;
	vote.sync.ballot.b32 	%r494, %p44, %r490;
	// begin inline asm
	mov.u32 %r465, %lanemask_ge;
	// end inline asm
	and.b32  	%r495, %r494, %r465;
	or.b32  	%r496, %r495, -2147483648;
	add.s32 	%r497, %r496, -1;
	not.b32 	%r498, %r496;
	and.b32  	%r499, %r498, %r497;
	popc.b32 	%r469, %r499;
	mov.b32 	%r468, 1;
	// begin inline asm
	shfl.sync.down.b32 %r466, %r997, %r468, %r469, %r490;
	// end inline asm
	setp.lt.s32 	%p46, %r382, %r469;
	max.s32 	%r500, %r466, %r997;
	selp.b32 	%r472, %r500, %r997, %p46;
	mov.b32 	%r473, 2;
	// begin inline asm
	shfl.sync.down.b32 %r471, %r472, %r473, %r469, %r490;
	// end inline asm
	add.s32 	%r501, %r382, 2;
	setp.gt.s32 	%p47, %r501, %r469;
	max.s32 	%r502, %r471, %r472;
	selp.b32 	%r477, %r472, %r502, %p47;
	mov.b32 	%r478, 4;
	// begin inline asm
	shfl.sync.down.b32 %r476, %r477, %r478, %r469, %r490;
	// end inline asm
	add.s32 	%r503, %r382, 4;
	setp.gt.s32 	%p48, %r503, %r469;
	max.s32 	%r504, %r476, %r477;
	selp.b32 	%r482, %r477, %r504, %p48;
	mov.b32 	%r483, 8;
	// begin inline asm
	shfl.sync.down.b32 %r481, %r482, %r483, %r469, %r490;
	// end inline asm
	add.s32 	%r505, %r382, 8;
	setp.gt.s32 	%p49, %r505, %r469;
	max.s32 	%r506, %r481, %r482;
	selp.b32 	%r487, %r482, %r506, %p49;
	mov.b32 	%r488, 16;
	// begin inline asm
	shfl.sync.down.b32 %r486, %r487, %r488, %r469, %r490;
	// end inline asm
	add.s32 	%r507, %r382, 16;
	setp.gt.s32 	%p50, %r507, %r469;
	max.s32 	%r508, %r486, %r487;
	selp.b32 	%r998, %r487, %r508, %p50;
	add.s64 	%rd12, %rd1, 256;
$L__BB7_103:
	setp.ne.s32 	%p51, %r1001, 101;
	mov.b32 	%r509, -1;
	vote.sync.all.pred 	%p52, %p51, %r509;
	not.pred 	%p53, %p52;
	@%p53 bra 	$L__BB7_111;
	mul.wide.s32 	%rd26, %r1000, 8;
	add.s64 	%rd27, %rd12, %rd26;
	add.s64 	%rd25, %rd27, -256;
	// begin inline asm
	ld.relaxed.gpu.v2.u32 {%r1001, %r1002}, [%rd25];
	// end inline asm
$L__BB7_105:
	setp.eq.s32 	%p57, %r1001, 99;
	mov.b32 	%r518, -1;
	vote.sync.any.pred 	%p58, %p57, %r518;
	not.pred 	%p59, %p58;
	@%p59 bra 	$L__BB7_110;
	@%p40 bra 	$L__BB7_108;
	membar.cta;
	bra.uni 	$L__BB7_109;
$L__BB7_108:
	mov.b32 	%r561, 648;
	// begin inline asm
	nanosleep.u32 %r561;
	// end inline asm
$L__BB7_109:
	// begin inline asm
	ld.relaxed.gpu.v2.u32 {%r1001, %r1002}, [%rd25];
	// end inline asm
	bra.uni 	$L__BB7_105;
$L__BB7_110:
	setp.eq.s32 	%p60, %r1001, 101;
	mov.b32 	%r544, -1;
	vote.sync.ballot.b32 	%r545, %p60, %r544;
	and.b32  	%r546, %r545, %r465;
	or.b32  	%r547, %r546, -2147483648;
	add.s32 	%r548, %r547, -1;
	not.b32 	%r549, %r547;
	and.b32  	%r550, %r549, %r548;
	popc.b32 	%r523, %r550;
	mov.b32 	%r522, 1;
	// begin inline asm
	shfl.sync.down.b32 %r520, %r1002, %r522, %r523, %r544;
	// end inline asm
	setp.lt.s32 	%p62, %r382, %r523;
	max.s32 	%r551, %r520, %r1002;
	selp.b32 	%r526, %r551, %r1002, %p62;
	mov.b32 	%r527, 2;
	// begin inline asm
	shfl.sync.down.b32 %r525, %r526, %r527, %r523, %r544;
	// end inline asm
	add.s32 	%r552, %r382, 2;
	setp.gt.s32 	%p63, %r552, %r523;
	max.s32 	%r553, %r525, %r526;
	selp.b32 	%r531, %r526, %r553, %p63;
	mov.b32 	%r532, 4;
	// begin inline asm
	shfl.sync.down.b32 %r530, %r531, %r532, %r523, %r544;
	// end inline asm
	add.s32 	%r554, %r382, 4;
	setp.gt.s32 	%p64, %r554, %r523;
	max.s32 	%r555, %r530, %r531;
	selp.b32 	%r536, %r531, %r555, %p64;
	mov.b32 	%r537, 8;
	// begin inline asm
	shfl.sync.down.b32 %r535, %r536, %r537, %r523, %r544;
	// end inline asm
	add.s32 	%r556, %r382, 8;
	setp.gt.s32 	%p65, %r556, %r523;
	max.s32 	%r557, %r535, %r536;
	selp.b32 	%r541, %r536, %r557, %p65;
	mov.b32 	%r542, 16;
	// begin inline asm
	shfl.sync.down.b32 %r540, %r541, %r542, %r523, %r544;
	// end inline asm
	add.s32 	%r558, %r382, 16;
	setp.gt.s32 	%p66, %r558, %r523;
	max.s32 	%r559, %r540, %r541;
	selp.b32 	%r560, %r541, %r559, %p66;
	max.s32 	%r998, %r560, %r998;
	add.s32 	%r1000, %r1000, -32;
	bra.uni 	$L__BB7_103;
$L__BB7_111:
	@%p39 bra 	$L__BB7_113;
	max.s32 	%r512, %r998, %r273;
	add.s64 	%rd24, %rd10, 256;
	mov.b32 	%r511, 101;
	// begin inline asm
	st.relaxed.gpu.v2.u32 [%rd24], {%r511, %r512};
	// end inline asm
	st.shared.u32 	[_ZZN3cub18CUB_300001_SM_10006detail4scan16DeviceScanKernelINS2_10policy_hubIiiijN4cuda3__47maximumIiEEE10Policy1000EN6thrust24THRUST_300001_SM_1000_NS6detail15normal_iteratorINSC_10device_ptrIiEEEESH_NS0_13ScanTileStateIiLb1EEES8_NS0_8NullTypeEjiLb0ESK_EEvT0_T1_T2_iT3_T4_T5_E12temp_storage+4], %r998;
	st.shared.u32 	[_ZZN3cub18CUB_300001_SM_10006detail4scan16DeviceScanKernelINS2_10policy_hubIiiijN4cuda3__47maximumIiEEE10Policy1000EN6thrust24THRUST_300001_SM_1000_NS6detail15normal_iteratorINSC_10device_ptrIiEEEESH_NS0_13ScanTileStateIiLb1EEES8_NS0_8NullTypeEjiLb0ESK_EEvT0_T1_T2_iT3_T4_T5_E12temp_storage+8], %r512;
$L__BB7_113:
	setp.ne.s32 	%p55, %r382, 0;
	mov.u32 	%r1003, %r275;
	@%p55 bra 	$L__BB7_115;
	st.shared.u32 	[_ZZN3cub18CUB_300001_SM_10006detail4scan16DeviceScanKernelINS2_10policy_hubIiiijN4cuda3__47maximumIiEEE10Policy1000EN6thrust24THRUST_300001_SM_1000_NS6detail15normal_iteratorINSC_10device_ptrIiEEEESH_NS0_13ScanTileStateIiLb1EEES8_NS0_8NullTypeEjiLb0ESK_EEvT0_T1_T2_iT3_T4_T5_E12temp_storage+36], %r998;
	mov.u32 	%r1003, %r998;
$L__BB7_115:
	bar.sync 	0;
	ld.shared.u32 	%r513, [_ZZN3cub18CUB_300001_SM_10006detail4scan16DeviceScanKernelINS2_10policy_hubIiiijN4cuda3__47maximumIiEEE10Policy1000EN6thrust24THRUST_300001_SM_1000_NS6detail15normal_iteratorINSC_10device_ptrIiEEEESH_NS0_13ScanTileStateIiLb1EEES8_NS0_8NullTypeEjiLb0ESK_EEvT0_T1_T2_iT3_T4_T5_E12temp_storage+36];
	setp.eq.s32 	%p56, %r143, 0;
	max.s32 	%r514, %r513, %r1003;
	selp.b32 	%r515, %r1003, %r514, %p56;
	max.s32 	%r1004, %r515, %r221;
	max.s32 	%r1005, %r1004, %r222;
	max.s32 	%r1006, %r1005, %r223;
	max.s32 	%r1007, %r1006, %r224;
	max.s32 	%r1008, %r1007, %r225;
	max.s32 	%r1009, %r1008, %r226;
	max.s32 	%r1010, %r1009, %r227;
	max.s32 	%r1011, %r1010, %r228;
	max.s32 	%r1012, %r1011, %r229;
	max.s32 	%r1013, %r1012, %r230;
	max.s32 	%r1014, %r1013, %r231;
	max.s32 	%r1015, %r1014, %r232;
	max.s32 	%r1016, %r1015, %r233;
	max.s32 	%r1017, %r1016, %r234;
	max.s32 	%r1018, %r1017, %r235;
	max.s32 	%r1019, %r1018, %r236;
	max.s32 	%r1020, %r1019, %r237;
	max.s32 	%r1021, %r1020, %r238;
	max.s32 	%r1022, %r1021, %r239;
	max.s32 	%r1023, %r1022, %r240;
	max.s32 	%r1024, %r1023, %r241;
	max.s32 	%r1025, %r1024, %r242;
	max.s32 	%r1026, %r1025, %r243;
	max.s32 	%r1027, %r1026, %r244;
$L__BB7_116:
	bar.sync 	0;
	st.shared.v4.u32 	[%r220], {%r1004, %r1005, %r1006, %r1007};
	st.shared.v4.u32 	[%r220+16], {%r1008, %r1009, %r1010, %r1011};
	st.shared.v4.u32 	[%r220+32], {%r1012, %r1013, %r1014, %r1015};
	st.shared.v4.u32 	[%r220+48], {%r1016, %r1017, %r1018, %r1019};
	st.shared.v4.u32 	[%r220+64], {%r1020, %r1021, %r1022, %r1023};
	st.shared.v4.u32 	[%r220+80], {%r1024, %r1025, %r1026, %r1027};
	bar.warp.sync 	-1;
	ld.shared.u32 	%r350, [%r219];
	ld.shared.u32 	%r351, [%r219+128];
	ld.shared.u32 	%r352, [%r219+256];
	ld.shared.u32 	%r353, [%r219+384];
	ld.shared.u32 	%r354, [%r219+512];
	ld.shared.u32 	%r355, [%r219+640];
	ld.shared.u32 	%r356, [%r219+768];
	ld.shared.u32 	%r357, [%r219+896];
	ld.shared.u32 	%r358, [%r219+1024];
	ld.shared.u32 	%r359, [%r219+1152];
	ld.shared.u32 	%r360, [%r219+1280];
	ld.shared.u32 	%r361, [%r219+1408];
	ld.shared.u32 	%r362, [%r219+1536];
	ld.shared.u32 	%r363, [%r219+1664];
	ld.shared.u32 	%r364, [%r219+1792];
	ld.shared.u32 	%r365, [%r219+1920];
	ld.shared.u32 	%r366, [%r219+2048];
	ld.shared.u32 	%r367, [%r219+2176];
	ld.shared.u32 	%r368, [%r219+2304];
	ld.shared.u32 	%r369, [%r219+2432];
	ld.shared.u32 	%r370, [%r219+2560];
	ld.shared.u32 	%r371, [%r219+2688];
	ld.shared.u32 	%r372, [%r219+2816];
	ld.shared.u32 	%r373, [%r219+2944];
	setp.ne.s32 	%p80, %r143, 0;
	@%p80 bra 	$L__BB7_118;
	st.volatile.shared.u32 	[_ZZN3cub18CUB_300001_SM_10006detail4scan16DeviceScanKernelINS2_10policy_hubIiiijN4cuda3__47maximumIiEEE10Policy1000EN6thrust24THRUST_300001_SM_1000_NS6detail15normal_iteratorINSC_10device_ptrIiEEEESH_NS0_13ScanTileStateIiLb1EEES8_NS0_8NullTypeEjiLb0ESK_EEvT0_T1_T2_iT3_T4_T5_E12temp_storage+12288], %r3;
$L__BB7_118:
	ld.param.u32 	%r939, [_ZN3cub18CUB_300001_SM_10006detail4scan16DeviceScanKernelINS2_10policy_hubIiiijN4cuda3__47maximumIiEEE10Policy1000EN6thrust24THRUST_300001_SM_1000_NS6detail15normal_iteratorINSC_10device_ptrIiEEEESH_NS0_13ScanTileStateIiLb1EEES8_NS0_8NullTypeEjiLb0ESK_EEvT0_T1_T2_iT3_T4_T5__param_3];
	bar.sync 	0;
	ld.volatile.shared.u32 	%r374, [_ZZN3cub18CUB_300001_SM_10006detail4scan16DeviceScanKernelINS2_10policy_hubIiiijN4cuda3__47maximumIiEEE10Policy1000EN6thrust24THRUST_300001_SM_1000_NS6detail15normal_iteratorINSC_10device_ptrIiEEEESH_NS0_13ScanTileStateIiLb1EEES8_NS0_8NullTypeEjiLb0ESK_EEvT0_T1_T2_iT3_T4_T5_E12temp_storage+12288];
	cvt.u64.u32 	%rd32, %r145;
	mov.u32 	%r638, %ctaid.x;
	add.s32 	%r639, %r939, %r638;
	mul.lo.s32 	%r640, %r639, 3072;
	cvt.u64.u32 	%rd33, %r640;
	add.s64 	%rd34, %rd32, %rd33;
	setp.ge.s32 	%p81, %r145, %r374;
	shl.b64 	%rd35, %rd34, 2;
	add.s64 	%rd13, %rd3, %rd35;
	@%p81 bra 	$L__BB7_120;
	st.global.u32 	[%rd13], %r350;
$L__BB7_120:
	setp.ge.s32 	%p82, %r148, %r374;
	@%p82 bra 	$L__BB7_122;
	st.global.u32 	[%rd13+128], %r351;
$L__BB7_122:
	setp.ge.s32 	%p83, %r151, %r374;
	@%p83 bra 	$L__BB7_124;
	st.global.u32 	[%rd13+256], %r352;
$L__BB7_124:
	setp.ge.s32 	%p84, %r154, %r374;
	@%p84 bra 	$L__BB7_126;
	st.global.u32 	[%rd13+384], %r353;
$L__BB7_126:
	setp.ge.s32 	%p85, %r157, %r374;
	@%p85 bra 	$L__BB7_128;
	st.global.u32 	[%rd13+512], %r354;
$L__BB7_128:
	setp.ge.s32 	%p86, %r160, %r374;
	@%p86 bra 	$L__BB7_130;
	st.global.u32 	[%rd13+640], %r355;
$L__BB7_130:
	setp.ge.s32 	%p87, %r163, %r374;
	@%p87 bra 	$L__BB7_132;
	st.global.u32 	[%rd13+768], %r356;
$L__BB7_132:
	setp.ge.s32 	%p88, %r166, %r374;
	@%p88 bra 	$L__BB7_134;
	st.global.u32 	[%rd13+896], %r357;
$L__BB7_134:
	setp.ge.s32 	%p89, %r169, %r374;
	@%p89 bra 	$L__BB7_136;
	st.global.u32 	[%rd13+1024], %r358;
$L__BB7_136:
	setp.ge.s32 	%p90, %r172, %r374;
	@%p90 bra 	$L__BB7_138;
	st.global.u32 	[%rd13+1152], %r359;
$L__BB7_138:
	setp.ge.s32 	%p91, %r175, %r374;
	@%p91 bra 	$L__BB7_140;
	st.global.u32 	[%rd13+1280], %r360;
$L__BB7_140:
	setp.ge.s32 	%p92, %r178, %r374;
	@%p92 bra 	$L__BB7_142;
	st.global.u32 	[%rd13+1408], %r361;
$L__BB7_142:
	setp.ge.s32 	%p93, %r181, %r374;
	@%p93 bra 	$L__BB7_144;
	st.global.u32 	[%rd13+1536], %r362;
$L__BB7_144:
	setp.ge.s32 	%p94, %r184, %r374;
	@%p94 bra 	$L__BB7_146;
	st.global.u32 	[%rd13+1664], %r363;
$L__BB7_146:
	setp.ge.s32 	%p95, %r187, %r374;
	@%p95 bra 	$L__BB7_148;
	st.global.u32 	[%rd13+1792], %r364;
$L__BB7_148:
	setp.ge.s32 	%p96, %r190, %r374;
	@%p96 bra 	$L__BB7_150;
	st.global.u32 	[%rd13+1920], %r365;
$L__BB7_150:
	setp.ge.s32 	%p97, %r193, %r374;
	@%p97 bra 	$L__BB7_152;
	st.global.u32 	[%rd13+2048], %r366;
$L__BB7_152:
	setp.ge.s32 	%p98, %r196, %r374;
	@%p98 bra 	$L__BB7_154;
	st.global.u32 	[%rd13+2176], %r367;
$L__BB7_154:
	setp.ge.s32 	%p99, %r199, %r374;
	@%p99 bra 	$L__BB7_156;
	st.global.u32 	[%rd13+2304], %r368;
$L__BB7_156:
	setp.ge.s32 	%p100, %r202, %r374;
	@%p100 bra 	$L__BB7_158;
	st.global.u32 	[%rd13+2432], %r369;
$L__BB7_158:
	setp.ge.s32 	%p101, %r205, %r374;
	@%p101 bra 	$L__BB7_160;
	st.global.u32 	[%rd13+2560], %r370;
$L__BB7_160:
	setp.ge.s32 	%p102, %r208, %r374;
	@%p102 bra 	$L__BB7_162;
	st.global.u32 	[%rd13+2688], %r371;
$L__BB7_162:
	setp.ge.s32 	%p103, %r211, %r374;
	@%p103 bra 	$L__BB7_164;
	st.global.u32 	[%rd13+2816], %r372;
$L__BB7_164:
	setp.ge.s32 	%p104, %r214, %r374;
	@%p104 bra 	$L__BB7_166;
	st.global.u32 	[%rd13+2944], %r373;
$L__BB7_166:
	ret;

}
	// .globl	_ZN3cub18CUB_300001_SM_10006detail4scan16DeviceScanKernelINS2_10policy_hubIiiimN4cuda3__47maximumIiEEE10Policy1000EN6thrust24THRUST_300001_SM_1000_NS6detail15normal_iteratorINSC_10device_ptrIiEEEESH_NS0_13ScanTileStateIiLb1EEES8_NS0_8NullTypeEmiLb0ESK_EEvT0_T1_T2_iT3_T4_T5_
.visible .entry _ZN3cub18CUB_300001_SM_10006detail4scan16DeviceScanKernelINS2_10policy_hubIiiimN4cuda3__47maximumIiEEE10Policy1000EN6thrust24THRUST_300001_SM_1000_NS6detail15normal_iteratorINSC_10device_ptrIiEEEESH_NS0_13ScanTileStateIiLb1EEES8_NS0_8NullTypeEmiLb0ESK_EEvT0_T1_T2_iT3_T4_T5_(
	.param .align 8 .b8 _ZN3cub18CUB_300001_SM_10006detail4scan16DeviceScanKernelINS2_10policy_hubIiiimN4cuda3__47maximumIiEEE10Policy1000EN6thrust24THRUST_300001_SM_1000_NS6detail15normal_iteratorINSC_10device_ptrIiEEEESH_NS0_13ScanTileStateIiLb1EEES8_NS0_8NullTypeEmiLb0ESK_EEvT0_T1_T2_iT3_T4_T5__param_0[8],
	.param .align 8 .b8 _ZN3cub18CUB_300001_SM_10006detail4scan16DeviceScanKernelINS2_10policy_hubIiiimN4cuda3__47maximumIiEEE10Policy1000EN6thrust24THRUST_300001_SM_1000_NS6detail15normal_iteratorINSC_10device_ptrIiEEEESH_NS0_13ScanTileStateIiLb1EEES8_NS0_8NullTypeEmiLb0ESK_EEvT0_T1_T2_iT3_T4_T5__param_1[8],
	.param .align 8 .b8 _ZN3cub18CUB_300001_SM_10006detail4scan16DeviceScanKernelINS2_10policy_hubIiiimN4cuda3__47maximumIiEEE10Policy1000EN6thrust24THRUST_300001_SM_1000_NS6detail15normal_iteratorINSC_10device_ptrIiEEEESH_NS0_13ScanTileStateIiLb1EEES8_NS0_8NullTypeEmiLb0ESK_EEvT0_T1_T2_iT3_T4_T5__param_2[8],
	.param .u32 _ZN3cub18CUB_300001_SM_10006detail4scan16DeviceScanKernelINS2_10policy_hubIiiimN4cuda3__47maximumIiEEE10Policy1000EN6thrust24THRUST_300001_SM_1000_NS6detail15normal_iteratorINSC_10device_ptrIiEEEESH_NS0_13ScanTileStateIiLb1EEES8_NS0_8NullTypeEmiLb0ESK_EEvT0_T1_T2_iT3_T4_T5__param_3,
	.param .align 1 .b8 _ZN3cub18CUB_300001_SM_10006detail4scan16DeviceScanKernelINS2_10policy_hubIiiimN4cuda3__47maximumIiEEE10Policy1000EN6thrust24THRUST_300001_SM_1000_NS6detail15normal_iteratorINSC_10device_ptrIiEEEESH_NS0_13ScanTileStateIiLb1EEES8_NS0_8NullTypeEmiLb0ESK_EEvT0_T1_T2_iT3_T4_T5__param_4[1],
	.param .align 1 .b8 _ZN3cub18CUB_300001_SM_10006detail4scan16DeviceScanKernelINS2_10policy_hubIiiimN4cuda3__47maximumIiEEE10Policy1000EN6thrust24THRUST_300001_SM_1000_NS6detail15normal_iteratorINSC_10device_ptrIiEEEESH_NS0_13ScanTileStateIiLb1EEES8_NS0_8NullTypeEmiLb0ESK_EEvT0_T1_T2_iT3_T4_T5__param_5[1],
	.param .u64 _ZN3cub18CUB_300001_SM_10006detail4scan16DeviceScanKernelINS2_10policy_hubIiiimN4cuda3__47maximumIiEEE10Policy1000EN6thrust24THRUST_300001_SM_1000_NS6detail15normal_iteratorINSC_10device_ptrIiEEEESH_NS0_13ScanTileStateIiLb1EEES8_NS0_8NullTypeEmiLb0ESK_EEvT0_T1_T2_iT3_T4_T5__param_6
)
.maxntid 128
{
	.reg .pred 	%p<159>;
	.reg .b32 	%r<1028>;
	.reg .b64 	%rd<55>;
	// demoted variable
	.shared .align 16 .b8 _ZZN3cub18CUB_300001_SM_10006detail4scan16DeviceScanKernelINS2_10policy_hubIiiimN4cuda3__47maximumIiEEE10Policy1000EN6thrust24THRUST_300001_SM_1000_NS6detail15normal_iteratorINSC_10device_ptrIiEEEESH_NS0_13ScanTileStateIiLb1EEES8_NS0_8NullTypeEmiLb0ESK_EEvT0_T1_T2_iT3_T4_T5_E12temp_storage[12304];
	ld.param.u64 	%rd1, [_ZN3cub18CUB_300001_SM_10006detail4scan16DeviceScanKernelINS2_10policy_hubIiiimN4cuda3__47maximumIiEEE10Policy1000EN6thrust24THRUST_300001_SM_1000_NS6detail15normal_iteratorINSC_10device_ptrIiEEEESH_NS0_13ScanTileStateIiLb1EEES8_NS0_8NullTypeEmiLb0ESK_EEvT0_T1_T2_iT3_T4_T5__param_2];
	ld.param.u64 	%rd16, [_ZN3cub18CUB_300001_SM_10006detail4scan16DeviceScanKernelINS2_10policy_hubIiiimN4cuda3__47maximumIiEEE10Policy1000EN6thrust24THRUST_300001_SM_1000_NS6detail15normal_iteratorINSC_10device_ptrIiEEEESH_NS0_13ScanTileStateIiLb1EEES8_NS0_8NullTypeEmiLb0ESK_EEvT0_T1_T2_iT3_T4_T5__param_1];
	ld.param.u64 	%rd17, [_ZN3cub18CUB_300001_SM_10006detail4scan16DeviceScanKernelINS2_10policy_hubIiiimN4cuda3__47maximumIiEEE10Policy1000EN6thrust24THRUST_300001_SM_1000_NS6detail15normal_iteratorINSC_10device_ptrIiEEEESH_NS0_13ScanTileStateIiLb1EEES8_NS0_8NullTypeEmiLb0ESK_EEvT0_T1_T2_iT3_T4_T5__param_0];
	ld.param.u32 	%r373, [_ZN3cub18CUB_300001_SM_10006detail4scan16DeviceScanKernelINS2_10policy_hubIiiimN4cuda3__47maximumIiEEE10Policy1000EN6thrust24THRUST_300001_SM_1000_NS6detail15normal_iteratorINSC_10device_ptrIiEEEESH_NS0_13ScanTileStateIiLb1EEES8_NS0_8NullTypeEmiLb0ESK_EEvT0_T1_T2_iT3_T4_T5__param_3];
	ld.param.u64 	%rd18, [_ZN3cub18CUB_300001_SM_10006detail4scan16DeviceScanKernelINS2_10policy_hubIiiimN4cuda3__47maximumIiEEE10Policy1000EN6thrust24THRUST_300001_SM_1000_NS6detail15normal_iteratorINSC_10device_ptrIiEEEESH_NS0_13ScanTileStateIiLb1EEES8_NS0_8NullTypeEmiLb0ESK_EEvT0_T1_T2_iT3_T4_T5__param_6];
	cvta.to.global.u64 	%rd2, %rd17;
	cvta.to.global.u64 	%rd3, %rd16;
	mov.u32 	%r374, %ctaid.x;
	add.s32 	%r1, %r373, %r374;
	mul.wide.s32 	%rd4, %r1, 3072;
	sub.s64 	%rd5, %rd18, %rd4;
	setp.lt.u64 	%p1, %rd5, 3073;
	@%p1 bra 	$L__BB8_35;
	mov.u32 	%r2, %tid.x;
	and.b32  	%r643, %r2, 31;
	and.b32  	%r644, %r2, 992;
	mul.lo.s32 	%r645, %r644, 24;
	or.b32  	%r646, %r645, %r643;
	cvt.u64.u32 	%rd38, %r646;
	add.s64 	%rd6, %rd4, %rd38;
	shl.b64 	%rd39, %rd6, 2;
	add.s64 	%rd40, %rd2, %rd39;
	ld.global.u32 	%r647, [%rd40];
	ld.global.u32 	%r648, [%rd40+128];
	ld.global.u32 	%r649, [%rd40+256];
	ld.global.u32 	%r650, [%rd40+384];
	ld.global.u32 	%r651, [%rd40+512];
	ld.global.u32 	%r652, [%rd40+640];
	ld.global.u32 	%r653, [%rd40+768];
	ld.global.u32 	%r654, [%rd40+896];
	ld.global.u32 	%r655, [%rd40+1024];
	ld.global.u32 	%r656, [%rd40+1152];
	ld.global.u32 	%r657, [%rd40+1280];
	ld.global.u32 	%r658, [%rd40+1408];
	ld.global.u32 	%r659, [%rd40+1536];
	ld.global.u32 	%r660, [%rd40+1664];
	ld.global.u32 	%r661, [%rd40+1792];
	ld.global.u32 	%r662, [%rd40+1920];
	ld.global.u32 	%r663, [%rd40+2048];
	ld.global.u32 	%r664, [%rd40+2176];
	ld.global.u32 	%r665, [%rd40+2304];
	ld.global.u32 	%r666, [%rd40+2432];
	ld.global.u32 	%r667, [%rd40+2560];
	ld.global.u32 	%r668, [%rd40+2688];
	ld.global.u32 	%r669, [%rd40+2816];
	ld.global.u32 	%r670, [%rd40+2944];
	// begin inline asm
	mov.u32 %r642, %laneid;
	// end inline asm
	shr.u32 	%r4, %r2, 5;
	mad.lo.s32 	%r671, %r4, 768, %r642;
	shl.b32 	%r672, %r671, 2;
	mov.u32 	%r673, _ZZN3cub18CUB_300001_SM_10006detail4scan16DeviceScanKernelINS2_10policy_hubIiiimN4cuda3__47maximumIiEEE10Policy1000EN6thrust24THRUST_300001_SM_1000_NS6detail15normal_iteratorINSC_10device_ptrIiEEEESH_NS0_13ScanTileStateIiLb1EEES8_NS0_8NullTypeEmiLb0ESK_EEvT0_T1_T2_iT3_T4_T5_E12temp_storage;
	add.s32 	%r5, %r673, %r672;
	st.shared.u32 	[%r5], %r647;
	st.shared.u32 	[%r5+128], %r648;
	st.shared.u32 	[%r5+256], %r649;
	st.shared.u32 	[%r5+384], %r650;
	st.shared.u32 	[%r5+512], %r651;
	st.shared.u32 	[%r5+640], %r652;
	st.shared.u32 	[%r5+768], %r653;
	st.shared.u32 	[%r5+896], %r654;
	st.shared.u32 	[%r5+1024], %r655;
	st.shared.u32 	[%r5+1152], %r656;
	st.shared.u32 	[%r5+1280], %r657;
	st.shared.u32 	[%r5+1408], %r658;
	st.shared.u32 	[%r5+1536], %r659;
	st.shared.u32 	[%r5+1664], %r660;
	st.shared.u32 	[%r5+1792], %r661;
	st.shared.u32 	[%r5+1920], %r662;
	st.shared.u32 	[%r5+2048], %r663;
	st.shared.u32 	[%r5+2176], %r664;
	st.shared.u32 	[%r5+2304], %r665;
	st.shared.u32 	[%r5+2432], %r666;
	st.shared.u32 	[%r5+2560], %r667;
	st.shared.u32 	[%r5+2688], %r668;
	st.shared.u32 	[%r5+2816], %r669;
	st.shared.u32 	[%r5+2944], %r670;
	bar.warp.sync 	-1;
	mad.lo.s32 	%r6, %r642, 92, %r5;
	ld.shared.v4.u32 	{%r7, %r8, %r9, %r10}, [%r6];
	ld.shared.v4.u32 	{%r11, %r12, %r13, %r14}, [%r6+16];
	ld.shared.v4.u32 	{%r15, %r16, %r17, %r18}, [%r6+32];
	ld.shared.v4.u32 	{%r19, %r20, %r21, %r22}, [%r6+48];
	ld.shared.v4.u32 	{%r23, %r24, %r25, %r26}, [%r6+64];
	ld.shared.v4.u32 	{%r27, %r28, %r29, %r30}, [%r6+80];
	bar.sync 	0;
	setp.ne.s32 	%p105, %r1, 0;
	@%p105 bra 	$L__BB8_6;
	max.s32 	%r871, %r7, %r8;
	max.s32 	%r872, %r871, %r9;
	max.s32 	%r873, %r10, %r11;
	max.s32 	%r874, %r873, %r12;
	max.s32 	%r875, %r13, %r14;
	max.s32 	%r876, %r875, %r15;
	max.s32 	%r877, %r16, %r17;
	max.s32 	%r878, %r877, %r18;
	max.s32 	%r879, %r19, %r20;
	max.s32 	%r880, %r879, %r21;
	max.s32 	%r881, %r22, %r23;
	max.s32 	%r882, %r881, %r24;
	max.s32 	%r883, %r25, %r26;
	max.s32 	%r884, %r883, %r27;
	max.s32 	%r885, %r28, %r29;
	max.s32 	%r886, %r885, %r30;
	max.s32 	%r887, %r872, %r874;
	max.s32 	%r888, %r887, %r876;
	max.s32 	%r889, %r878, %r880;
	max.s32 	%r890, %r889, %r882;
	max.s32 	%r891, %r884, %r886;
	max.s32 	%r892, %r888, %r890;
	max.s32 	%r842, %r892, %r891;
	mov.b32 	%r868, 1;
	mov.b32 	%r869, 0;
	mov.b32 	%r870, -1;
	// begin inline asm
	shfl.sync.up.b32 %r841, %r842, %r868, %r869, %r870;
	// end inline asm
	max.s32 	%r893, %r841, %r842;
	setp.lt.s32 	%p147, %r642, 1;
	selp.b32 	%r847, %r842, %r893, %p147;
	mov.b32 	%r848, 2;
	// begin inline asm
	shfl.sync.up.b32 %r846, %r847, %r848, %r869, %r870;
	// end inline asm
	max.s32 	%r894, %r846, %r847;
	setp.lt.s32 	%p148, %r642, 2;
	selp.b32 	%r852, %r847, %r894, %p148;
	mov.b32 	%r853, 4;
	// begin inline asm
	shfl.sync.up.b32 %r851, %r852, %r853, %r869, %r870;
	// end inline asm
	max.s32 	%r895, %r851, %r852;
	setp.lt.s32 	%p149, %r642, 4;
	selp.b32 	%r857, %r852, %r895, %p149;
	mov.b32 	%r858, 8;
	// begin inline asm
	shfl.sync.up.b32 %r856, %r857, %r858, %r869, %r870;
	// end inline asm
	max.s32 	%r896, %r856, %r857;
	setp.lt.s32 	%p150, %r642, 8;
	selp.b32 	%r862, %r857, %r896, %p150;
	mov.b32 	%r863, 16;
	// begin inline asm
	shfl.sync.up.b32 %r861, %r862, %r863, %r869, %r870;
	// end inline asm
	max.s32 	%r31, %r861, %r862;
	setp.lt.s32 	%p151, %r642, 16;
	selp.b32 	%r867, %r862, %r31, %p151;
	// begin inline asm
	shfl.sync.up.b32 %r866, %r867, %r868, %r869, %r870;
	// end inline asm
	setp.ne.s32 	%p152, %r642, 31;
	@%p152 bra 	$L__BB8_4;
	shl.b32 	%r897, %r4, 2;
	add.s32 	%r899, %r673, %r897;
	st.shared.u32 	[%r899+16], %r31;
$L__BB8_4:
	bar.sync 	0;
	ld.shared.v4.u32 	{%r900, %r901, %r902, %r903}, [_ZZN3cub18CUB_300001_SM_10006detail4scan16DeviceScanKernelINS2_10policy_hubIiiimN4cuda3__47maximumIiEEE10Policy1000EN6thrust24THRUST_300001_SM_1000_NS6detail15normal_iteratorINSC_10device_ptrIiEEEESH_NS0_13ScanTileStateIiLb1EEES8_NS0_8NullTypeEmiLb0ESK_EEvT0_T1_T2_iT3_T4_T5_E12temp_storage+16];
	max.s32 	%r904, %r900, %r901;
	setp.eq.s32 	%p153, %r4, 2;
	selp.b32 	%r905, %r904, %r900, %p153;
	max.s32 	%r906, %r904, %r902;
	setp.eq.s32 	%p154, %r4, 3;
	selp.b32 	%r907, %r906, %r905, %p154;
	max.s32 	%r33, %r906, %r903;
	setp.lt.u32 	%p155, %r2, 32;
	max.s32 	%r908, %r907, %r866;
	setp.eq.s32 	%p156, %r642, 0;
	selp.b32 	%r909, %r907, %r908, %p156;
	selp.b32 	%r910, %r866, %r909, %p155;
	setp.ne.s32 	%p157, %r2, 0;
	setp.eq.s32 	%p158, %r2, 0;
	max.s32 	%r971, %r910, %r7;
	selp.b32 	%r911, %r7, %r971, %p158;
	max.s32 	%r970, %r911, %r8;
	max.s32 	%r969, %r970, %r9;
	max.s32 	%r968, %r969, %r10;
	max.s32 	%r967, %r968, %r11;
	max.s32 	%r966, %r967, %r12;
	max.s32 	%r965, %r966, %r13;
	max.s32 	%r964, %r965, %r14;
	max.s32 	%r963, %r964, %r15;
	max.s32 	%r962, %r963, %r16;
	max.s32 	%r961, %r962, %r17;
	max.s32 	%r960, %r961, %r18;
	max.s32 	%r959, %r960, %r19;
	max.s32 	%r958, %r959, %r20;
	max.s32 	%r957, %r958, %r21;
	max.s32 	%r956, %r957, %r22;
	max.s32 	%r955, %r956, %r23;
	max.s32 	%r954, %r955, %r24;
	max.s32 	%r953, %r954, %r25;
	max.s32 	%r952, %r953, %r26;
	max.s32 	%r951, %r952, %r27;
	max.s32 	%r950, %r951, %r28;
	max.s32 	%r949, %r950, %r29;
	max.s32 	%r948, %r949, %r30;
	@%p157 bra 	$L__BB8_34;
	add.s64 	%rd52, %rd1, 256;
	mov.b32 	%r912, 101;
	// begin inline asm
	st.relaxed.gpu.v2.u32 [%rd52], {%r912, %r33};
	// end inline asm
	mov.u32 	%r971, %r7;
	bra.uni 	$L__BB8_34;
$L__BB8_6:
	max.s32 	%r704, %r7, %r8;
	max.s32 	%r705, %r704, %r9;
	max.s32 	%r706, %r10, %r11;
	max.s32 	%r707, %r706, %r12;
	max.s32 	%r708, %r13, %r14;
	max.s32 	%r709, %r708, %r15;
	max.s32 	%r710, %r16, %r17;
	max.s32 	%r711, %r710, %r18;
	max.s32 	%r712, %r19, %r20;
	max.s32 	%r713, %r712, %r21;
	max.s32 	%r714, %r22, %r23;
	max.s32 	%r715, %r714, %r24;
	max.s32 	%r716, %r25, %r26;
	max.s32 	%r717, %r716, %r27;
	max.s32 	%r718, %r28, %r29;
	max.s32 	%r719, %r718, %r30;
	max.s32 	%r720, %r705, %r707;
	max.s32 	%r721, %r720, %r709;
	max.s32 	%r722, %r711, %r713;
	max.s32 	%r723, %r722, %r715;
	max.s32 	%r724, %r717, %r719;
	max.s32 	%r725, %r721, %r723;
	max.s32 	%r675, %r725, %r724;
	mov.b32 	%r701, 1;
	mov.b32 	%r702, 0;
	mov.b32 	%r703, -1;
	// begin inline asm
	shfl.sync.up.b32 %r674, %r675, %r701, %r702, %r703;
	// end inline asm
	max.s32 	%r726, %r674, %r675;
	setp.lt.s32 	%p106, %r642, 1;
	selp.b32 	%r680, %r675, %r726, %p106;
	mov.b32 	%r681, 2;
	// begin inline asm
	shfl.sync.up.b32 %r679, %r680, %r681, %r702, %r703;
	// end inline asm
	max.s32 	%r727, %r679, %r680;
	setp.lt.s32 	%p107, %r642, 2;
	selp.b32 	%r685, %r680, %r727, %p107;
	mov.b32 	%r686, 4;
	// begin inline asm
	shfl.sync.up.b32 %r684, %r685, %r686, %r702, %r703;
	// end inline asm
	max.s32 	%r728, %r684, %r685;
	setp.lt.s32 	%p108, %r642, 4;
	selp.b32 	%r690, %r685, %r728, %p108;
	mov.b32 	%r691, 8;
	// begin inline asm
	shfl.sync.up.b32 %r689, %r690, %r691, %r702, %r703;
	// end inline asm
	max.s32 	%r729, %r689, %r690;
	setp.lt.s32 	%p109, %r642, 8;
	selp.b32 	%r695, %r690, %r729, %p109;
	mov.b32 	%r696, 16;
	// begin inline asm
	shfl.sync.up.b32 %r694, %r695, %r696, %r702, %r703;
	// end inline asm
	max.s32 	%r58, %r694, %r695;
	setp.lt.s32 	%p110, %r642, 16;
	selp.b32 	%r700, %r695, %r58, %p110;
	// begin inline asm
	shfl.sync.up.b32 %r699, %r700, %r701, %r702, %r703;
	// end inline asm
	setp.ne.s32 	%p111, %r642, 31;
	@%p111 bra 	$L__BB8_8;
	shl.b32 	%r730, %r4, 2;
	add.s32 	%r732, %r673, %r730;
	st.shared.u32 	[%r732+16], %r58;
$L__BB8_8:
	bar.sync 	0;
	ld.shared.v4.u32 	{%r733, %r734, %r735, %r736}, [_ZZN3cub18CUB_300001_SM_10006detail4scan16DeviceScanKernelINS2_10policy_hubIiiimN4cuda3__47maximumIiEEE10Policy1000EN6thrust24THRUST_300001_SM_1000_NS6detail15normal_iteratorINSC_10device_ptrIiEEEESH_NS0_13ScanTileStateIiLb1EEES8_NS0_8NullTypeEmiLb0ESK_EEvT0_T1_T2_iT3_T4_T5_E12temp_storage+16];
	max.s32 	%r737, %r733, %r734;
	setp.eq.s32 	%p112, %r4, 2;
	selp.b32 	%r738, %r737, %r733, %p112;
	max.s32 	%r739, %r737, %r735;
	setp.eq.s32 	%p113, %r4, 3;
	selp.b32 	%r740, %r739, %r738, %p113;
	max.s32 	%r60, %r739, %r736;
	setp.gt.u32 	%p114, %r2, 31;
	setp.lt.u32 	%p115, %r2, 32;
	max.s32 	%r741, %r740, %r699;
	setp.eq.s32 	%p116, %r642, 0;
	selp.b32 	%r947, %r740, %r741, %p116;
	selp.b32 	%r62, %r699, %r947, %p115;
	@%p114 bra 	$L__BB8_33;
	setp.ne.s32 	%p117, %r2, 0;
	mul.wide.s32 	%rd41, %r1, 8;
	add.s64 	%rd7, %rd1, %rd41;
	@%p117 bra 	$L__BB8_11;
	st.shared.u32 	[_ZZN3cub18CUB_300001_SM_10006detail4scan16DeviceScanKernelINS2_10policy_hubIiiimN4cuda3__47maximumIiEEE10Policy1000EN6thrust24THRUST_300001_SM_1000_NS6detail15normal_iteratorINSC_10device_ptrIiEEEESH_NS0_13ScanTileStateIiLb1EEES8_NS0_8NullTypeEmiLb0ESK_EEvT0_T1_T2_iT3_T4_T5_E12temp_storage+12], %r60;
	add.s64 	%rd42, %rd7, 256;
	mov.b32 	%r742, 100;
	// begin inline asm
	st.relaxed.gpu.v2.u32 [%rd42], {%r742, %r60};
	// end inline asm
$L__BB8_11:
	not.b32 	%r744, %r2;
	add.s32 	%r944, %r1, %r744;
	mov.u32 	%r64, %nctaid.x;
	setp.gt.u32 	%p118, %r64, 499;
	@%p118 bra 	$L__BB8_13;
	membar.cta;
	bra.uni 	$L__BB8_14;
$L__BB8_13:
	mov.b32 	%r745, 1245;
	// begin inline asm
	nanosleep.u32 %r745;
	// end inline asm
$L__BB8_14:
	mul.wide.s32 	%rd44, %r944, 8;
	add.s64 	%rd45, %rd1, %rd44;
	add.s64 	%rd43, %rd45, 256;
	// begin inline asm
	ld.relaxed.gpu.v2.u32 {%r945, %r941}, [%rd43];
	// end inline asm
$L__BB8_15:
	setp.eq.s32 	%p119, %r945, 99;
	mov.b32 	%r748, -1;
	vote.sync.any.pred 	%p120, %p119, %r748;
	not.pred 	%p121, %p120;
	@%p121 bra 	$L__BB8_20;
	setp.gt.u32 	%p146, %r64, 499;
	@%p146 bra 	$L__BB8_18;
	membar.cta;
	bra.uni 	$L__BB8_19;
$L__BB8_18:
	mov.b32 	%r838, 648;
	// begin inline asm
	nanosleep.u32 %r838;
	// end inline asm
$L__BB8_19:
	// begin inline asm
	ld.relaxed.gpu.v2.u32 {%r945, %r941}, [%rd43];
	// end inline asm
	bra.uni 	$L__BB8_15;
$L__BB8_20:
	setp.eq.s32 	%p122, %r945, 101;
	mov.b32 	%r775, -1;
	vote.sync.ballot.b32 	%r776, %p122, %r775;
	// begin inline asm
	mov.u32 %r750, %lanemask_ge;
	// end inline asm
	and.b32  	%r777, %r776, %r750;
	or.b32  	%r778, %r777, -2147483648;
	add.s32 	%r779, %r778, -1;
	not.b32 	%r780, %r778;
	and.b32  	%r781, %r780, %r779;
	popc.b32 	%r754, %r781;
	mov.b32 	%r753, 1;
	// begin inline asm
	shfl.sync.down.b32 %r751, %r941, %r753, %r754, %r775;
	// end inline asm
	setp.lt.s32 	%p124, %r642, %r754;
	max.s32 	%r782, %r751, %r941;
	selp.b32 	%r757, %r782, %r941, %p124;
	mov.b32 	%r758, 2;
	// begin inline asm
	shfl.sync.down.b32 %r756, %r757, %r758, %r754, %r775;
	// end inline asm
	add.s32 	%r74, %r642, 2;
	setp.gt.s32 	%p125, %r74, %r754;
	max.s32 	%r783, %r756, %r757;
	selp.b32 	%r762, %r757, %r783, %p125;
	mov.b32 	%r763, 4;
	// begin inline asm
	shfl.sync.down.b32 %r761, %r762, %r763, %r754, %r775;
	// end inline asm
	add.s32 	%r75, %r642, 4;
	setp.gt.s32 	%p126, %r75, %r754;
	max.s32 	%r784, %r761, %r762;
	selp.b32 	%r767, %r762, %r784, %p126;
	mov.b32 	%r768, 8;
	// begin inline asm
	shfl.sync.down.b32 %r766, %r767, %r768, %r754, %r775;
	// end inline asm
	add.s32 	%r76, %r642, 8;
	setp.gt.s32 	%p127, %r76, %r754;
	max.s32 	%r785, %r766, %r767;
	selp.b32 	%r772, %r767, %r785, %p127;
	mov.b32 	%r773, 16;
	// begin inline asm
	shfl.sync.down.b32 %r771, %r772, %r773, %r754, %r775;
	// end inline asm
	add.s32 	%r77, %r642, 16;
	setp.gt.s32 	%p128, %r77, %r754;
	max.s32 	%r786, %r771, %r772;
	selp.b32 	%r943, %r772, %r786, %p128;
	add.s64 	%rd9, %rd1, 256;
$L__BB8_21:
	setp.ne.s32 	%p129, %r945, 101;
	mov.b32 	%r787, -1;
	vote.sync.all.pred 	%p130, %p129, %r787;
	not.pred 	%p131, %p130;
	@%p131 bra 	$L__BB8_29;
	mul.wide.s32 	%rd48, %r944, 8;
	add.s64 	%rd49, %rd9, %rd48;
	add.s64 	%rd47, %rd49, -256;
	// begin inline asm
	ld.relaxed.gpu.v2.u32 {%r945, %r946}, [%rd47];
	// end inline asm
$L__BB8_23:
	setp.eq.s32 	%p135, %r945, 99;
	mov.b32 	%r796, -1;
	vote.sync.any.pred 	%p136, %p135, %r796;
	not.pred 	%p137, %p136;
	@%p137 bra 	$L__BB8_28;
	setp.gt.u32 	%p145, %r64, 499;
	@%p145 bra 	$L__BB8_26;
	membar.cta;
	bra.uni 	$L__BB8_27;
$L__BB8_26:
	mov.b32 	%r835, 648;
	// begin inline asm
	nanosleep.u32 %r835;
	// end inline asm
$L__BB8_27:
	// begin inline asm
	ld.relaxed.gpu.v2.u32 {%r945, %r946}, [%rd47];
	// end inline asm
	bra.uni 	$L__BB8_23;
$L__BB8_28:
	setp.eq.s32 	%p138, %r945, 101;
	mov.b32 	%r822, -1;
	vote.sync.ballot.b32 	%r823, %p138, %r822;
	and.b32  	%r824, %r823, %r750;
	or.b32  	%r825, %r824, -2147483648;
	add.s32 	%r826, %r825, -1;
	not.b32 	%r827, %r825;
	and.b32  	%r828, %r827, %r826;
	popc.b32 	%r801, %r828;
	mov.b32 	%r800, 1;
	// begin inline asm
	shfl.sync.down.b32 %r798, %r946, %r800, %r801, %r822;
	// end inline asm
	setp.lt.s32 	%p140, %r642, %r801;
	max.s32 	%r829, %r798, %r946;
	selp.b32 	%r804, %r829, %r946, %p140;
	mov.b32 	%r805, 2;
	// begin inline asm
	shfl.sync.down.b32 %r803, %r804, %r805, %r801, %r822;
	// end inline asm
	setp.gt.s32 	%p141, %r74, %r801;
	max.s32 	%r830, %r803, %r804;
	selp.b32 	%r809, %r804, %r830, %p141;
	mov.b32 	%r810, 4;
	// begin inline asm
	shfl.sync.down.b32 %r808, %r809, %r810, %r801, %r822;
	// end inline asm
	setp.gt.s32 	%p142, %r75, %r801;
	max.s32 	%r831, %r808, %r809;
	selp.b32 	%r814, %r809, %r831, %p142;
	mov.b32 	%r815, 8;
	// begin inline asm
	shfl.sync.down.b32 %r813, %r814, %r815, %r801, %r822;
	// end inline asm
	setp.gt.s32 	%p143, %r76, %r801;
	max.s32 	%r832, %r813, %r814;
	selp.b32 	%r819, %r814, %r832, %p143;
	mov.b32 	%r820, 16;
	// begin inline asm
	shfl.sync.down.b32 %r818, %r819, %r820, %r801, %r822;
	// end inline asm
	setp.gt.s32 	%p144, %r77, %r801;
	max.s32 	%r833, %r818, %r819;
	selp.b32 	%r834, %r819, %r833, %p144;
	max.s32 	%r943, %r834, %r943;
	add.s32 	%r944, %r944, -32;
	bra.uni 	$L__BB8_21;
$L__BB8_29:
	setp.ne.s32 	%p132, %r2, 0;
	@%p132 bra 	$L__BB8_31;
	max.s32 	%r790, %r943, %r60;
	add.s64 	%rd46, %rd7, 256;
	mov.b32 	%r789, 101;
	// begin inline asm
	st.relaxed.gpu.v2.u32 [%rd46], {%r789, %r790};
	// end inline asm
	st.shared.u32 	[_ZZN3cub18CUB_300001_SM_10006detail4scan16DeviceScanKernelINS2_10policy_hubIiiimN4cuda3__47maximumIiEEE10Policy1000EN6thrust24THRUST_300001_SM_1000_NS6detail15normal_iteratorINSC_10device_ptrIiEEEESH_NS0_13ScanTileStateIiLb1EEES8_NS0_8NullTypeEmiLb0ESK_EEvT0_T1_T2_iT3_T4_T5_E12temp_storage+4], %r943;
	st.shared.u32 	[_ZZN3cub18CUB_300001_SM_10006detail4scan16DeviceScanKernelINS2_10policy_hubIiiimN4cuda3__47maximumIiEEE10Policy1000EN6thrust24THRUST_300001_SM_1000_NS6detail15normal_iteratorINSC_10device_ptrIiEEEESH_NS0_13ScanTileStateIiLb1EEES8_NS0_8NullTypeEmiLb0ESK_EEvT0_T1_T2_iT3_T4_T5_E12temp_storage+8], %r790;
$L__BB8_31:
	setp.ne.s32 	%p133, %r642, 0;
	mov.u32 	%r947, %r62;
	@%p133 bra 	$L__BB8_33;
	st.shared.u32 	[_ZZN3cub18CUB_300001_SM_10006detail4scan16DeviceScanKernelINS2_10policy_hubIiiimN4cuda3__47maximumIiEEE10Policy1000EN6thrust24THRUST_300001_SM_1000_NS6detail15normal_iteratorINSC_10device_ptrIiEEEESH_NS0_13ScanTileStateIiLb1EEES8_NS0_8NullTypeEmiLb0ESK_EEvT0_T1_T2_iT3_T4_T5_E12temp_storage+36], %r943;
	mov.u32 	%r947, %r943;
$L__BB8_33:
	bar.sync 	0;
	ld.shared.u32 	%r791, [_ZZN3cub18CUB_300001_SM_10006detail4scan16DeviceScanKernelINS2_10policy_hubIiiimN4cuda3__47maximumIiEEE10Policy1000EN6thrust24THRUST_300001_SM_1000_NS6detail15normal_iteratorINSC_10device_ptrIiEEEESH_NS0_13ScanTileStateIiLb1EEES8_NS0_8NullTypeEmiLb0ESK_EEvT0_T1_T2_iT3_T4_T5_E12temp_storage+36];
	setp.eq.s32 	%p134, %r2, 0;
	max.s32 	%r792, %r791, %r947;
	selp.b32 	%r793, %r947, %r792, %p134;
	max.s32 	%r971, %r793, %r7;
	max.s32 	%r970, %r971, %r8;
	max.s32 	%r969, %r970, %r9;
	max.s32 	%r968, %r969, %r10;
	max.s32 	%r967, %r968, %r11;
	max.s32 	%r966, %r967, %r12;
	max.s32 	%r965, %r966, %r13;
	max.s32 	%r964, %r965, %r14;
	max.s32 	%r963, %r964, %r15;
	max.s32 	%r962, %r963, %r16;
	max.s32 	%r961, %r962, %r17;
	max.s32 	%r960, %r961, %r18;
	max.s32 	%r959, %r960, %r19;
	max.s32 	%r958, %r959, %r20;
	max.s32 	%r957, %r958, %r21;
	max.s32 	%r956, %r957, %r22;
	max.s32 	%r955, %r956, %r23;
	max.s32 	%r954, %r955, %r24;
	max.s32 	%r953, %r954, %r25;
	max.s32 	%r952, %r953, %r26;
	max.s32 	%r951, %r952, %r27;
	max.s32 	%r950, %r951, %r28;
	max.s32 	%r949, %r950, %r29;
	max.s32 	%r948, %r949, %r30;
$L__BB8_34:
	bar.sync 	0;
	st.shared.v4.u32 	[%r6], {%r971, %r970, %r969, %r968};
	st.shared.v4.u32 	[%r6+16], {%r967, %r966, %r965, %r964};
	st.shared.v4.u32 	[%r6+32], {%r963, %r962, %r961, %r960};
	st.shared.v4.u32 	[%r6+48], {%r959, %r958, %r957, %r956};
	st.shared.v4.u32 	[%r6+64], {%r955, %r954, %r953, %r952};
	st.shared.v4.u32 	[%r6+80], {%r951, %r950, %r949, %r948};
	bar.warp.sync 	-1;
	ld.shared.u32 	%r914, [%r5];
	ld.shared.u32 	%r915, [%r5+128];
	ld.shared.u32 	%r916, [%r5+256];
	ld.shared.u32 	%r917, [%r5+384];
	ld.shared.u32 	%r918, [%r5+512];
	ld.shared.u32 	%r919, [%r5+640];
	ld.shared.u32 	%r920, [%r5+768];
	ld.shared.u32 	%r921, [%r5+896];
	ld.shared.u32 	%r922, [%r5+1024];
	ld.shared.u32 	%r923, [%r5+1152];
	ld.shared.u32 	%r924, [%r5+1280];
	ld.shared.u32 	%r925, [%r5+1408];
	ld.shared.u32 	%r926, [%r5+1536];
	ld.shared.u32 	%r927, [%r5+1664];
	ld.shared.u32 	%r928, [%r5+1792];
	ld.shared.u32 	%r929, [%r5+1920];
	ld.shared.u32 	%r930, [%r5+2048];
	ld.shared.u32 	%r931, [%r5+2176];
	ld.shared.u32 	%r932, [%r5+2304];
	ld.shared.u32 	%r933, [%r5+2432];
	ld.shared.u32 	%r934, [%r5+2560];
	ld.shared.u32 	%r935, [%r5+2688];
	ld.shared.u32 	%r936, [%r5+2816];
	ld.shared.u32 	%r937, [%r5+2944];
	add.s64 	%rd54, %rd3, %rd39;
	st.global.u32 	[%rd54], %r914;
	st.global.u32 	[%rd54+128], %r915;
	st.global.u32 	[%rd54+256], %r916;
	st.global.u32 	[%rd54+384], %r917;
	st.global.u32 	[%rd54+512], %r918;
	st.global.u32 	[%rd54+640], %r919;
	st.global.u32 	[%rd54+768], %r920;
	st.global.u32 	[%rd54+896], %r921;
	st.global.u32 	[%rd54+1024], %r922;
	st.global.u32 	[%rd54+1152], %r923;
	st.global.u32 	[%rd54+1280], %r924;
	st.global.u32 	[%rd54+1408], %r925;
	st.global.u32 	[%rd54+1536], %r926;
	st.global.u32 	[%rd54+1664], %r927;
	st.global.u32 	[%rd54+1792], %r928;
	st.global.u32 	[%rd54+1920], %r929;
	st.global.u32 	[%rd54+2048], %r930;
	st.global.u32 	[%rd54+2176], %r931;
	st.global.u32 	[%rd54+2304], %r932;
	st.global.u32 	[%rd54+2432], %r933;
	st.global.u32 	[%rd54+2560], %r934;
	st.global.u32 	[%rd54+2688], %r935;
	st.global.u32 	[%rd54+2816], %r936;
	st.global.u32 	[%rd54+2944], %r937;
	bra.uni 	$L__BB8_166;
$L__BB8_35:
	setp.eq.s64 	%p2, %rd5, 0;
	@%p2 bra 	$L__BB8_166;
	cvt.u32.u64 	%r141, %rd5;
	shl.b64 	%rd19, %rd4, 2;
	add.s64 	%rd20, %rd2, %rd19;
	mov.u32 	%r142, %tid.x;
	ld.global.u32 	%r995, [%rd20];
	and.b32  	%r375, %r142, 31;
	and.b32  	%r376, %r142, 992;
	mul.lo.s32 	%r377, %r376, 24;
	or.b32  	%r144, %r377, %r375;
	setp.ge.u32 	%p3, %r144, %r141;
	shl.b32 	%r378, %r144, 2;
	cvt.u64.u32 	%rd21, %r378;
	add.s64 	%rd11, %rd20, %rd21;
	mov.u32 	%r972, %r995;
	@%p3 bra 	$L__BB8_38;
	ld.global.u32 	%r972, [%rd11];
$L__BB8_38:
	add.s32 	%r147, %r144, 32;
	setp.ge.u32 	%p4, %r147, %r141;
	mov.u32 	%r973, %r995;
	@%p4 bra 	$L__BB8_40;
	ld.global.u32 	%r973, [%rd11+128];
$L__BB8_40:
	add.s32 	%r150, %r144, 64;
	setp.ge.u32 	%p5, %r150, %r141;
	mov.u32 	%r974, %r995;
	@%p5 bra 	$L__BB8_42;
	ld.global.u32 	%r974, [%rd11+256];
$L__BB8_42:
	add.s32 	%r153, %r144, 96;
	setp.ge.u32 	%p6, %r153, %r141;
	mov.u32 	%r975, %r995;
	@%p6 bra 	$L__BB8_44;
	ld.global.u32 	%r975, [%rd11+384];
$L__BB8_44:
	add.s32 	%r156, %r144, 128;
	setp.ge.u32 	%p7, %r156, %r141;
	mov.u32 	%r976, %r995;
	@%p7 bra 	$L__BB8_46;
	ld.global.u32 	%r976, [%rd11+512];
$L__BB8_46:
	add.s32 	%r159, %r144, 160;
	setp.ge.u32 	%p8, %r159, %r141;
	mov.u32 	%r977, %r995;
	@%p8 bra 	$L__BB8_48;
	ld.global.u32 	%r977, [%rd11+640];
$L__BB8_48:
	add.s32 	%r162, %r144, 192;
	setp.ge.u32 	%p9, %r162, %r141;
	mov.u32 	%r978, %r995;
	@%p9 bra 	$L__BB8_50;
	ld.global.u32 	%r978, [%rd11+768];
$L__BB8_50:
	add.s32 	%r165, %r144, 224;
	setp.ge.u32 	%p10, %r165, %r141;
	mov.u32 	%r979, %r995;
	@%p10 bra 	$L__BB8_52;
	ld.global.u32 	%r979, [%rd11+896];
$L__BB8_52:
	add.s32 	%r168, %r144, 256;
	setp.ge.u32 	%p11, %r168, %r141;
	mov.u32 	%r980, %r995;
	@%p11 bra 	$L__BB8_54;
	ld.global.u32 	%r980, [%rd11+1024];
$L__BB8_54:
	add.s32 	%r171, %r144, 288;
	setp.ge.u32 	%p12, %r171, %r141;
	mov.u32 	%r981, %r995;
	@%p12 bra 	$L__BB8_56;
	ld.global.u32 	%r981, [%rd11+1152];
$L__BB8_56:
	add.s32 	%r174, %r144, 320;
	setp.ge.u32 	%p13, %r174, %r141;
	mov.u32 	%r982, %r995;
	@%p13 bra 	$L__BB8_58;
	ld.global.u32 	%r982, [%rd11+1280];
$L__BB8_58:
	add.s32 	%r177, %r144, 352;
	setp.ge.u32 	%p14, %r177, %r141;
	mov.u32 	%r983, %r995;
	@%p14 bra 	$L__BB8_60;
	ld.global.u32 	%r983, [%rd11+1408];
$L__BB8_60:
	add.s32 	%r180, %r144, 384;
	setp.ge.u32 	%p15, %r180, %r141;
	mov.u32 	%r984, %r995;
	@%p15 bra 	$L__BB8_62;
	ld.global.u32 	%r984, [%rd11+1536];
$L__BB8_62:
	add.s32 	%r183, %r144, 416;
	setp.ge.u32 	%p16, %r183, %r141;
	mov.u32 	%r985, %r995;
	@%p16 bra 	$L__BB8_64;
	ld.global.u32 	%r985, [%rd11+1664];
$L__BB8_64:
	add.s32 	%r186, %r144, 448;
	setp.ge.u32 	%p17, %r186, %r141;
	mov.u32 	%r986, %r995;
	@%p17 bra 	$L__BB8_66;
	ld.global.u32 	%r986, [%rd11+1792];
$L__BB8_66:
	add.s32 	%r189, %r144, 480;
	setp.ge.u32 	%p18, %r189, %r141;
	mov.u32 	%r987, %r995;
	@%p18 bra 	$L__BB8_68;
	ld.global.u32 	%r987, [%rd11+1920];
$L__BB8_68:
	add.s32 	%r192, %r144, 512;
	setp.ge.u32 	%p19, %r192, %r141;
	mov.u32 	%r988, %r995;
	@%p19 bra 	$L__BB8_70;
	ld.global.u32 	%r988, [%rd11+2048];
$L__BB8_70:
	add.s32 	%r195, %r144, 544;
	setp.ge.u32 	%p20, %r195, %r141;
	mov.u32 	%r989, %r995;
	@%p20 bra 	$L__BB8_72;
	ld.global.u32 	%r989, [%rd11+2176];
$L__BB8_72:
	add.s32 	%r198, %r144, 576;
	setp.ge.u32 	%p21, %r198, %r141;
	mov.u32 	%r990, %r995;
	@%p21 bra 	$L__BB8_74;
	ld.global.u32 	%r990, [%rd11+2304];
$L__BB8_74:
	add.s32 	%r201, %r144, 608;
	setp.ge.u32 	%p22, %r201, %r141;
	mov.u32 	%r991, %r995;
	@%p22 bra 	$L__BB8_76;
	ld.global.u32 	%r991, [%rd11+2432];
$L__BB8_76:
	add.s32 	%r204, %r144, 640;
	setp.ge.u32 	%p23, %r204, %r141;
	mov.u32 	%r992, %r995;
	@%p23 bra 	$L__BB8_78;
	ld.global.u32 	%r992, [%rd11+2560];
$L__BB8_78:
	add.s32 	%r207, %r144, 672;
	setp.ge.u32 	%p24, %r207, %r141;
	mov.u32 	%r993, %r995;
	@%p24 bra 	$L__BB8_80;
	ld.global.u32 	%r993, [%rd11+2688];
$L__BB8_80:
	add.s32 	%r210, %r144, 704;
	setp.ge.u32 	%p25, %r210, %r141;
	mov.u32 	%r994, %r995;
	@%p25 bra 	$L__BB8_82;
	ld.global.u32 	%r994, [%rd11+2816];
$L__BB8_82:
	add.s32 	%r379, %r144, 736;
	setp.ge.u32 	%p26, %r379, %r141;
	@%p26 bra 	$L__BB8_84;
	ld.global.u32 	%r995, [%rd11+2944];
$L__BB8_84:
	// begin inline asm
	mov.u32 %r380, %laneid;
	// end inline asm
	shr.u32 	%r216, %r142, 5;
	mad.lo.s32 	%r381, %r216, 768, %r380;
	shl.b32 	%r382, %r381, 2;
	mov.u32 	%r383, _ZZN3cub18CUB_300001_SM_10006detail4scan16DeviceScanKernelINS2_10policy_hubIiiimN4cuda3__47maximumIiEEE10Policy1000EN6thrust24THRUST_300001_SM_1000_NS6detail15normal_iteratorINSC_10device_ptrIiEEEESH_NS0_13ScanTileStateIiLb1EEES8_NS0_8NullTypeEmiLb0ESK_EEvT0_T1_T2_iT3_T4_T5_E12temp_storage;
	add.s32 	%r217, %r383, %r382;
	st.shared.u32 	[%r217], %r972;
	st.shared.u32 	[%r217+128], %r973;
	st.shared.u32 	[%r217+256], %r974;
	st.shared.u32 	[%r217+384], %r975;
	st.shared.u32 	[%r217+512], %r976;
	st.shared.u32 	[%r217+640], %r977;
	st.shared.u32 	[%r217+768], %r978;
	st.shared.u32 	[%r217+896], %r979;
	st.shared.u32 	[%r217+1024], %r980;
	st.shared.u32 	[%r217+1152], %r981;
	st.shared.u32 	[%r217+1280], %r982;
	st.shared.u32 	[%r217+1408], %r983;
	st.shared.u32 	[%r217+1536], %r984;
	st.shared.u32 	[%r217+1664], %r985;
	st.shared.u32 	[%r217+1792], %r986;
	st.shared.u32 	[%r217+1920], %r987;
	st.shared.u32 	[%r217+2048], %r988;
	st.shared.u32 	[%r217+2176], %r989;
	st.shared.u32 	[%r217+2304], %r990;
	st.shared.u32 	[%r217+2432], %r991;
	st.shared.u32 	[%r217+2560], %r992;
	st.shared.u32 	[%r217+2688], %r993;
	st.shared.u32 	[%r217+2816], %r994;
	st.shared.u32 	[%r217+2944], %r995;
	bar.warp.sync 	-1;
	mad.lo.s32 	%r218, %r380, 92, %r217;
	ld.shared.v4.u32 	{%r219, %r220, %r221, %r222}, [%r218];
	ld.shared.v4.u32 	{%r223, %r224, %r225, %r226}, [%r218+16];
	ld.shared.v4.u32 	{%r227, %r228, %r229, %r230}, [%r218+32];
	ld.shared.v4.u32 	{%r231, %r232, %r233, %r234}, [%r218+48];
	ld.shared.v4.u32 	{%r235, %r236, %r237, %r238}, [%r218+64];
	ld.shared.v4.u32 	{%r239, %r240, %r241, %r242}, [%r218+80];
	bar.sync 	0;
	setp.ne.s32 	%p27, %r1, 0;
	@%p27 bra 	$L__BB8_88;
	max.s32 	%r595, %r219, %r220;
	max.s32 	%r596, %r595, %r221;
	max.s32 	%r597, %r222, %r223;
	max.s32 	%r598, %r597, %r224;
	max.s32 	%r599, %r225, %r226;
	max.s32 	%r600, %r599, %r227;
	max.s32 	%r601, %r228, %r229;
	max.s32 	%r602, %r601, %r230;
	max.s32 	%r603, %r231, %r232;
	max.s32 	%r604, %r603, %r233;
	max.s32 	%r605, %r234, %r235;
	max.s32 	%r606, %r605, %r236;
	max.s32 	%r607, %r237, %r238;
	max.s32 	%r608, %r607, %r239;
	max.s32 	%r609, %r240, %r241;
	max.s32 	%r610, %r609, %r242;
	max.s32 	%r611, %r596, %r598;
	max.s32 	%r612, %r611, %r600;
	max.s32 	%r613, %r602, %r604;
	max.s32 	%r614, %r613, %r606;
	max.s32 	%r615, %r608, %r610;
	max.s32 	%r616, %r612, %r614;
	max.s32 	%r566, %r616, %r615;
	mov.b32 	%r592, 1;
	mov.b32 	%r593, 0;
	mov.b32 	%r594, -1;
	// begin inline asm
	shfl.sync.up.b32 %r565, %r566, %r592, %r593, %r594;
	// end inline asm
	max.s32 	%r617, %r565, %r566;
	setp.lt.s32 	%p69, %r380, 1;
	selp.b32 	%r571, %r566, %r617, %p69;
	mov.b32 	%r572, 2;
	// begin inline asm
	shfl.sync.up.b32 %r570, %r571, %r572, %r593, %r594;
	// end inline asm
	max.s32 	%r618, %r570, %r571;
	setp.lt.s32 	%p70, %r380, 2;
	selp.b32 	%r576, %r571, %r618, %p70;
	mov.b32 	%r577, 4;
	// begin inline asm
	shfl.sync.up.b32 %r575, %r576, %r577, %r593, %r594;
	// end inline asm
	max.s32 	%r619, %r575, %r576;
	setp.lt.s32 	%p71, %r380, 4;
	selp.b32 	%r581, %r576, %r619, %p71;
	mov.b32 	%r582, 8;
	// begin inline asm
	shfl.sync.up.b32 %r580, %r581, %r582, %r593, %r594;
	// end inline asm
	max.s32 	%r620, %r580, %r581;
	setp.lt.s32 	%p72, %r380, 8;
	selp.b32 	%r586, %r581, %r620, %p72;
	mov.b32 	%r587, 16;
	// begin inline asm
	shfl.sync.up.b32 %r585, %r586, %r587, %r593, %r594;
	// end inline asm
	max.s32 	%r243, %r585, %r586;
	setp.lt.s32 	%p73, %r380, 16;
	selp.b32 	%r591, %r586, %r243, %p73;
	// begin inline asm
	shfl.sync.up.b32 %r590, %r591, %r592, %r593, %r594;
	// end inline asm
	setp.ne.s32 	%p74, %r380, 31;
	@%p74 bra 	$L__BB8_87;
	shl.b32 	%r621, %r216, 2;
	mov.u32 	%r622, _ZZN3cub18CUB_300001_SM_10006detail4scan16DeviceScanKernelINS2_10policy_hubIiiimN4cuda3__47maximumIiEEE10Policy1000EN6thrust24THRUST_300001_SM_1000_NS6detail15normal_iteratorINSC_10device_ptrIiEEEESH_NS0_13ScanTileStateIiLb1EEES8_NS0_8NullTypeEmiLb0ESK_EEvT0_T1_T2_iT3_T4_T5_E12temp_storage;
	add.s32 	%r623, %r622, %r621;
	st.shared.u32 	[%r623+16], %r243;
$L__BB8_87:
	bar.sync 	0;
	.pragma "used_bytes_mask 4095";
	ld.shared.v4.u32 	{%r624, %r625, %r626, %r627}, [_ZZN3cub18CUB_300001_SM_10006detail4scan16DeviceScanKernelINS2_10policy_hubIiiimN4cuda3__47maximumIiEEE10Policy1000EN6thrust24THRUST_300001_SM_1000_NS6detail15normal_iteratorINSC_10device_ptrIiEEEESH_NS0_13ScanTileStateIiLb1EEES8_NS0_8NullTypeEmiLb0ESK_EEvT0_T1_T2_iT3_T4_T5_E12temp_storage+16];
	max.s32 	%r628, %r624, %r625;
	setp.eq.s32 	%p75, %r216, 2;
	selp.b32 	%r629, %r628, %r624, %p75;
	max.s32 	%r630, %r628, %r626;
	setp.eq.s32 	%p76, %r216, 3;
	selp.b32 	%r631, %r630, %r629, %p76;
	setp.lt.u32 	%p77, %r142, 32;
	max.s32 	%r632, %r631, %r590;
	setp.eq.s32 	%p78, %r380, 0;
	selp.b32 	%r633, %r631, %r632, %p78;
	selp.b32 	%r634, %r590, %r633, %p77;
	setp.eq.s32 	%p79, %r142, 0;
	max.s32 	%r635, %r634, %r219;
	selp.b32 	%r1004, %r219, %r635, %p79;
	max.s32 	%r1005, %r1004, %r220;
	max.s32 	%r1006, %r1005, %r221;
	max.s32 	%r1007, %r1006, %r222;
	max.s32 	%r1008, %r1007, %r223;
	max.s32 	%r1009, %r1008, %r224;
	max.s32 	%r1010, %r1009, %r225;
	max.s32 	%r1011, %r1010, %r226;
	max.s32 	%r1012, %r1011, %r227;
	max.s32 	%r1013, %r1012, %r228;
	max.s32 	%r1014, %r1013, %r229;
	max.s32 	%r1015, %r1014, %r230;
	max.s32 	%r1016, %r1015, %r231;
	max.s32 	%r1017, %r1016, %r232;
	max.s32 	%r1018, %r1017, %r233;
	max.s32 	%r1019, %r1018, %r234;
	max.s32 	%r1020, %r1019, %r235;
	max.s32 	%r1021, %r1020, %r236;
	max.s32 	%r1022, %r1021, %r237;
	max.s32 	%r1023, %r1022, %r238;
	max.s32 	%r1024, %r1023, %r239;
	max.s32 	%r1025, %r1024, %r240;
	max.s32 	%r1026, %r1025, %r241;
	max.s32 	%r1027, %r1026, %r242;
	bra.uni 	$L__BB8_116;
$L__BB8_88:
	max.s32 	%r414, %r219, %r220;
	max.s32 	%r415, %r414, %r221;
	max.s32 	%r416, %r222, %r223;
	max.s32 	%r417, %r416, %r224;
	max.s32 	%r418, %r225, %r226;
	max.s32 	%r419, %r418, %r227;
	max.s32 	%r420, %r228, %r229;
	max.s32 	%r421, %r420, %r230;
	max.s32 	%r422, %r231, %r232;
	max.s32 	%r423, %r422, %r233;
	max.s32 	%r424, %r234, %r235;
	max.s32 	%r425, %r424, %r236;
	max.s32 	%r426, %r237, %r238;
	max.s32 	%r427, %r426, %r239;
	max.s32 	%r428, %r240, %r241;
	max.s32 	%r429, %r428, %r242;
	max.s32 	%r430, %r415, %r417;
	max.s32 	%r431, %r430, %r419;
	max.s32 	%r432, %r421, %r423;
	max.s32 	%r433, %r432, %r425;
	max.s32 	%r434, %r427, %r429;
	max.s32 	%r435, %r431, %r433;
	max.s32 	%r385, %r435, %r434;
	mov.b32 	%r411, 1;
	mov.b32 	%r412, 0;
	mov.b32 	%r413, -1;
	// begin inline asm
	shfl.sync.up.b32 %r384, %r385, %r411, %r412, %r413;
	// end inline asm
	max.s32 	%r436, %r384, %r385;
	setp.lt.s32 	%p28, %r380, 1;
	selp.b32 	%r390, %r385, %r436, %p28;
	mov.b32 	%r391, 2;
	// begin inline asm
	shfl.sync.up.b32 %r389, %r390, %r391, %r412, %r413;
	// end inline asm
	max.s32 	%r437, %r389, %r390;
	setp.lt.s32 	%p29, %r380, 2;
	selp.b32 	%r395, %r390, %r437, %p29;
	mov.b32 	%r396, 4;
	// begin inline asm
	shfl.sync.up.b32 %r394, %r395, %r396, %r412, %r413;
	// end inline asm
	max.s32 	%r438, %r394, %r395;
	setp.lt.s32 	%p30, %r380, 4;
	selp.b32 	%r400, %r395, %r438, %p30;
	mov.b32 	%r401, 8;
	// begin inline asm
	shfl.sync.up.b32 %r399, %r400, %r401, %r412, %r413;
	// end inline asm
	max.s32 	%r439, %r399, %r400;
	setp.lt.s32 	%p31, %r380, 8;
	selp.b32 	%r405, %r400, %r439, %p31;
	mov.b32 	%r406, 16;
	// begin inline asm
	shfl.sync.up.b32 %r404, %r405, %r406, %r412, %r413;
	// end inline asm
	max.s32 	%r269, %r404, %r405;
	setp.lt.s32 	%p32, %r380, 16;
	selp.b32 	%r410, %r405, %r269, %p32;
	// begin inline asm
	shfl.sync.up.b32 %r409, %r410, %r411, %r412, %r413;
	// end inline asm
	setp.ne.s32 	%p33, %r380, 31;
	@%p33 bra 	$L__BB8_90;
	shl.b32 	%r440, %r216, 2;
	mov.u32 	%r441, _ZZN3cub18CUB_300001_SM_10006detail4scan16DeviceScanKernelINS2_10policy_hubIiiimN4cuda3__47maximumIiEEE10Policy1000EN6thrust24THRUST_300001_SM_1000_NS6detail15normal_iteratorINSC_10device_ptrIiEEEESH_NS0_13ScanTileStateIiLb1EEES8_NS0_8NullTypeEmiLb0ESK_EEvT0_T1_T2_iT3_T4_T5_E12temp_storage;
	add.s32 	%r442, %r441, %r440;
	st.shared.u32 	[%r442+16], %r269;
$L__BB8_90:
	bar.sync 	0;
	ld.shared.v4.u32 	{%r443, %r444, %r445, %r446}, [_ZZN3cub18CUB_300001_SM_10006detail4scan16DeviceScanKernelINS2_10policy_hubIiiimN4cuda3__47maximumIiEEE10Policy1000EN6thrust24THRUST_300001_SM_1000_NS6detail15normal_iteratorINSC_10device_ptrIiEEEESH_NS0_13ScanTileStateIiLb1EEES8_NS0_8NullTypeEmiLb0ESK_EEvT0_T1_T2_iT3_T4_T5_E12temp_storage+16];
	max.s32 	%r447, %r443, %r444;
	setp.eq.s32 	%p34, %r216, 2;
	selp.b32 	%r448, %r447, %r443, %p34;
	max.s32 	%r449, %r447, %r445;
	setp.eq.s32 	%p35, %r216, 3;
	selp.b32 	%r450, %r449, %r448, %p35;
	max.s32 	%r271, %r449, %r446;
	setp.gt.u32 	%p36, %r142, 31;
	setp.lt.u32 	%p37, %r142, 32;
	max.s32 	%r451, %r450, %r409;
	setp.eq.s32 	%p38, %r380, 0;
	selp.b32 	%r1003, %r450, %r451, %p38;
	selp.b32 	%r273, %r409, %r1003, %p37;
	@%p36 bra 	$L__BB8_115;
	setp.ne.s32 	%p39, %r142, 0;
	mul.wide.s32 	%rd22, %r1, 8;
	add.s64 	%rd12, %rd1, %rd22;
	@%p39 bra 	$L__BB8_93;
	st.shared.u32 	[_ZZN3cub18CUB_300001_SM_10006detail4scan16DeviceScanKernelINS2_10policy_hubIiiimN4cuda3__47maximumIiEEE10Policy1000EN6thrust24THRUST_300001_SM_1000_NS6detail15normal_iteratorINSC_10device_ptrIiEEEESH_NS0_13ScanTileStateIiLb1EEES8_NS0_8NullTypeEmiLb0ESK_EEvT0_T1_T2_iT3_T4_T5_E12temp_storage+12], %r271;
	add.s64 	%rd23, %rd12, 256;
	mov.b32 	%r452, 100;
	// begin inline asm
	st.relaxed.gpu.v2.u32 [%rd23], {%r452, %r271};
	// end inline asm
$L__BB8_93:
	mov.u32 	%r274, %nctaid.x;
	setp.gt.u32 	%p40, %r274, 499;
	@%p40 bra 	$L__BB8_95;
	membar.cta;
	bra.uni 	$L__BB8_96;
$L__BB8_95:
	mov.b32 	%r454, 1245;
	// begin inline asm
	nanosleep.u32 %r454;
	// end inline asm
$L__BB8_96:
	ld.param.u32 	%r938, [_ZN3cub18CUB_300001_SM_10006detail4scan16DeviceScanKernelINS2_10policy_hubIiiimN4cuda3__47maximumIiEEE10Policy1000EN6thrust24THRUST_300001_SM_1000_NS6detail15normal_iteratorINSC_10device_ptrIiEEEESH_NS0_13ScanTileStateIiLb1EEES8_NS0_8NullTypeEmiLb0ESK_EEvT0_T1_T2_iT3_T4_T5__param_3];
	mov.u32 	%r457, %ctaid.x;
	add.s32 	%r458, %r938, %r457;
	not.b32 	%r459, %r142;
	add.s32 	%r460, %r458, %r459;
	mul.wide.s32 	%rd25, %r460, 8;
	add.s64 	%rd26, %rd1, %rd25;
	add.s64 	%rd24, %rd26, 256;
	// begin inline asm
	ld.relaxed.gpu.v2.u32 {%r1001, %r997}, [%rd24];
	// end inline asm
$L__BB8_97:
	setp.eq.s32 	%p41, %r1001, 99;
	mov.b32 	%r461, -1;
	vote.sync.any.pred 	%p42, %p41, %r461;
	not.pred 	%p43, %p42;
	@%p43 bra 	$L__BB8_102;
	@%p40 bra 	$L__BB8_100;
	membar.cta;
	bra.uni 	$L__BB8_101;
$L__BB8_100:
	mov.b32 	%r562, 648;
	// begin inline asm
	nanosleep.u32 %r562;
	// end inline asm
$L__BB8_101:
	// begin inline asm
	ld.relaxed.gpu.v2.u32 {%r1001, %r997}, [%rd24];
	// end inline asm
	bra.uni 	$L__BB8_97;
$L__BB8_102:
	ld.param.u32 	%r939, [_ZN3cub18CUB_300001_SM_10006detail4scan16DeviceScanKernelINS2_10policy_hubIiiimN4cuda3__47maximumIiEEE10Policy1000EN6thrust24THRUST_300001_SM_1000_NS6detail15normal_iteratorINSC_10device_ptrIiEEEESH_NS0_13ScanTileStateIiLb1EEES8_NS0_8NullTypeEmiLb0ESK_EEvT0_T1_T2_iT3_T4_T5__param_3];
	mov.u32 	%r489, %ctaid.x;
	add.s32 	%r490, %r939, %r489;
	not.b32 	%r491, %r142;
	add.s32 	%r1000, %r490, %r491;
	setp.eq.s32 	%p44, %r1001, 101;
	mov.b32 	%r488, -1;
	vote.sync.ballot.b32 	%r492, %p44, %r488;
	// begin inline asm
	mov.u32 %r463, %lanemask_ge;
	// end inline asm
	and.b32  	%r493, %r492, %r463;
	or.b32  	%r494, %r493, -2147483648;
	add.s32 	%r495, %r494, -1;
	not.b32 	%r496, %r494;
	and.b32  	%r497, %r496, %r495;
	popc.b32 	%r467, %r497;
	mov.b32 	%r466, 1;
	// begin inline asm
	shfl.sync.down.b32 %r464, %r997, %r466, %r467, %r488;
	// end inline asm
	setp.lt.s32 	%p46, %r380, %r467;
	max.s32 	%r498, %r464, %r997;
	selp.b32 	%r470, %r498, %r997, %p46;
	mov.b32 	%r471, 2;
	// begin inline asm
	shfl.sync.down.b32 %r469, %r470, %r471, %r467, %r488;
	// end inline asm
	add.s32 	%r499, %r380, 2;
	setp.gt.s32 	%p47, %r499, %r467;
	max.s32 	%r500, %r469, %r470;
	selp.b32 	%r475, %r470, %r500, %p47;
	mov.b32 	%r476, 4;
	// begin inline asm
	shfl.sync.down.b32 %r474, %r475, %r476, %r467, %r488;
	// end inline asm
	add.s32 	%r501, %r380, 4;
	setp.gt.s32 	%p48, %r501, %r467;
	max.s32 	%r502, %r474, %r475;
	selp.b32 	%r480, %r475, %r502, %p48;
	mov.b32 	%r481, 8;
	// begin inline asm
	shfl.sync.down.b32 %r479, %r480, %r481, %r467, %r488;
	// end inline asm
	add.s32 	%r503, %r380, 8;
	setp.gt.s32 	%p49, %r503, %r467;
	max.s32 	%r504, %r479, %r480;
	selp.b32 	%r485, %r480, %r504, %p49;
	mov.b32 	%r486, 16;
	// begin inline asm
	shfl.sync.down.b32 %r484, %r485, %r486, %r467, %r488;
	// end inline asm
	add.s32 	%r505, %r380, 16;
	setp.gt.s32 	%p50, %r505, %r467;
	max.s32 	%r506, %r484, %r485;
	selp.b32 	%r998, %r485, %r506, %p50;
	add.s64 	%rd14, %rd1, 256;
$L__BB8_103:
	setp.ne.s32 	%p51, %r1001, 101;
	mov.b32 	%r507, -1;
	vote.sync.all.pred 	%p52, %p51, %r507;
	not.pred 	%p53, %p52;
	@%p53 bra 	$L__BB8_111;
	mul.wide.s32 	%rd29, %r1000, 8;
	add.s64 	%rd30, %rd14, %rd29;
	add.s64 	%rd28, %rd30, -256;
	// begin inline asm
	ld.relaxed.gpu.v2.u32 {%r1001, %r1002}, [%rd28];
	// end inline asm
$L__BB8_105:
	setp.eq.s32 	%p57, %r1001, 99;
	mov.b32 	%r516, -1;
	vote.sync.any.pred 	%p58, %p57, %r516;
	not.pred 	%p59, %p58;
	@%p59 bra 	$L__BB8_110;
	@%p40 bra 	$L__BB8_108;
	membar.cta;
	bra.uni 	$L__BB8_109;
$L__BB8_108:
	mov.b32 	%r559, 648;
	// begin inline asm
	nanosleep.u32 %r559;
	// end inline asm
$L__BB8_109:
	// begin inline asm
	ld.relaxed.gpu.v2.u32 {%r1001, %r1002}, [%rd28];
	// end inline asm
	bra.uni 	$L__BB8_105;
$L__BB8_110:
	setp.eq.s32 	%p60, %r1001, 101;
	mov.b32 	%r542, -1;
	vote.sync.ballot.b32 	%r543, %p60, %r542;
	and.b32  	%r544, %r543, %r463;
	or.b32  	%r545, %r544, -2147483648;
	add.s32 	%r546, %r545, -1;
	not.b32 	%r547, %r545;
	and.b32  	%r548, %r547, %r546;
	popc.b32 	%r521, %r548;
	mov.b32 	%r520, 1;
	// begin inline asm
	shfl.sync.down.b32 %r518, %r1002, %r520, %r521, %r542;
	// end inline asm
	setp.lt.s32 	%p62, %r380, %r521;
	max.s32 	%r549, %r518, %r1002;
	selp.b32 	%r524, %r549, %r1002, %p62;
	mov.b32 	%r525, 2;
	// begin inline asm
	shfl.sync.down.b32 %r523, %r524, %r525, %r521, %r542;
	// end inline asm
	add.s32 	%r550, %r380, 2;
	setp.gt.s32 	%p63, %r550, %r521;
	max.s32 	%r551, %r523, %r524;
	selp.b32 	%r529, %r524, %r551, %p63;
	mov.b32 	%r530, 4;
	// begin inline asm
	shfl.sync.down.b32 %r528, %r529, %r530, %r521, %r542;
	// end inline asm
	add.s32 	%r552, %r380, 4;
	setp.gt.s32 	%p64, %r552, %r521;
	max.s32 	%r553, %r528, %r529;
	selp.b32 	%r534, %r529, %r553, %p64;
	mov.b32 	%r535, 8;
	// begin inline asm
	shfl.sync.down.b32 %r533, %r534, %r535, %r521, %r542;
	// end inline asm
	add.s32 	%r554, %r380, 8;
	setp.gt.s32 	%p65, %r554, %r521;
	max.s32 	%r555, %r533, %r534;
	selp.b32 	%r539, %r534, %r555, %p65;
	mov.b32 	%r540, 16;
	// begin inline asm
	shfl.sync.down.b32 %r538, %r539, %r540, %r521, %r542;
	// end inline asm
	add.s32 	%r556, %r380, 16;
	setp.gt.s32 	%p66, %r556, %r521;
	max.s32 	%r557, %r538, %r539;
	selp.b32 	%r558, %r539, %r557, %p66;
	max.s32 	%r998, %r558, %r998;
	add.s32 	%r1000, %r1000, -32;
	bra.uni 	$L__BB8_103;
$L__BB8_111:
	@%p39 bra 	$L__BB8_113;
	max.s32 	%r510, %r998, %r271;
	add.s64 	%rd27, %rd12, 256;
	mov.b32 	%r509, 101;
	// begin inline asm
	st.relaxed.gpu.v2.u32 [%rd27], {%r509, %r510};
	// end inline asm
	st.shared.u32 	[_ZZN3cub18CUB_300001_SM_10006detail4scan16DeviceScanKernelINS2_10policy_hubIiiimN4cuda3__47maximumIiEEE10Policy1000EN6thrust24THRUST_300001_SM_1000_NS6detail15normal_iteratorINSC_10device_ptrIiEEEESH_NS0_13ScanTileStateIiLb1EEES8_NS0_8NullTypeEmiLb0ESK_EEvT0_T1_T2_iT3_T4_T5_E12temp_storage+4], %r998;
	st.shared.u32 	[_ZZN3cub18CUB_300001_SM_10006detail4scan16DeviceScanKernelINS2_10policy_hubIiiimN4cuda3__47maximumIiEEE10Policy1000EN6thrust24THRUST_300001_SM_1000_NS6detail15normal_iteratorINSC_10device_ptrIiEEEESH_NS0_13ScanTileStateIiLb1EEES8_NS0_8NullTypeEmiLb0ESK_EEvT0_T1_T2_iT3_T4_T5_E12temp_storage+8], %r510;
$L__BB8_113:
	setp.ne.s32 	%p55, %r380, 0;
	mov.u32 	%r1003, %r273;
	@%p55 bra 	$L__BB8_115;
	st.shared.u32 	[_ZZN3cub18CUB_300001_SM_10006detail4scan16DeviceScanKernelINS2_10policy_hubIiiimN4cuda3__47maximumIiEEE10Policy1000EN6thrust24THRUST_300001_SM_1000_NS6detail15normal_iteratorINSC_10device_ptrIiEEEESH_NS0_13ScanTileStateIiLb1EEES8_NS0_8NullTypeEmiLb0ESK_EEvT0_T1_T2_iT3_T4_T5_E12temp_storage+36], %r998;
	mov.u32 	%r1003, %r998;
$L__BB8_115:
	bar.sync 	0;
	ld.shared.u32 	%r511, [_ZZN3cub18CUB_300001_SM_10006detail4scan16DeviceScanKernelINS2_10policy_hubIiiimN4cuda3__47maximumIiEEE10Policy1000EN6thrust24THRUST_300001_SM_1000_NS6detail15normal_iteratorINSC_10device_ptrIiEEEESH_NS0_13ScanTileStateIiLb1EEES8_NS0_8NullTypeEmiLb0ESK_EEvT0_T1_T2_iT3_T4_T5_E12temp_storage+36];
	setp.eq.s32 	%p56, %r142, 0;
	max.s32 	%r512, %r511, %r1003;
	selp.b32 	%r513, %r1003, %r512, %p56;
	max.s32 	%r1004, %r513, %r219;
	max.s32 	%r1005, %r1004, %r220;
	max.s32 	%r1006, %r1005, %r221;
	max.s32 	%r1007, %r1006, %r222;
	max.s32 	%r1008, %r1007, %r223;
	max.s32 	%r1009, %r1008, %r224;
	max.s32 	%r1010, %r1009, %r225;
	max.s32 	%r1011, %r1010, %r226;
	max.s32 	%r1012, %r1011, %r227;
	max.s32 	%r1013, %r1012, %r228;
	max.s32 	%r1014, %r1013, %r229;
	max.s32 	%r1015, %r1014, %r230;
	max.s32 	%r1016, %r1015, %r231;
	max.s32 	%r1017, %r1016, %r232;
	max.s32 	%r1018, %r1017, %r233;
	max.s32 	%r1019, %r1018, %r234;
	max.s32 	%r1020, %r1019, %r235;
	max.s32 	%r1021, %r1020, %r236;
	max.s32 	%r1022, %r1021, %r237;
	max.s32 	%r1023, %r1022, %r238;
	max.s32 	%r1024, %r1023, %r239;
	max.s32 	%r1025, %r1024, %r240;
	max.s32 	%r1026, %r1025, %r241;
	max.s32 	%r1027, %r1026, %r242;
$L__BB8_116:
	bar.sync 	0;
	st.shared.v4.u32 	[%r218], {%r1004, %r1005, %r1006, %r1007};
	st.shared.v4.u32 	[%r218+16], {%r1008, %r1009, %r1010, %r1011};
	st.shared.v4.u32 	[%r218+32], {%r1012, %r1013, %r1014, %r1015};
	st.shared.v4.u32 	[%r218+48], {%r1016, %r1017, %r1018, %r1019};
	st.shared.v4.u32 	[%r218+64], {%r1020, %r1021, %r1022, %r1023};
	st.shared.v4.u32 	[%r218+80], {%r1024, %r1025, %r1026, %r1027};
	bar.warp.sync 	-1;
	ld.shared.u32 	%r348, [%r217];
	ld.shared.u32 	%r349, [%r217+128];
	ld.shared.u32 	%r350, [%r217+256];
	ld.shared.u32 	%r351, [%r217+384];
	ld.shared.u32 	%r352, [%r217+512];
	ld.shared.u32 	%r353, [%r217+640];
	ld.shared.u32 	%r354, [%r217+768];
	ld.shared.u32 	%r355, [%r217+896];
	ld.shared.u32 	%r356, [%r217+1024];
	ld.shared.u32 	%r357, [%r217+1152];
	ld.shared.u32 	%r358, [%r217+1280];
	ld.shared.u32 	%r359, [%r217+1408];
	ld.shared.u32 	%r360, [%r217+1536];
	ld.shared.u32 	%r361, [%r217+1664];
	ld.shared.u32 	%r362, [%r217+1792];
	ld.shared.u32 	%r363, [%r217+1920];
	ld.shared.u32 	%r364, [%r217+2048];
	ld.shared.u32 	%r365, [%r217+2176];
	ld.shared.u32 	%r366, [%r217+2304];
	ld.shared.u32 	%r367, [%r217+2432];
	ld.shared.u32 	%r368, [%r217+2560];
	ld.shared.u32 	%r369, [%r217+2688];
	ld.shared.u32 	%r370, [%r217+2816];
	ld.shared.u32 	%r371, [%r217+2944];
	setp.ne.s32 	%p80, %r142, 0;
	@%p80 bra 	$L__BB8_118;
	st.volatile.shared.u32 	[_ZZN3cub18CUB_300001_SM_10006detail4scan16DeviceScanKernelINS2_10policy_hubIiiimN4cuda3__47maximumIiEEE10Policy1000EN6thrust24THRUST_300001_SM_1000_NS6detail15normal_iteratorINSC_10device_ptrIiEEEESH_NS0_13ScanTileStateIiLb1EEES8_NS0_8NullTypeEmiLb0ESK_EEvT0_T1_T2_iT3_T4_T5_E12temp_storage+12288], %r141;
$L__BB8_118:
	bar.sync 	0;
	ld.volatile.shared.u32 	%r372, [_ZZN3cub18CUB_300001_SM_10006detail4scan16DeviceScanKernelINS2_10policy_hubIiiimN4cuda3__47maximumIiEEE10Policy1000EN6thrust24THRUST_300001_SM_1000_NS6detail15normal_iteratorINSC_10device_ptrIiEEEESH_NS0_13ScanTileStateIiLb1EEES8_NS0_8NullTypeEmiLb0ESK_EEvT0_T1_T2_iT3_T4_T5_E12temp_storage+12288];
	cvt.u64.u32 	%rd35, %r144;
	add.s64 	%rd36, %rd4, %rd35;
	setp.ge.s32 	%p81, %r144, %r372;
	shl.b64 	%rd37, %rd36, 2;
	add.s64 	%rd15, %rd3, %rd37;
	@%p81 bra 	$L__BB8_120;
	st.global.u32 	[%rd15], %r348;
$L__BB8_120:
	setp.ge.s32 	%p82, %r147, %r372;
	@%p82 bra 	$L__BB8_122;
	st.global.u32 	[%rd15+128], %r349;
$L__BB8_122:
	setp.ge.s32 	%p83, %r150, %r372;
	@%p83 bra 	$L__BB8_124;
	st.global.u32 	[%rd15+256], %r350;
$L__BB8_124:
	setp.ge.s32 	%p84, %r153, %r372;
	@%p84 bra 	$L__BB8_126;
	st.global.u32 	[%rd15+384], %r351;
$L__BB8_126:
	setp.ge.s32 	%p85, %r156, %r372;
	@%p85 bra 	$L__BB8_128;
	st.global.u32 	[%rd15+512], %r352;
$L__BB8_128:
	setp.ge.s32 	%p86, %r159, %r372;
	@%p86 bra 	$L__BB8_130;
	st.global.u32 	[%rd15+640], %r353;
$L__BB8_130:
	setp.ge.s32 	%p87, %r162, %r372;
	@%p87 bra 	$L__BB8_132;
	st.global.u32 	[%rd15+768], %r354;
$L__BB8_132:
	setp.ge.s32 	%p88, %r165, %r372;
	@%p88 bra 	$L__BB8_134;
	st.global.u32 	[%rd15+896], %r355;
$L__BB8_134:
	setp.ge.s32 	%p89, %r168, %r372;
	@%p89 bra 	$L__BB8_136;
	st.global.u32 	[%rd15+1024], %r356;
$L__BB8_136:
	setp.ge.s32 	%p90, %r171, %r372;
	@%p90 bra 	$L__BB8_138;
	st.global.u32 	[%rd15+1152], %r357;
$L__BB8_138:
	setp.ge.s32 	%p91, %r174, %r372;
	@%p91 bra 	$L__BB8_140;
	st.global.u32 	[%rd15+1280], %r358;
$L__BB8_140:
	setp.ge.s32 	%p92, %r177, %r372;
	@%p92 bra 	$L__BB8_142;
	st.global.u32 	[%rd15+1408], %r359;
$L__BB8_142:
	setp.ge.s32 	%p93, %r180, %r372;
	@%p93 bra 	$L__BB8_144;
	st.global.u32 	[%rd15+1536], %r360;
$L__BB8_144:
	setp.ge.s32 	%p94, %r183, %r372;
	@%p94 bra 	$L__BB8_146;
	st.global.u32 	[%rd15+1664], %r361;
$L__BB8_146:
	setp.ge.s32 	%p95, %r186, %r372;
	@%p95 bra 	$L__BB8_148;
	st.global.u32 	[%rd15+1792], %r362;
$L__BB8_148:
	setp.ge.s32 	%p96, %r189, %r372;
	@%p96 bra 	$L__BB8_150;
	st.global.u32 	[%rd15+1920], %r363;
$L__BB8_150:
	setp.ge.s32 	%p97, %r192, %r372;
	@%p97 bra 	$L__BB8_152;
	st.global.u32 	[%rd15+2048], %r364;
$L__BB8_152:
	setp.ge.s32 	%p98, %r195, %r372;
	@%p98 bra 	$L__BB8_154;
	st.global.u32 	[%rd15+2176], %r365;
$L__BB8_154:
	setp.ge.s32 	%p99, %r198, %r372;
	@%p99 bra 	$L__BB8_156;
	st.global.u32 	[%rd15+2304], %r366;
$L__BB8_156:
	setp.ge.s32 	%p100, %r201, %r372;
	@%p100 bra 	$L__BB8_158;
	st.global.u32 	[%rd15+2432], %r367;
$L__BB8_158:
	setp.ge.s32 	%p101, %r204, %r372;
	@%p101 bra 	$L__BB8_160;
	st.global.u32 	[%rd15+2560], %r368;
$L__BB8_160:
	setp.ge.s32 	%p102, %r207, %r372;
	@%p102 bra 	$L__BB8_162;
	st.global.u32 	[%rd15+2688], %r369;
$L__BB8_162:
	setp.ge.s32 	%p103, %r210, %r372;
	@%p103 bra 	$L__BB8_164;
	st.global.u32 	[%rd15+2816], %r370;
$L__BB8_164:
	mov.u32 	%r636, %tid.x;
	and.b32  	%r637, %r636, 992;
	mul.lo.s32 	%r638, %r637, 24;
	and.b32  	%r639, %r636, 31;
	or.b32  	%r640, %r638, %r639;
	add.s32 	%r641, %r640, 736;
	setp.ge.s32 	%p104, %r641, %r372;
	@%p104 bra 	$L__BB8_166;
	st.global.u32 	[%rd15+2944], %r371;
$L__BB8_166:
	ret;

}


// ===== COMPILED SASS (sm_100) =====

	.target	sm_100

	.elftype	@"ET_EXEC"


//--------------------- .note.nv.tkinfo           --------------------------
	.section	.note.nv.tkinfo,"",@"SHT_NOTE"
	.sectionflags	@"SHF_NOTE_NV_TKINFO"
	.tkinfo
        /*0018*/ 	.word	0x00000002
        /*0030*/ 	.string	""
        /*0030*/ 	.string	"ptxas"
        /*0030*/ 	.string	"Cuda compilation tools, release 13.0, V13.0.88"
        /*0030*/ 	.string	"Build cuda_13.0.r13.0/compiler.36424714_0"
        /*0030*/ 	.string	"-arch sm_100 -m 64 "



//--------------------- .note.nv.cuinfo           --------------------------
	.section	.note.nv.cuinfo,"",@"SHT_NOTE"
	.sectionflags	@"SHF_NOTE_NV_CUINFO"
        /*0018*/ 	.short	0x0002
        /*001a*/ 	.short	0x0064
        /*001c*/ 	.short	0x0082
	.zero		2


//--------------------- .nv.info                  --------------------------
	.section	.nv.info,"",@"SHT_CUDA_INFO"
	.align	4


	//----- nvinfo : EIATTR_REGCOUNT
	.align		4
        /*0000*/ 	.byte	0x04, 0x2f
        /*0002*/ 	.short	(.L_44 - .L_43)
	.align		4
.L_43:
        /*0004*/ 	.word	index@(_ZN3cub18CUB_300001_SM_10006detail11EmptyKernelIvEEvv)
        /*0008*/ 	.word	0x00000004


	//----- nvinfo : EIATTR_FRAME_SIZE
	.align		4
.L_44:
        /*000c*/ 	.byte	0x04, 0x11
        /*000e*/ 	.short	(.L_46 - .L_45)
	.align		4
.L_45:
        /*0010*/ 	.word	index@(_ZN3cub18CUB_300001_SM_10006detail11EmptyKernelIvEEvv)
        /*0014*/ 	.word	0x00000000


	//----- nvinfo : EIATTR_REGCOUNT
	.align		4
.L_46:
        /*0018*/ 	.byte	0x04, 0x2f
        /*001a*/ 	.short	(.L_48 - .L_47)
	.align		4
.L_47:
        /*001c*/ 	.word	index@(_ZN3cub18CUB_300001_SM_10006detail9transform16transform_kernelINS2_10policy_hubILb1EN4cuda3std3__45tupleIJN6thrust24THRUST_300001_SM_1000_NS6detail15normal_iteratorINSA_10device_ptrIiEEEEEEEE10policy1000Ei11meu_functorSF_JPiEEEvT0_iT1_T2_DpNS2_10kernel_argIT3_EE)
        /*0020*/ 	.word	0x00000020


	//----- nvinfo : EIATTR_FRAME_SIZE
	.align		4
.L_48:
        /*0024*/ 	.byte	0x04, 0x11
        /*0026*/ 	.short	(.L_50 - .L_49)
	.align		4
.L_49:
        /*0028*/ 	.word	index@(_ZN3cub18CUB_300001_SM_10006detail9transform16transform_kernelINS2_10policy_hubILb1EN4cuda3std3__45tupleIJN6thrust24THRUST_300001_SM_1000_NS6detail15normal_iteratorINSA_10device_ptrIiEEEEEEEE10policy1000Ei11meu_functorSF_JPiEEEvT0_iT1_T2_DpNS2_10kernel_argIT3_EE)
        /*002c*/ 	.word	0x00000000


	//----- nvinfo : EIATTR_REGCOUNT
	.align		4
.L_50:
        /*0030*/ 	.byte	0x04, 0x2f
        /*0032*/ 	.short	(.L_52 - .L_51)
	.align		4
.L_51:
        /*0034*/ 	.word	index@(_ZN3cub18CUB_300001_SM_10006detail9transform16transform_kernelINS2_10policy_hubILb1EN4cuda3std3__45tupleIJN6thrust24THRUST_300001_SM_1000_NS6detail15normal_iteratorINSA_10device_ptrIiEEEEEEEE10policy1000El11meu_functorSF_JPiEEEvT0_iT1_T2_DpNS2_10kernel_argIT3_EE)
        /*0038*/ 	.word	0x00000020


	//----- nvinfo : EIATTR_FRAME_SIZE
	.align		4
.L_52:
        /*003c*/ 	.byte	0x04, 0x11
        /*003e*/ 	.short	(.L_54 - .L_53)
	.align		4
.L_53:
        /*0040*/ 	.word	index@(_ZN3cub18CUB_300001_SM_10006detail9transform16transform_kernelINS2_10policy_hubILb1EN4cuda3std3__45tupleIJN6thrust24THRUST_300001_SM_1000_NS6detail15normal_iteratorINSA_10device_ptrIiEEEEEEEE10policy1000El11meu_functorSF_JPiEEEvT0_iT1_T2_DpNS2_10kernel_argIT3_EE)
        /*0044*/ 	.word	0x00000000


	//----- nvinfo : EIATTR_REGCOUNT
	.align		4
.L_54:
        /*0048*/ 	.byte	0x04, 0x2f
        /*004a*/ 	.short	(.L_56 - .L_55)
	.align		4
.L_55:
        /*004c*/ 	.word	index@(_ZN3cub18CUB_300001_SM_10006detail8for_each13static_kernelINS2_12policy_hub_t12policy_500_tEmN6thrust24THRUST_300001_SM_1000_NS8cuda_cub6__fill7functorINS7_6detail15normal_iteratorINS7_10device_ptrIiEEEEiEEEEvT0_T1_)
        /*0050*/ 	.word	0x00000008


	//----- nvinfo : EIATTR_FRAME_SIZE
	.align		4
.L_56:
        /*0054*/ 	.byte	0x04, 0x11
        /*0056*/ 	.short	(.L_58 - .L_57)
	.align		4
.L_57:
        /*0058*/ 	.word	index@(_ZN3cub18CUB_300001_SM_10006detail8for_each13static_kernelINS2_12policy_hub_t12policy_500_tEmN6thrust24THRUST_300001_SM_1000_NS8cuda_cub6__fill7functorINS7_6detail15normal_iteratorINS7_10device_ptrIiEEEEiEEEEvT0_T1_)
        /*005c*/ 	.word	0x00000000


	//----- nvinfo : EIATTR_REGCOUNT
	.align		4
.L_58:
        /*0060*/ 	.byte	0x04, 0x2f
        /*0062*/ 	.short	(.L_60 - .L_59)
	.align		4
.L_59:
        /*0064*/ 	.word	index@(_ZN3cub18CUB_300001_SM_10006detail8for_each13static_kernelINS2_12policy_hub_t12policy_500_tEmN6thrust24THRUST_300001_SM_1000_NS8cuda_cub20__uninitialized_fill7functorINS7_10device_ptrIiEEiEEEEvT0_T1_)
        /*0068*/ 	.word	0x00000008


	//----- nvinfo : EIATTR_FRAME_SIZE
	.align		4
.L_60:
        /*006c*/ 	.byte	0x04, 0x11
        /*006e*/ 	.short	(.L_62 - .L_61)
	.align		4
.L_61:
        /*0070*/ 	.word	index@(_ZN3cub18CUB_300001_SM_10006detail8for_each13static_kernelINS2_12policy_hub_t12policy_500_tEmN6thrust24THRUST_300001_SM_1000_NS8cuda_cub20__uninitialized_fill7functorINS7_10device_ptrIiEEiEEEEvT0_T1_)
        /*0074*/ 	.word	0x00000000


	//----- nvinfo : EIATTR_REGCOUNT
	.align		4
.L_62:
        /*0078*/ 	.byte	0x04, 0x2f
        /*007a*/ 	.short	(.L_64 - .L_63)
	.align		4
.L_63:
        /*007c*/ 	.word	index@(_ZN3cub18CUB_300001_SM_10006detail8for_each13static_kernelINS2_12policy_hub_t12policy_500_tElN6thrust24THRUST_300001_SM_1000_NS8cuda_cub6__fill7functorINS7_6detail15normal_iteratorINS7_10device_ptrIiEEEEiEEEEvT0_T1_)
        /*0080*/ 	.word	0x00000008


	//----- nvinfo : EIATTR_FRAME_SIZE
	.align		4
.L_64:
        /*0084*/ 	.byte	0x04, 0x11
        /*0086*/ 	.short	(.L_66 - .L_65)
	.align		4
.L_65:
        /*0088*/ 	.word	index@(_ZN3cub18CUB_300001_SM_10006detail8for_each13static_kernelINS2_12policy_hub_t12policy_500_tElN6thrust24THRUST_300001_SM_1000_NS8cuda_cub6__fill7functorINS7_6detail15normal_iteratorINS7_10device_ptrIiEEEEiEEEEvT0_T1_)
        /*008c*/ 	.word	0x00000000


	//----- nvinfo : EIATTR_REGCOUNT
	.align		4
.L_66:
        /*0090*/ 	.byte	0x04, 0x2f
        /*0092*/ 	.short	(.L_68 - .L_67)
	.align		4
.L_67:
        /*0094*/ 	.word	index@(_ZN3cub18CUB_300001_SM_10006detail4scan20DeviceScanInitKernelINS0_13ScanTileStateIiLb1EEEEEvT_i)
        /*0098*/ 	.word	0x00000008


	//----- nvinfo : EIATTR_FRAME_SIZE
	.align		4
.L_68:
        /*009c*/ 	.byte	0x04, 0x11
        /*009e*/ 	.short	(.L_70 - .L_69)
	.align		4
.L_69:
        /*00a0*/ 	.word	index@(_ZN3cub18CUB_300001_SM_10006detail4scan20DeviceScanInitKernelINS0_13ScanTileStateIiLb1EEEEEvT_i)
        /*00a4*/ 	.word	0x00000000


	//----- nvinfo : EIATTR_REGCOUNT
	.align		4
.L_70:
        /*00a8*/ 	.byte	0x04, 0x2f
        /*00aa*/ 	.short	(.L_72 - .L_71)
	.align		4
.L_71:
        /*00ac*/ 	.word	index@(_ZN3cub18CUB_300001_SM_10006detail4scan16DeviceScanKernelINS2_10policy_hubIiiijN4cuda3__47maximumIiEEE10Policy1000EN6thrust24THRUST_300001_SM_1000_NS6detail15normal_iteratorINSC_10device_ptrIiEEEESH_NS0_13ScanTileStateIiLb1EEES8_NS0_8NullTypeEjiLb0ESK_EEvT0_T1_T2_iT3_T4_T5_)
        /*00b0*/ 	.word	0x00000038


	//----- nvinfo : EIATTR_FRAME_SIZE
	.align		4
.L_72:
        /*00b4*/ 	.byte	0x04, 0x11
        /*00b6*/ 	.short	(.L_74 - .L_73)
	.align		4
.L_73:
        /*00b8*/ 	.word	index@(_ZN3cub18CUB_300001_SM_10006detail4scan16DeviceScanKernelINS2_10policy_hubIiiijN4cuda3__47maximumIiEEE10Policy1000EN6thrust24THRUST_300001_SM_1000_NS6detail15normal_iteratorINSC_10device_ptrIiEEEESH_NS0_13ScanTileStateIiLb1EEES8_NS0_8NullTypeEjiLb0ESK_EEvT0_T1_T2_iT3_T4_T5_)
        /*00bc*/ 	.word	0x00000000


	//----- nvinfo : EIATTR_REGCOUNT
	.align		4
.L_74:
        /*00c0*/ 	.byte	0x04, 0x2f
        /*00c2*/ 	.short	(.L_76 - .L_75)
	.align		4
.L_75:
        /*00c4*/ 	.word	index@(_ZN3cub18CUB_300001_SM_10006detail4scan16DeviceScanKernelINS2_10policy_hubIiiimN4cuda3__47maximumIiEEE10Policy1000EN6thrust24THRUST_300001_SM_1000_NS6detail15normal_iteratorINSC_10device_ptrIiEEEESH_NS0_13ScanTileStateIiLb1EEES8_NS0_8NullTypeEmiLb0ESK_EEvT0_T1_T2_iT3_T4_T5_)
        /*00c8*/ 	.word	0x00000038


	//----- nvinfo : EIATTR_FRAME_SIZE
	.align		4
.L_76:
        /*00cc*/ 	.byte	0x04, 0x11
        /*00ce*/ 	.short	(.L_78 - .L_77)
	.align		4
.L_77:
        /*00d0*/ 	.word	index@(_ZN3cub18CUB_300001_SM_10006detail4scan16DeviceScanKernelINS2_10policy_hubIiiimN4cuda3__47maximumIiEEE10Policy1000EN6thrust24THRUST_300001_SM_1000_NS6detail15normal_iteratorINSC_10device_ptrIiEEEESH_NS0_13ScanTileStateIiLb1EEES8_NS0_8NullTypeEmiLb0ESK_EEvT0_T1_T2_iT3_T4_T5_)
        /*00d4*/ 	.word	0x00000000


	//----- nvinfo : EIATTR_MIN_STACK_SIZE
	.align		4
.L_78:
        /*00d8*/ 	.byte	0x04, 0x12
        /*00da*/ 	.short	(.L_80 - .L_79)
	.align		4
.L_79:
        /*00dc*/ 	.word	index@(_ZN3cub18CUB_300001_SM_10006detail4scan16DeviceScanKernelINS2_10policy_hubIiiimN4cuda3__47maximumIiEEE10Policy1000EN6thrust24THRUST_300001_SM_1000_NS6detail15normal_iteratorINSC_10device_ptrIiEEEESH_NS0_13ScanTileStateIiLb1EEES8_NS0_8NullTypeEmiLb0ESK_EEvT0_T1_T2_iT3_T4_T5_)
        /*00e0*/ 	.word	0x00000000


	//----- nvinfo : EIATTR_MIN_STACK_SIZE
	.align		4
.L_80:
        /*00e4*/ 	.byte	0x04, 0x12
        /*00e6*/ 	.short	(.L_82 - .L_81)
	.align		4
.L_81:
        /*00e8*/ 	.word	index@(_ZN3cub18CUB_300001_SM_10006detail4scan16DeviceScanKernelINS2_10policy_hubIiiijN4cuda3__47maximumIiEEE10Policy1000EN6thrust24THRUST_300001_SM_1000_NS6detail15normal_iteratorINSC_10device_ptrIiEEEESH_NS0_13ScanTileStateIiLb1EEES8_NS0_8NullTypeEjiLb0ESK_EEvT0_T1_T2_iT3_T4_T5_)
        /*00ec*/ 	.word	0x00000000


	//----- nvinfo : EIATTR_MIN_STACK_SIZE
	.align		4
.L_82:
        /*00f0*/ 	.byte	0x04, 0x12
        /*00f2*/ 	.short	(.L_84 - .L_83)
	.align		4
.L_83:
        /*00f4*/ 	.word	index@(_ZN3cub18CUB_300001_SM_10006detail4scan20DeviceScanInitKernelINS0_13ScanTileStateIiLb1EEEEEvT_i)
        /*00f8*/ 	.word	0x00000000


	//----- nvinfo : EIATTR_MIN_STACK_SIZE
	.align		4
.L_84:
        /*00fc*/ 	.byte	0x04, 0x12
        /*00fe*/ 	.short	(.L_86 - .L_85)
	.align		4
.L_85:
        /*0100*/ 	.word	index@(_ZN3cub18CUB_300001_SM_10006detail8for_each13static_kernelINS2_12policy_hub_t12policy_500_tElN6thrust24THRUST_300001_SM_1000_NS8cuda_cub6__fill7functorINS7_6detail15normal_iteratorINS7_10device_ptrIiEEEEiEEEEvT0_T1_)
        /*0104*/ 	.word	0x00000000


	//----- nvinfo : EIATTR_MIN_STACK_SIZE
	.align		4
.L_86:
        /*0108*/ 	.byte	0x04, 0x12
        /*010a*/ 	.short	(.L_88 - .L_87)
	.align		4
.L_87:
        /*010c*/ 	.word	index@(_ZN3cub18CUB_300001_SM_10006detail8for_each13static_kernelINS2_12policy_hub_t12policy_500_tEmN6thrust24THRUST_300001_SM_1000_NS8cuda_cub20__uninitialized_fill7functorINS7_10device_ptrIiEEiEEEEvT0_T1_)
        /*0110*/ 	.word	0x00000000


	//----- nvinfo : EIATTR_MIN_STACK_SIZE
	.align		4
.L_88:
        /*0114*/ 	.byte	0x04, 0x12
        /*0116*/ 	.short	(.L_90 - .L_89)
	.align		4
.L_89:
        /*0118*/ 	.word	index@(_ZN3cub18CUB_300001_SM_10006detail8for_each13static_kernelINS2_12policy_hub_t12policy_500_tEmN6thrust24THRUST_300001_SM_1000_NS8cuda_cub6__fill7functorINS7_6detail15normal_iteratorINS7_10device_ptrIiEEEEiEEEEvT0_T1_)
        /*011c*/ 	.word	0x00000000


	//----- nvinfo : EIATTR_MIN_STACK_SIZE
	.align		4
.L_90:
        /*0120*/ 	.byte	0x04, 0x12
        /*0122*/ 	.short	(.L_92 - .L_91)
	.align		4
.L_91:
        /*0124*/ 	.word	index@(_ZN3cub18CUB_300001_SM_10006detail9transform16transform_kernelINS2_10policy_hubILb1EN4cuda3std3__45tupleIJN6thrust24THRUST_300001_SM_1000_NS6detail15normal_iteratorINSA_10device_ptrIiEEEEEEEE10policy1000El11meu_functorSF_JPiEEEvT0_iT1_T2_DpNS2_10kernel_argIT3_EE)
        /*0128*/ 	.word	0x00000000


	//----- nvinfo : EIATTR_MIN_STACK_SIZE
	.align		4
.L_92:
        /*012c*/ 	.byte	0x04, 0x12
        /*012e*/ 	.short	(.L_94 - .L_93)
	.align		4
.L_93:
        /*0130*/ 	.word	index@(_ZN3cub18CUB_300001_SM_10006detail9transform16transform_kernelINS2_10policy_hubILb1EN4cuda3std3__45tupleIJN6thrust24THRUST_300001_SM_1000_NS6detail15normal_iteratorINSA_10device_ptrIiEEEEEEEE10policy1000Ei11meu_functorSF_JPiEEEvT0_iT1_T2_DpNS2_10kernel_argIT3_EE)
        /*0134*/ 	.word	0x00000000


	//----- nvinfo : EIATTR_MIN_STACK_SIZE
	.align		4
.L_94:
        /*0138*/ 	.byte	0x04, 0x12
        /*013a*/ 	.short	(.L_96 - .L_95)
	.align		4
.L_95:
        /*013c*/ 	.word	index@(_ZN3cub18CUB_300001_SM_10006detail11EmptyKernelIvEEvv)
        /*0140*/ 	.word	0x00000000
.L_96:


//--------------------- .nv.compat                --------------------------
	.section	.nv.compat,"",@"SHT_CUDA_COMPAT_INFO"
	.align	4
        /*0000*/ 	.byte	0x02, 0x09, 0x00, 0x00, 0x02, 0x02, 0x01, 0x00, 0x02, 0x05, 0x05, 0x00, 0x03, 0x07, 0x01, 0x01
        /*0010*/ 	.byte	0x02, 0x03, 0x00, 0x00, 0x02, 0x06, 0x01, 0x00, 0x04, 0x0b, 0x08, 0x00, 0x09, 0x00, 0x00, 0x00
        /*0020*/ 	.byte	0x00, 0x00, 0x00, 0x00


//--------------------- .nv.info._ZN3cub18CUB_300001_SM_10006detail4scan16DeviceScanKernelINS2_10policy_hubIiiimN4cuda3__47maximumIiEEE10Policy1000EN6thrust24THRUST_300001_SM_1000_NS6detail15normal_iteratorINSC_10device_ptrIiEEEESH_NS0_13ScanTileStateIiLb1EEES8_NS0_8NullTypeEmiLb0ESK_EEvT0_T1_T2_iT3_T4_T5_ --------------------------
	.section	.nv.info._ZN3cub18CUB_300001_SM_10006detail4scan16DeviceScanKernelINS2_10policy_hubIiiimN4cuda3__47maximumIiEEE10Policy1000EN6thrust24THRUST_300001_SM_1000_NS6detail15normal_iteratorINSC_10device_ptrIiEEEESH_NS0_13ScanTileStateIiLb1EEES8_NS0_8NullTypeEmiLb0ESK_EEvT0_T1_T2_iT3_T4_T5_,"",@"SHT_CUDA_INFO"
	.sectionflags	@""
	.align	4


	//----- nvinfo : EIATTR_CUDA_API_VERSION
	.align		4
        /*0000*/ 	.byte	0x04, 0x37
        /*0002*/ 	.short	(.L_98 - .L_97)
.L_97:
        /*0004*/ 	.word	0x00000082


	//----- nvinfo : EIATTR_KPARAM_INFO
	.align		4
.L_98:
        /*0008*/ 	.byte	0x04, 0x17
        /*000a*/ 	.short	(.L_100 - .L_99)
.L_99:
        /*000c*/ 	.word	0x00000000
        /*0010*/ 	.short	0x0006
        /*0012*/ 	.short	0x0020
        /*0014*/ 	.byte	0x00, 0xf0, 0x21, 0x00


	//----- nvinfo : EIATTR_KPARAM_INFO
	.align		4
.L_100:
        /*0018*/ 	.byte	0x04, 0x17
        /*001a*/ 	.short	(.L_102 - .L_101)
.L_101:
        /*001c*/ 	.word	0x00000000
        /*0020*/ 	.short	0x0005
        /*0022*/ 	.short	0x001d
        /*0024*/ 	.byte	0x00, 0xf0, 0x05, 0x00


	//----- nvinfo : EIATTR_KPARAM_INFO
	.align		4
.L_102:
        /*0028*/ 	.byte	0x04, 0x17
        /*002a*/ 	.short	(.L_104 - .L_103)
.L_103:
        /*002c*/ 	.word	0x00000000
        /*0030*/ 	.short	0x0004
        /*0032*/ 	.short	0x001c
        /*0034*/ 	.byte	0x00, 0xf0, 0x05, 0x00


	//----- nvinfo : EIATTR_KPARAM_INFO
	.align		4
.L_104:
        /*0038*/ 	.byte	0x04, 0x17
        /*003a*/ 	.short	(.L_106 - .L_105)
.L_105:
        /*003c*/ 	.word	0x00000000
        /*0040*/ 	.short	0x0003
        /*0042*/ 	.short	0x0018
        /*0044*/ 	.byte	0x00, 0xf0, 0x11, 0x00


	//----- nvinfo : EIATTR_KPARAM_INFO
	.align		4
.L_106:
        /*0048*/ 	.byte	0x04, 0x17
        /*004a*/ 	.short	(.L_108 - .L_107)
.L_107:
        /*004c*/ 	.word	0x00000000
        /*0050*/ 	.short	0x0002
        /*0052*/ 	.short	0x0010
        /*0054*/ 	.byte	0x00, 0xf0, 0x21, 0x00


	//----- nvinfo : EIATTR_KPARAM_INFO
	.align		4
.L_108:
        /*0058*/ 	.byte	0x04, 0x17
        /*005a*/ 	.short	(.L_110 - .L_109)
.L_109:
        /*005c*/ 	.word	0x00000000
        /*0060*/ 	.short	0x0001
        /*0062*/ 	.short	0x0008
        /*0064*/ 	.byte	0x00, 0xf0, 0x21, 0x00


	//----- nvinfo : EIATTR_KPARAM_INFO
	.align		4
.L_110:
        /*0068*/ 	.byte	0x04, 0x17
        /*006a*/ 	.short	(.L_112 - .L_111)
.L_111:
        /*006c*/ 	.word	0x00000000
        /*0070*/ 	.short	0x0000
        /*0072*/ 	.short	0x0000
        /*0074*/ 	.byte	0x00, 0xf0, 0x21, 0x00


	//----- nvinfo : EIATTR_SPARSE_MMA_MASK
	.align		4
.L_112:
        /*0078*/ 	.byte	0x03, 0x50
        /*007a*/ 	.short	0x0000


	//----- nvinfo : EIATTR_MAXREG_COUNT
	.align		4
        /*007c*/ 	.byte	0x03, 0x1b
        /*007e*/ 	.short	0x00ff


	//----- nvinfo : EIATTR_NUM_BARRIERS
	.align		4
        /*0080*/ 	.byte	0x02, 0x4c
        /*0082*/ 	.byte	0x01
	.zero		1


	//----- nvinfo : EIATTR_MERCURY_ISA_VERSION
	.align		4
        /*0084*/ 	.byte	0x03, 0x5f
        /*0086*/ 	.short	0x0101


	//----- nvinfo : EIATTR_UNUSED_LOAD_BYTE_OFFSET
	.align		4
        /*0088*/ 	.byte	0x04, 0x44
        /*008a*/ 	.short	(.L_114 - .L_113)


	//   ....[0]....
.L_113:
        /*008c*/ 	.word	0x00002750
        /*0090*/ 	.word	0x00000fff


	//----- nvinfo : EIATTR_COOP_GROUP_MASK_REGIDS
	.align		4
.L_114:
        /*0094*/ 	.byte	0x04, 0x29
        /*0096*/ 	.short	(.L_116 - .L_115)


	//   ....[0]....
.L_115:
        /*0098*/ 	.word	0xffffffff


	//   ....[1]....
        /*009c*/ 	.word	0xffffffff


	//   ....[2]....
        /*00a0*/ 	.word	0xffffffff


	//   ....[3]....
        /*00a4*/ 	.word	0xffffffff


	//   ....[4]....
        /*00a8*/ 	.word	0xffffffff


	//   ....[5]....
        /*00ac*/ 	.word	0xffffffff


	//   ....[6]....
        /*00b0*/ 	.word	0xffffffff


	//   ....[7]....
        /*00b4*/ 	.word	0xffffffff


	//   ....[8]....
        /*00b8*/ 	.word	0xffffffff


	//   ....[9]....
        /*00bc*/ 	.word	0xffffffff


	//   ....[10]....
        /*00c0*/ 	.word	0xffffffff


	//   ....[11]....
        /*00c4*/ 	.word	0xffffffff


	//   ....[12]....
        /*00c8*/ 	.word	0xffffffff


	//   ....[13]....
        /*00cc*/ 	.word	0xffffffff


	//   ....[14]....
        /*00d0*/ 	.word	0xffffffff


	//   ....[15]....
        /*00d4*/ 	.word	0xffffffff


	//   ....[16]....
        /*00d8*/ 	.word	0xffffffff


	//   ....[17]....
        /*00dc*/ 	.word	0xffffffff


	//   ....[18]....
        /*00e0*/ 	.word	0xffffffff


	//   ....[19]....
        /*00e4*/ 	.word	0xffffffff


	//   ....[20]....
        /*00e8*/ 	.word	0xffffffff


	//   ....[21]....
        /*00ec*/ 	.word	0xffffffff


	//   ....[22]....
        /*00f0*/ 	.word	0xffffffff


	//   ....[23]....
        /*00f4*/ 	.word	0xffffffff


	//   ....[24]....
        /*00f8*/ 	.word	0xffffffff


	//   ....[25]....
        /*00fc*/ 	.word	0xffffffff


	//   ....[26]....
        /*0100*/ 	.word	0xffffffff


	//   ....[27]....
        /*0104*/ 	.word	0xffffffff


	//   ....[28]....
        /*0108*/ 	.word	0xffffffff


	//   ....[29]....
        /*010c*/ 	.word	0xffffffff


	//   ....[30]....
        /*0110*/ 	.word	0xffffffff


	//   ....[31]....
        /*0114*/ 	.word	0xffffffff


	//   ....[32]....
        /*0118*/ 	.word	0xffffffff


	//   ....[33]....
        /*011c*/ 	.word	0xffffffff


	//   ....[34]....
        /*0120*/ 	.word	0xffffffff


	//   ....[35]....
        /*0124*/ 	.word	0xffffffff


	//   ....[36]....
        /*0128*/ 	.word	0xffffffff


	//   ....[37]....
        /*012c*/ 	.word	0xffffffff


	//   ....[38]....
        /*0130*/ 	.word	0xffffffff


	//   ....[39]....
        /*0134*/ 	.word	0xffffffff


	//   ....[40]....
        /*0138*/ 	.word	0xffffffff


	//   ....[41]....
        /*013c*/ 	.word	0xffffffff


	//   ....[42]....
        /*0140*/ 	.word	0xffffffff


	//   ....[43]....
        /*0144*/ 	.word	0xffffffff


	//   ....[44]....
        /*0148*/ 	.word	0xffffffff


	//   ....[45]....
        /*014c*/ 	.word	0xffffffff


	//   ....[46]....
        /*0150*/ 	.word	0xffffffff


	//   ....[47]....
        /*0154*/ 	.word	0xffffffff


	//   ....[48]....
        /*0158*/ 	.word	0xffffffff


	//   ....[49]....
        /*015c*/ 	.word	0xffffffff


	//   ....[50]....
        /*0160*/ 	.word	0xffffffff


	//   ....[51]....
        /*0164*/ 	.word	0xffffffff


	//   ....[52]....
        /*0168*/ 	.word	0xffffffff


	//   ....[53]....
        /*016c*/ 	.word	0xffffffff


	//   ....[54]....
        /*0170*/ 	.word	0xffffffff


	//   ....[55]....
        /*0174*/ 	.word	0xffffffff


	//   ....[56]....
        /*0178*/ 	.word	0xffffffff


	//   ....[57]....
        /*017c*/ 	.word	0xffffffff


	//   ....[58]....
        /*0180*/ 	.word	0xffffffff


	//   ....[59]....
        /*0184*/ 	.word	0xffffffff


	//   ....[60]....
        /*0188*/ 	.word	0xffffffff


	//   ....[61]....
        /*018c*/ 	.word	0xffffffff


	//   ....[62]....
        /*0190*/ 	.word	0xffffffff


	//   ....[63]....
        /*0194*/ 	.word	0xffffffff


	//   ....[64]....
        /*0198*/ 	.word	0x05000020


	//   ....[65]....
        /*019c*/ 	.word	0x05000020


	//   ....[66]....
        /*01a0*/ 	.word	0x05000020


	//   ....[67]....
        /*01a4*/ 	.word	0x05000020


	//   ....[68]....
        /*01a8*/ 	.word	0x05000020


	//   ....[69]....
        /*01ac*/ 	.word	0x05000020


	//   ....[70]....
        /*01b0*/ 	.word	0x05000020


	//   ....[71]....
        /*01b4*/ 	.word	0x05000020


	//   ....[72]....
        /*01b8*/ 	.word	0x05000020


	//   ....[73]....
        /*01bc*/ 	.word	0x05000020


	//   ....[74]....
        /*01c0*/ 	.word	0x05000020


	//   ....[75]....
        /*01c4*/ 	.word	0x05000020


	//   ....[76]....
        /*01c8*/ 	.word	0x05000020


	//   ....[77]....
        /*01cc*/ 	.word	0x05000020


	//   ....[78]....
        /*01d0*/ 	.word	0x05000020


	//   ....[79]....
        /*01d4*/ 	.word	0x05000020


	//   ....[80]....
        /*01d8*/ 	.word	0x05000020


	//   ....[81]....
        /*01dc*/ 	.word	0x05000020


	//   ....[82]....
        /*01e0*/ 	.word	0x05000020


	//   ....[83]....
        /*01e4*/ 	.word	0x05000020


	//   ....[84]....
        /*01e8*/ 	.word	0x05000020


	//   ....[85]....
        /*01ec*/ 	.word	0x05000020


	//   ....[86]....
        /*01f0*/ 	.word	0x05000020


	//   ....[87]....
        /*01f4*/ 	.word	0x05000020


	//   ....[88]....
        /*01f8*/ 	.word	0x05000020


	//   ....[89]....
        /*01fc*/ 	.word	0x05000020


	//   ....[90]....
        /*0200*/ 	.word	0x05000020


	//   ....[91]....
        /*0204*/ 	.word	0x05000020


	//   ....[92]....
        /*0208*/ 	.word	0x05000020


	//   ....[93]....
        /*020c*/ 	.word	0x05000020


	//   ....[94]....
        /*0210*/ 	.word	0x05000020


	//   ....[95]....
        /*0214*/ 	.word	0x05000020


	//   ....[96]....
        /*0218*/ 	.word	0x05000020


	//   ....[97]....
        /*021c*/ 	.word	0x05000020


	//   ....[98]....
        /*0220*/ 	.word	0x05000020


	//   ....[99]....
        /*0224*/ 	.word	0x05000020


	//----- nvinfo : EIATTR_COOP_GROUP_INSTR_OFFSETS
	.align		4
.L_116:
        /*0228*/ 	.byte	0x04, 0x28
        /*022a*/ 	.short	(.L_118 - .L_117)


	//   ....[0]....
.L_117:
        /*022c*/ 	.word	0x00000510


	//   ....[1]....
        /*0230*/ 	.word	0x00000690


	//   ....[2]....
        /*0234*/ 	.word	0x000006c0


	//   ....[3]....
        /*0238*/ 	.word	0x000006f0


	//   ....[4]....
        /*023c*/ 	.word	0x00000720


	//   ....[5]....
        /*0240*/ 	.word	0x00000750


	//   ....[6]....
        /*0244*/ 	.word	0x000007d0


	//   ....[7]....
        /*0248*/ 	.word	0x00000b70


	//   ....[8]....
        /*024c*/ 	.word	0x00000ba0


	//   ....[9]....
        /*0250*/ 	.word	0x00000bd0


	//   ....[10]....
        /*0254*/ 	.word	0x00000c00


	//   ....[11]....
        /*0258*/ 	.word	0x00000c30


	//   ....[12]....
        /*025c*/ 	.word	0x00000cb0


	//   ....[13]....
        /*0260*/ 	.word	0x00000ec0


	//   ....[14]....
        /*0264*/ 	.word	0x00000f80


	//   ....[15]....
        /*0268*/ 	.word	0x00000ff0


	//   ....[16]....
        /*026c*/ 	.word	0x00001090


	//   ....[17]....
        /*0270*/ 	.word	0x00001100


	//   ....[18]....
        /*0274*/ 	.word	0x00001130


	//   ....[19]....
        /*0278*/ 	.word	0x00001160


	//   ....[20]....
        /*027c*/ 	.word	0x00001190


	//   ....[21]....
        /*0280*/ 	.word	0x000011a0


	//   ....[22]....
        /*0284*/ 	.word	0x00001230


	//   ....[23]....
        /*0288*/ 	.word	0x00001300


	//   ....[24]....
        /*028c*/ 	.word	0x00001350


	//   ....[25]....
        /*0290*/ 	.word	0x000013b0


	//   ....[26]....
        /*0294*/ 	.word	0x00001400


	//   ....[27]....
        /*0298*/ 	.word	0x00001430


	//   ....[28]....
        /*029c*/ 	.word	0x00001460


	//   ....[29]....
        /*02a0*/ 	.word	0x00001490


	//   ....[30]....
        /*02a4*/ 	.word	0x000014a0


	//   ....[31]....
        /*02a8*/ 	.word	0x00001890


	//   ....[32]....
        /*02ac*/ 	.word	0x00002480


	//   ....[33]....
        /*02b0*/ 	.word	0x00002600


	//   ....[34]....
        /*02b4*/ 	.word	0x00002630


	//   ....[35]....
        /*02b8*/ 	.word	0x00002660


	//   ....[36]....
        /*02bc*/ 	.word	0x00002690


	//   ....[37]....
        /*02c0*/ 	.word	0x000026c0


	//   ....[38]....
        /*02c4*/ 	.word	0x00002740


	//   ....[39]....
        /*02c8*/ 	.word	0x00002a60


	//   ....[40]....
        /*02cc*/ 	.word	0x00002a90


	//   ....[41]....
        /*02d0*/ 	.word	0x00002ac0


	//   ....[42]....
        /*02d4*/ 	.word	0x00002af0


	//   ....[43]....
        /*02d8*/ 	.word	0x00002b20


	//   ....[44]....
        /*02dc*/ 	.word	0x00002ba0


	//   ....[45]....
        /*02e0*/ 	.word	0x00002dc0


	//   ....[46]....
        /*02e4*/ 	.word	0x00002e80


	//   ....[47]....
        /*02e8*/ 	.word	0x00002f30


	//   ....[48]....
        /*02ec*/ 	.word	0x00002fa0


	//   ....[49]....
        /*02f0*/ 	.word	0x00003000


	//   ....[50]....
        /*02f4*/ 	.word	0x00003040


	//   ....[51]....
        /*02f8*/ 	.word	0x00003080


	//   ....[52]....
        /*02fc*/ 	.word	0x000030d0


	//   ....[53]....
        /*0300*/ 	.word	0x000030e0


	//   ....[54]....
        /*0304*/ 	.word	0x00003170


	//   ....[55]....
        /*0308*/ 	.word	0x00003230


	//   ....[56]....
        /*030c*/ 	.word	0x00003290


	//   ....[57]....
        /*0310*/ 	.word	0x00003300


	//   ....[58]....
        /*0314*/ 	.word	0x00003350


	//   ....[59]....
        /*0318*/ 	.word	0x00003390


	//   ....[60]....
        /*031c*/ 	.word	0x000033d0


	//   ....[61]....
        /*0320*/ 	.word	0x00003410


	//   ....[62]....
        /*0324*/ 	.word	0x00003420


	//   ....[63]....
        /*0328*/ 	.word	0x00003820


	//   ....[64]....
        /*032c*/ 	.word	0x00003ef0


	//   ....[65]....
        /*0330*/ 	.word	0x00003f70


	//   ....[66]....
        /*0334*/ 	.word	0x00004000


	//   ....[67]....
        /*0338*/ 	.word	0x00004110


	//   ....[68]....
        /*033c*/ 	.word	0x00004190


	//   ....[69]....
        /*0340*/ 	.word	0x00004200


	//   ....[70]....
        /*0344*/ 	.word	0x00004270


	//   ....[71]....
        /*0348*/ 	.word	0x000042e0


	//   ....[72]....
        /*034c*/ 	.word	0x00004310


	//   ....[73]....
        /*0350*/ 	.word	0x000043b0


	//   ....[74]....
        /*0354*/ 	.word	0x00004430


	//   ....[75]....
        /*0358*/ 	.word	0x000044b0


	//   ....[76]....
        /*035c*/ 	.word	0x00004570


	//   ....[77]....
        /*0360*/ 	.word	0x000045f0


	//   ....[78]....
        /*0364*/ 	.word	0x00004660


	//   ....[79]....
        /*0368*/ 	.word	0x000046d0


	//   ....[80]....
        /*036c*/ 	.word	0x00004740


	//   ....[81]....
        /*0370*/ 	.word	0x000047a0


	//   ....[82]....
        /*0374*/ 	.word	0x00004810


	//   ....[83]....
        /*0378*/ 	.word	0x00004890


	//   ....[84]....
        /*037c*/ 	.word	0x00004930


	//   ....[85]....
        /*0380*/ 	.word	0x00004a00


	//   ....[86]....
        /*0384*/ 	.word	0x00004a90


	//   ....[87]....
        /*0388*/ 	.word	0x00004b10


	//   ....[88]....
        /*038c*/ 	.word	0x00004b90


	//   ....[89]....
        /*0390*/ 	.word	0x00004bf0


	//   ....[90]....
        /*0394*/ 	.word	0x00004c20


	//   ....[91]....
        /*0398*/ 	.word	0x00004cd0


	//   ....[92]....
        /*039c*/ 	.word	0x00004d50


	//   ....[93]....
        /*03a0*/ 	.word	0x00004dd0


	//   ....[94]....
        /*03a4*/ 	.word	0x00004ea0


	//   ....[95]....
        /*03a8*/ 	.word	0x00004f30


	//   ....[96]....
        /*03ac*/ 	.word	0x00004fb0


	//   ....[97]....
        /*03b0*/ 	.word	0x00005030


	//   ....[98]....
        /*03b4*/ 	.word	0x000050a0


	//   ....[99]....
        /*03b8*/ 	.word	0x00005100


	//----- nvinfo : EIATTR_VRC_CTA_INIT_COUNT
	.align		4
.L_118:
        /*03bc*/ 	.byte	0x02, 0x4a
	.zero		1
	.zero		1


	//----- nvinfo : EIATTR_EXIT_INSTR_OFFSETS
	.align		4
        /*03c0*/ 	.byte	0x04, 0x1c
        /*03c2*/ 	.short	(.L_120 - .L_119)


	//   ....[0]....
.L_119:
        /*03c4*/ 	.word	0x00001ba0


	//   ....[1]....
        /*03c8*/ 	.word	0x00001bd0


	//   ....[2]....
        /*03cc*/ 	.word	0x00003e80


	//   ....[3]....
        /*03d0*/ 	.word	0x00003ea0


	//----- nvinfo : EIATTR_MAX_THREADS
	.align		4
.L_120:
        /*03d4*/ 	.byte	0x04, 0x05
        /*03d6*/ 	.short	(.L_122 - .L_121)
.L_121:
        /*03d8*/ 	.word	0x00000080
        /*03dc*/ 	.word	0x00000001
        /*03e0*/ 	.word	0x00000001


	//----- nvinfo : EIATTR_CRS_STACK_SIZE
	.align		4
.L_122:
        /*03e4*/ 	.byte	0x04, 0x1e
        /*03e6*/ 	.short	(.L_124 - .L_123)
.L_123:
        /*03e8*/ 	.word	0x00000000


	//----- nvinfo : EIATTR_CBANK_PARAM_SIZE
	.align		4
.L_124:
        /*03ec*/ 	.byte	0x03, 0x19
        /*03ee*/ 	.short	0x0028


	//----- nvinfo : EIATTR_PARAM_CBANK
	.align		4
        /*03f0*/ 	.byte	0x04, 0x0a
        /*03f2*/ 	.short	(.L_126 - .L_125)
	.align		4
.L_125:
        /*03f4*/ 	.word	index@(.nv.constant0._ZN3cub18CUB_300001_SM_10006detail4scan16DeviceScanKernelINS2_10policy_hubIiiimN4cuda3__47maximumIiEEE10Policy1000EN6thrust24THRUST_300001_SM_1000_NS6detail15normal_iteratorINSC_10device_ptrIiEEEESH_NS0_13ScanTileStateIiLb1EEES8_NS0_8NullTypeEmiLb0ESK_EEvT0_T1_T2_iT3_T4_T5_)
        /*03f8*/ 	.short	0x0380
        /*03fa*/ 	.short	0x0028


	//----- nvinfo : EIATTR_SW_WAR
	.align		4
.L_126:
        /*03fc*/ 	.byte	0x04, 0x36
        /*03fe*/ 	.short	(.L_128 - .L_127)
.L_127:
        /*0400*/ 	.word	0x00000008
.L_128:


//--------------------- .nv.info._ZN3cub18CUB_300001_SM_10006detail4scan16DeviceScanKernelINS2_10policy_hubIiiijN4cuda3__47maximumIiEEE10Policy1000EN6thrust24THRUST_300001_SM_1000_NS6detail15normal_iteratorINSC_10device_ptrIiEEEESH_NS0_13ScanTileStateIiLb1EEES8_NS0_8NullTypeEjiLb0ESK_EEvT0_T1_T2_iT3_T4_T5_ --------------------------
	.section	.nv.info._ZN3cub18CUB_300001_SM_10006detail4scan16DeviceScanKernelINS2_10policy_hubIiiijN4cuda3__47maximumIiEEE10Policy1000EN6thrust24THRUST_300001_SM_1000_NS6detail15normal_iteratorINSC_10device_ptrIiEEEESH_NS0_13ScanTileStateIiLb1EEES8_NS0_8NullTypeEjiLb0ESK_EEvT0_T1_T2_iT3_T4_T5_,"",@"SHT_CUDA_INFO"
	.sectionflags	@""
	.align	4


	//----- nvinfo : EIATTR_CUDA_API_VERSION
	.align		4
        /*0000*/ 	.byte	0x04, 0x37
        /*0002*/ 	.short	(.L_130 - .L_129)
.L_129:
        /*0004*/ 	.word	0x00000082


	//----- nvinfo : EIATTR_KPARAM_INFO
	.align		4
.L_130:
        /*0008*/ 	.byte	0x04, 0x17
        /*000a*/ 	.short	(.L_132 - .L_131)
.L_131:
        /*000c*/ 	.word	0x00000000
        /*0010*/ 	.short	0x0006
        /*0012*/ 	.short	0x0020
        /*0014*/ 	.byte	0x00, 0xf0, 0x11, 0x00


	//----- nvinfo : EIATTR_KPARAM_INFO
	.align		4
.L_132:
        /*0018*/ 	.byte	0x04, 0x17
        /*001a*/ 	.short	(.L_134 - .L_133)
.L_133:
        /*001c*/ 	.word	0x00000000
        /*0020*/ 	.short	0x0005
        /*0022*/ 	.short	0x001d
        /*0024*/ 	.byte	0x00, 0xf0, 0x05, 0x00


	//----- nvinfo : EIATTR_KPARAM_INFO
	.align		4
.L_134:
        /*0028*/ 	.byte	0x04, 0x17
        /*002a*/ 	.short	(.L_136 - .L_135)
.L_135:
        /*002c*/ 	.word	0x00000000
        /*0030*/ 	.short	0x0004
        /*0032*/ 	.short	0x001c
        /*0034*/ 	.byte	0x00, 0xf0, 0x05, 0x00


	//----- nvinfo : EIATTR_KPARAM_INFO
	.align		4
.L_136:
        /*0038*/ 	.byte	0x04, 0x17
        /*003a*/ 	.short	(.L_138 - .L_137)
.L_137:
        /*003c*/ 	.word	0x00000000
        /*0040*/ 	.short	0x0003
        /*0042*/ 	.short	0x0018
        /*0044*/ 	.byte	0x00, 0xf0, 0x11, 0x00


	//----- nvinfo : EIATTR_KPARAM_INFO
	.align		4
.L_138:
        /*0048*/ 	.byte	0x04, 0x17
        /*004a*/ 	.short	(.L_140 - .L_139)
.L_139:
        /*004c*/ 	.word	0x00000000
        /*0050*/ 	.short	0x0002
        /*0052*/ 	.short	0x0010
        /*0054*/ 	.byte	0x00, 0xf0, 0x21, 0x00


	//----- nvinfo : EIATTR_KPARAM_INFO
	.align		4
.L_140:
        /*0058*/ 	.byte	0x04, 0x17
        /*005a*/ 	.short	(.L_142 - .L_141)
.L_141:
        /*005c*/ 	.word	0x00000000
        /*0060*/ 	.short	0x0001
        /*0062*/ 	.short	0x0008
        /*0064*/ 	.byte	0x00, 0xf0, 0x21, 0x00


	//----- nvinfo : EIATTR_KPARAM_INFO
	.align		4
.L_142:
        /*0068*/ 	.byte	0x04, 0x17
        /*006a*/ 	.short	(.L_144 - .L_143)
.L_143:
        /*006c*/ 	.word	0x00000000
        /*0070*/ 	.short	0x0000
        /*0072*/ 	.short	0x0000
        /*0074*/ 	.byte	0x00, 0xf0, 0x21, 0x00


	//----- nvinfo : EIATTR_SPARSE_MMA_MASK
	.align		4
.L_144:
        /*0078*/ 	.byte	0x03, 0x50
        /*007a*/ 	.short	0x0000


	//----- nvinfo : EIATTR_MAXREG_COUNT
	.align		4
        /*007c*/ 	.byte	0x03, 0x1b
        /*007e*/ 	.short	0x00ff


	//----- nvinfo : EIATTR_NUM_BARRIERS
	.align		4
        /*0080*/ 	.byte	0x02, 0x4c
        /*0082*/ 	.byte	0x01
	.zero		1


	//----- nvinfo : EIATTR_MERCURY_ISA_VERSION
	.align		4
        /*0084*/ 	.byte	0x03, 0x5f
        /*0086*/ 	.short	0x0101


	//----- nvinfo : EIATTR_UNUSED_LOAD_BYTE_OFFSET
	.align		4
        /*0088*/ 	.byte	0x04, 0x44
        /*008a*/ 	.short	(.L_146 - .L_145)


	//   ....[0]....
.L_145:
        /*008c*/ 	.word	0x00002710
        /*0090*/ 	.word	0x00000fff


	//----- nvinfo : EIATTR_COOP_GROUP_MASK_REGIDS
	.align		4
.L_146:
        /*0094*/ 	.byte	0x04, 0x29
        /*0096*/ 	.short	(.L_148 - .L_147)


	//   ....[0]....
.L_147:
        /*0098*/ 	.word	0xffffffff


	//   ....[1]....
        /*009c*/ 	.word	0xffffffff


	//   ....[2]....
        /*00a0*/ 	.word	0xffffffff


	//   ....[3]....
        /*00a4*/ 	.word	0xffffffff


	//   ....[4]....
        /*00a8*/ 	.word	0xffffffff


	//   ....[5]....
        /*00ac*/ 	.word	0xffffffff


	//   ....[6]....
        /*00b0*/ 	.word	0xffffffff


	//   ....[7]....
        /*00b4*/ 	.word	0xffffffff


	//   ....[8]....
        /*00b8*/ 	.word	0xffffffff


	//   ....[9]....
        /*00bc*/ 	.word	0xffffffff


	//   ....[10]....
        /*00c0*/ 	.word	0xffffffff


	//   ....[11]....
        /*00c4*/ 	.word	0xffffffff


	//   ....[12]....
        /*00c8*/ 	.word	0xffffffff


	//   ....[13]....
        /*00cc*/ 	.word	0xffffffff


	//   ....[14]....
        /*00d0*/ 	.word	0xffffffff


	//   ....[15]....
        /*00d4*/ 	.word	0xffffffff


	//   ....[16]....
        /*00d8*/ 	.word	0xffffffff


	//   ....[17]....
        /*00dc*/ 	.word	0xffffffff


	//   ....[18]....
        /*00e0*/ 	.word	0xffffffff


	//   ....[19]....
        /*00e4*/ 	.word	0xffffffff


	//   ....[20]....
        /*00e8*/ 	.word	0xffffffff


	//   ....[21]....
        /*00ec*/ 	.word	0xffffffff


	//   ....[22]....
        /*00f0*/ 	.word	0xffffffff


	//   ....[23]....
        /*00f4*/ 	.word	0xffffffff


	//   ....[24]....
        /*00f8*/ 	.word	0xffffffff


	//   ....[25]....
        /*00fc*/ 	.word	0xffffffff


	//   ....[26]....
        /*0100*/ 	.word	0xffffffff


	//   ....[27]....
        /*0104*/ 	.word	0xffffffff


	//   ....[28]....
        /*0108*/ 	.word	0xffffffff


	//   ....[29]....
        /*010c*/ 	.word	0xffffffff


	//   ....[30]....
        /*0110*/ 	.word	0xffffffff


	//   ....[31]....
        /*0114*/ 	.word	0xffffffff


	//   ....[32]....
        /*0118*/ 	.word	0xffffffff


	//   ....[33]....
        /*011c*/ 	.word	0xffffffff


	//   ....[34]....
        /*0120*/ 	.word	0xffffffff


	//   ....[35]....
        /*0124*/ 	.word	0xffffffff


	//   ....[36]....
        /*0128*/ 	.word	0xffffffff


	//   ....[37]....
        /*012c*/ 	.word	0xffffffff


	//   ....[38]....
        /*0130*/ 	.word	0xffffffff


	//   ....[39]....
        /*0134*/ 	.word	0xffffffff


	//   ....[40]....
        /*0138*/ 	.word	0xffffffff


	//   ....[41]....
        /*013c*/ 	.word	0xffffffff


	//   ....[42]....
        /*0140*/ 	.word	0xffffffff


	//   ....[43]....
        /*0144*/ 	.word	0xffffffff


	//   ....[44]....
        /*0148*/ 	.word	0xffffffff


	//   ....[45]....
        /*014c*/ 	.word	0xffffffff


	//   ....[46]....
        /*0150*/ 	.word	0xffffffff


	//   ....[47]....
        /*0154*/ 	.word	0xffffffff


	//   ....[48]....
        /*0158*/ 	.word	0xffffffff


	//   ....[49]....
        /*015c*/ 	.word	0xffffffff


	//   ....[50]....
        /*0160*/ 	.word	0xffffffff


	//   ....[51]....
        /*0164*/ 	.word	0xffffffff


	//   ....[52]....
        /*0168*/ 	.word	0xffffffff


	//   ....[53]....
        /*016c*/ 	.word	0xffffffff


	//   ....[54]....
        /*0170*/ 	.word	0xffffffff


	//   ....[55]....
        /*0174*/ 	.word	0xffffffff


	//   ....[56]....
        /*0178*/ 	.word	0xffffffff


	//   ....[57]....
        /*017c*/ 	.word	0xffffffff


	//   ....[58]....
        /*0180*/ 	.word	0xffffffff


	//   ....[59]....
        /*0184*/ 	.word	0xffffffff


	//   ....[60]....
        /*0188*/ 	.word	0xffffffff


	//   ....[61]....
        /*018c*/ 	.word	0xffffffff


	//   ....[62]....
        /*0190*/ 	.word	0xffffffff


	//   ....[63]....
        /*0194*/ 	.word	0xffffffff


	//   ....[64]....
        /*0198*/ 	.word	0x05000022


	//   ....[65]....
        /*019c*/ 	.word	0x05000022


	//   ....[66]....
        /*01a0*/ 	.word	0x05000022


	//   ....[67]....
        /*01a4*/ 	.word	0x05000022


	//   ....[68]....
        /*01a8*/ 	.word	0x05000022


	//   ....[69]....
        /*01ac*/ 	.word	0x05000022


	//   ....[70]....
        /*01b0*/ 	.word	0x05000022


	//   ....[71]....
        /*01b4*/ 	.word	0x05000022


	//   ....[72]....
        /*01b8*/ 	.word	0x05000022


	//   ....[73]....
        /*01bc*/ 	.word	0x05000022


	//   ....[74]....
        /*01c0*/ 	.word	0x05000022


	//   ....[75]....
        /*01c4*/ 	.word	0x05000022


	//   ....[76]....
        /*01c8*/ 	.word	0x05000022


	//   ....[77]....
        /*01cc*/ 	.word	0x05000022


	//   ....[78]....
        /*01d0*/ 	.word	0x05000022


	//   ....[79]....
        /*01d4*/ 	.word	0x05000022


	//   ....[80]....
        /*01d8*/ 	.word	0x05000022


	//   ....[81]....
        /*01dc*/ 	.word	0x05000022


	//   ....[82]....
        /*01e0*/ 	.word	0x05000022


	//   ....[83]....
        /*01e4*/ 	.word	0x05000022


	//   ....[84]....
        /*01e8*/ 	.word	0x05000022


	//   ....[85]....
        /*01ec*/ 	.word	0x05000022


	//   ....[86]....
        /*01f0*/ 	.word	0x05000022


	//   ....[87]....
        /*01f4*/ 	.word	0x05000022


	//   ....[88]....
        /*01f8*/ 	.word	0x05000022


	//   ....[89]....
        /*01fc*/ 	.word	0x05000022


	//   ....[90]....
        /*0200*/ 	.word	0x05000022


	//   ....[91]....
        /*0204*/ 	.word	0x05000022


	//   ....[92]....
        /*0208*/ 	.word	0x05000022


	//   ....[93]....
        /*020c*/ 	.word	0x05000022


	//   ....[94]....
        /*0210*/ 	.word	0x05000022


	//   ....[95]....
        /*0214*/ 	.word	0x05000022


	//   ....[96]....
        /*0218*/ 	.word	0x05000022


	//   ....[97]....
        /*021c*/ 	.word	0x05000022


	//   ....[98]....
        /*0220*/ 	.word	0x05000022


	//   ....[99]....
        /*0224*/ 	.word	0x05000022


	//----- nvinfo : EIATTR_COOP_GROUP_INSTR_OFFSETS
	.align		4
.L_148:
        /*0228*/ 	.byte	0x04, 0x28
        /*022a*/ 	.short	(.L_150 - .L_149)


	//   ....[0]....
.L_149:
        /*022c*/ 	.word	0x000004f0


	//   ....[1]....
        /*0230*/ 	.word	0x00000670


	//   ....[2]....
        /*0234*/ 	.word	0x000006a0


	//   ....[3]....
        /*0238*/ 	.word	0x000006d0


	//   ....[4]....
        /*023c*/ 	.word	0x00000700


	//   ....[5]....
        /*0240*/ 	.word	0x00000730


	//   ....[6]....
        /*0244*/ 	.word	0x000007b0


	//   ....[7]....
        /*0248*/ 	.word	0x00000b50


	//   ....[8]....
        /*024c*/ 	.word	0x00000b80


	//   ....[9]....
        /*0250*/ 	.word	0x00000bb0


	//   ....[10]....
        /*0254*/ 	.word	0x00000be0


	//   ....[11]....
        /*0258*/ 	.word	0x00000c10


	//   ....[12]....
        /*025c*/ 	.word	0x00000c90


	//   ....[13]....
        /*0260*/ 	.word	0x00000e90


	//   ....[14]....
        /*0264*/ 	.word	0x00000f50


	//   ....[15]....
        /*0268*/ 	.word	0x00000fc0


	//   ....[16]....
        /*026c*/ 	.word	0x00001070


	//   ....[17]....
        /*0270*/ 	.word	0x000010c0


	//   ....[18]....
        /*0274*/ 	.word	0x000010f0


	//   ....[19]....
        /*0278*/ 	.word	0x00001120


	//   ....[20]....
        /*027c*/ 	.word	0x00001160


	//   ....[21]....
        /*0280*/ 	.word	0x00001170


	//   ....[22]....
        /*0284*/ 	.word	0x00001210


	//   ....[23]....
        /*0288*/ 	.word	0x000012e0


	//   ....[24]....
        /*028c*/ 	.word	0x00001340


	//   ....[25]....
        /*0290*/ 	.word	0x000013a0


	//   ....[26]....
        /*0294*/ 	.word	0x000013f0


	//   ....[27]....
        /*0298*/ 	.word	0x00001420


	//   ....[28]....
        /*029c*/ 	.word	0x00001450


	//   ....[29]....
        /*02a0*/ 	.word	0x00001480


	//   ....[30]....
        /*02a4*/ 	.word	0x00001490


	//   ....[31]....
        /*02a8*/ 	.word	0x00001860


	//   ....[32]....
        /*02ac*/ 	.word	0x00002440


	//   ....[33]....
        /*02b0*/ 	.word	0x000025c0


	//   ....[34]....
        /*02b4*/ 	.word	0x000025f0


	//   ....[35]....
        /*02b8*/ 	.word	0x00002620


	//   ....[36]....
        /*02bc*/ 	.word	0x00002650


	//   ....[37]....
        /*02c0*/ 	.word	0x00002680


	//   ....[38]....
        /*02c4*/ 	.word	0x00002700


	//   ....[39]....
        /*02c8*/ 	.word	0x00002a20


	//   ....[40]....
        /*02cc*/ 	.word	0x00002a50


	//   ....[41]....
        /*02d0*/ 	.word	0x00002a80


	//   ....[42]....
        /*02d4*/ 	.word	0x00002ab0


	//   ....[43]....
        /*02d8*/ 	.word	0x00002ae0


	//   ....[44]....
        /*02dc*/ 	.word	0x00002b60


	//   ....[45]....
        /*02e0*/ 	.word	0x00002d60


	//   ....[46]....
        /*02e4*/ 	.word	0x00002e20


	//   ....[47]....
        /*02e8*/ 	.word	0x00002ed0


	//   ....[48]....
        /*02ec*/ 	.word	0x00002f60


	//   ....[49]....
        /*02f0*/ 	.word	0x00002fb0


	//   ....[50]....
        /*02f4*/ 	.word	0x00002ff0


	//   ....[51]....
        /*02f8*/ 	.word	0x00003020


	//   ....[52]....
        /*02fc*/ 	.word	0x00003060


	//   ....[53]....
        /*0300*/ 	.word	0x00003080


	//   ....[54]....
        /*0304*/ 	.word	0x00003110


	//   ....[55]....
        /*0308*/ 	.word	0x000031d0


	//   ....[56]....
        /*030c*/ 	.word	0x00003230


	//   ....[57]....
        /*0310*/ 	.word	0x000032a0


	//   ....[58]....
        /*0314*/ 	.word	0x000032f0


	//   ....[59]....
        /*0318*/ 	.word	0x00003330


	//   ....[60]....
        /*031c*/ 	.word	0x00003370


	//   ....[61]....
        /*0320*/ 	.word	0x000033b0


	//   ....[62]....
        /*0324*/ 	.word	0x000033c0


	//   ....[63]....
        /*0328*/ 	.word	0x000037f0


	//   ....[64]....
        /*032c*/ 	.word	0x00003e60


	//   ....[65]....
        /*0330*/ 	.word	0x00003ee0


	//   ....[66]....
        /*0334*/ 	.word	0x00003f70


	//   ....[67]....
        /*0338*/ 	.word	0x00004060


	//   ....[68]....
        /*033c*/ 	.word	0x000040f0


	//   ....[69]....
        /*0340*/ 	.word	0x00004170


	//   ....[70]....
        /*0344*/ 	.word	0x00004200


	//   ....[71]....
        /*0348*/ 	.word	0x00004270


	//   ....[72]....
        /*034c*/ 	.word	0x000042a0


	//   ....[73]....
        /*0350*/ 	.word	0x00004350


	//   ....[74]....
        /*0354*/ 	.word	0x000043d0


	//   ....[75]....
        /*0358*/ 	.word	0x00004450


	//   ....[76]....
        /*035c*/ 	.word	0x00004510


	//   ....[77]....
        /*0360*/ 	.word	0x00004590


	//   ....[78]....
        /*0364*/ 	.word	0x00004600


	//   ....[79]....
        /*0368*/ 	.word	0x00004670


	//   ....[80]....
        /*036c*/ 	.word	0x000046e0


	//   ....[81]....
        /*0370*/ 	.word	0x00004740


	//   ....[82]....
        /*0374*/ 	.word	0x000047b0


	//   ....[83]....
        /*0378*/ 	.word	0x00004830


	//   ....[84]....
        /*037c*/ 	.word	0x000048d0


	//   ....[85]....
        /*0380*/ 	.word	0x000049a0


	//   ....[86]....
        /*0384*/ 	.word	0x00004a20


	//   ....[87]....
        /*0388*/ 	.word	0x00004aa0


	//   ....[88]....
        /*038c*/ 	.word	0x00004b20


	//   ....[89]....
        /*0390*/ 	.word	0x00004b80


	//   ....[90]....
        /*0394*/ 	.word	0x00004bb0


	//   ....[91]....
        /*0398*/ 	.word	0x00004c70


	//   ....[92]....
        /*039c*/ 	.word	0x00004cf0


	//   ....[93]....
        /*03a0*/ 	.word	0x00004d70


	//   ....[94]....
        /*03a4*/ 	.word	0x00004e40


	//   ....[95]....
        /*03a8*/ 	.word	0x00004ec0


	//   ....[96]....
        /*03ac*/ 	.word	0x00004f40


	//   ....[97]....
        /*03b0*/ 	.word	0x00004fc0


	//   ....[98]....
        /*03b4*/ 	.word	0x00005020


	//   ....[99]....
        /*03b8*/ 	.word	0x000050b0


	//----- nvinfo : EIATTR_VRC_CTA_INIT_COUNT
	.align		4
.L_150:
        /*03bc*/ 	.byte	0x02, 0x4a
	.zero		1
	.zero		1


	//----- nvinfo : EIATTR_EXIT_INSTR_OFFSETS
	.align		4
        /*03c0*/ 	.byte	0x04, 0x1c
        /*03c2*/ 	.short	(.L_152 - .L_151)


	//   ....[0]....
.L_151:
        /*03c4*/ 	.word	0x00001b90


	//   ....[1]....
        /*03c8*/ 	.word	0x00001bb0


	//   ....[2]....
        /*03cc*/ 	.word	0x00003df0


	//   ....[3]....
        /*03d0*/ 	.word	0x00003e10


	//----- nvinfo : EIATTR_MAX_THREADS
	.align		4
.L_152:
        /*03d4*/ 	.byte	0x04, 0x05
        /*03d6*/ 	.short	(.L_154 - .L_153)
.L_153:
        /*03d8*/ 	.word	0x00000080
        /*03dc*/ 	.word	0x00000001
        /*03e0*/ 	.word	0x00000001


	//----- nvinfo : EIATTR_CRS_STACK_SIZE
	.align		4
.L_154:
        /*03e4*/ 	.byte	0x04, 0x1e
        /*03e6*/ 	.short	(.L_156 - .L_155)
.L_155:
        /*03e8*/ 	.word	0x00000000


	//----- nvinfo : EIATTR_CBANK_PARAM_SIZE
	.align		4
.L_156:
        /*03ec*/ 	.byte	0x03, 0x19
        /*03ee*/ 	.short	0x0024


	//----- nvinfo : EIATTR_PARAM_CBANK
	.align		4
        /*03f0*/ 	.byte	0x04, 0x0a
        /*03f2*/ 	.short	(.L_158 - .L_157)
	.align		4
.L_157:
        /*03f4*/ 	.word	index@(.nv.constant0._ZN3cub18CUB_300001_SM_10006detail4scan16DeviceScanKernelINS2_10policy_hubIiiijN4cuda3__47maximumIiEEE10Policy1000EN6thrust24THRUST_300001_SM_1000_NS6detail15normal_iteratorINSC_10device_ptrIiEEEESH_NS0_13ScanTileStateIiLb1EEES8_NS0_8NullTypeEjiLb0ESK_EEvT0_T1_T2_iT3_T4_T5_)
        /*03f8*/ 	.short	0x0380
        /*03fa*/ 	.short	0x0024


	//----- nvinfo : EIATTR_SW_WAR
	.align		4
.L_158:
        /*03fc*/ 	.byte	0x04, 0x36
        /*03fe*/ 	.short	(.L_160 - .L_159)
.L_159:
        /*0400*/ 	.word	0x00000008
.L_160:


//--------------------- .nv.info._ZN3cub18CUB_300001_SM_10006detail4scan20DeviceScanInitKernelINS0_13ScanTileStateIiLb1EEEEEvT_i --------------------------
	.section	.nv.info._ZN3cub18CUB_300001_SM_10006detail4scan20DeviceScanInitKernelINS0_13ScanTileStateIiLb1EEEEEvT_i,"",@"SHT_CUDA_INFO"
	.sectionflags	@""
	.align	4


	//----- nvinfo : EIATTR_CUDA_API_VERSION
	.align		4
        /*0000*/ 	.byte	0x04, 0x37
        /*0002*/ 	.short	(.L_162 - .L_161)
.L_161:
        /*0004*/ 	.word	0x00000082


	//----- nvinfo : EIATTR_KPARAM_INFO
	.align		4
.L_162:
        /*0008*/ 	.byte	0x04, 0x17
        /*000a*/ 	.short	(.L_164 - .L_163)
.L_163:
        /*000c*/ 	.word	0x00000000
        /*0010*/ 	.short	0x0001
        /*0012*/ 	.short	0x0008
        /*0014*/ 	.byte	0x00, 0xf0, 0x11, 0x00


	//----- nvinfo : EIATTR_KPARAM_INFO
	.align		4
.L_164:
        /*0018*/ 	.byte	0x04, 0x17
        /*001a*/ 	.short	(.L_166 - .L_165)
.L_165:
        /*001c*/ 	.word	0x00000000
        /*0020*/ 	.short	0x0000
        /*0022*/ 	.short	0x0000
        /*0024*/ 	.byte	0x00, 0xf0, 0x21, 0x00


	//----- nvinfo : EIATTR_SPARSE_MMA_MASK
	.align		4
.L_166:
        /*0028*/ 	.byte	0x03, 0x50
        /*002a*/ 	.short	0x0000


	//----- nvinfo : EIATTR_MAXREG_COUNT
	.align		4
        /*002c*/ 	.byte	0x03, 0x1b
        /*002e*/ 	.short	0x00ff


	//----- nvinfo : EIATTR_MERCURY_ISA_VERSION
	.align		4
        /*0030*/ 	.byte	0x03, 0x5f
        /*0032*/ 	.short	0x0101


	//----- nvinfo : EIATTR_VRC_CTA_INIT_COUNT
	.align		4
        /*0034*/ 	.byte	0x02, 0x4a
	.zero		1
	.zero		1


	//----- nvinfo : EIATTR_EXIT_INSTR_OFFSETS
	.align		4
        /*0038*/ 	.byte	0x04, 0x1c
        /*003a*/ 	.short	(.L_168 - .L_167)


	//   ....[0]....
.L_167:
        /*003c*/ 	.word	0x000000f0


	//   ....[1]....
        /*0040*/ 	.word	0x00000130


	//----- nvinfo : EIATTR_CBANK_PARAM_SIZE
	.align		4
.L_168:
        /*0044*/ 	.byte	0x03, 0x19
        /*0046*/ 	.short	0x000c


	//----- nvinfo : EIATTR_PARAM_CBANK
	.align		4
        /*0048*/ 	.byte	0x04, 0x0a
        /*004a*/ 	.short	(.L_170 - .L_169)
	.align		4
.L_169:
        /*004c*/ 	.word	index@(.nv.constant0._ZN3cub18CUB_300001_SM_10006detail4scan20DeviceScanInitKernelINS0_13ScanTileStateIiLb1EEEEEvT_i)
        /*0050*/ 	.short	0x0380
        /*0052*/ 	.short	0x000c


	//----- nvinfo : EIATTR_SW_WAR
	.align		4
.L_170:
        /*0054*/ 	.byte	0x04, 0x36
        /*0056*/ 	.short	(.L_172 - .L_171)
.L_171:
        /*0058*/ 	.word	0x00000008
.L_172:


//--------------------- .nv.info._ZN3cub18CUB_300001_SM_10006detail8for_each13static_kernelINS2_12policy_hub_t12policy_500_tElN6thrust24THRUST_300001_SM_1000_NS8cuda_cub6__fill7functorINS7_6detail15normal_iteratorINS7_10device_ptrIiEEEEiEEEEvT0_T1_ --------------------------
	.section	.nv.info._ZN3cub18CUB_300001_SM_10006detail8for_each13static_kernelINS2_12policy_hub_t12policy_500_tElN6thrust24THRUST_300001_SM_1000_NS8cuda_cub6__fill7functorINS7_6detail15normal_iteratorINS7_10device_ptrIiEEEEiEEEEvT0_T1_,"",@"SHT_CUDA_INFO"
	.sectionflags	@""
	.align	4


	//----- nvinfo : EIATTR_CUDA_API_VERSION
	.align		4
        /*0000*/ 	.byte	0x04, 0x37
        /*0002*/ 	.short	(.L_174 - .L_173)
.L_173:
        /*0004*/ 	.word	0x00000082


	//----- nvinfo : EIATTR_KPARAM_INFO
	.align		4
.L_174:
        /*0008*/ 	.byte	0x04, 0x17
        /*000a*/ 	.short	(.L_176 - .L_175)
.L_175:
        /*000c*/ 	.word	0x00000000
        /*0010*/ 	.short	0x0001
        /*0012*/ 	.short	0x0008
        /*0014*/ 	.byte	0x00, 0xf0, 0x41, 0x00


	//----- nvinfo : EIATTR_KPARAM_INFO
	.align		4
.L_176:
        /*0018*/ 	.byte	0x04, 0x17
        /*001a*/ 	.short	(.L_178 - .L_177)
.L_177:
        /*001c*/ 	.word	0x00000000
        /*0020*/ 	.short	0x0000
        /*0022*/ 	.short	0x0000
        /*0024*/ 	.byte	0x00, 0xf0, 0x21, 0x00


	//----- nvinfo : EIATTR_SPARSE_MMA_MASK
	.align		4
.L_178:
        /*0028*/ 	.byte	0x03, 0x50
        /*002a*/ 	.short	0x0000


	//----- nvinfo : EIATTR_MAXREG_COUNT
	.align		4
        /*002c*/ 	.byte	0x03, 0x1b
        /*002e*/ 	.short	0x00ff


	//----- nvinfo : EIATTR_MERCURY_ISA_VERSION
	.align		4
        /*0030*/ 	.byte	0x03, 0x5f
        /*0032*/ 	.short	0x0101


	//----- nvinfo : EIATTR_VRC_CTA_INIT_COUNT
	.align		4
        /*0034*/ 	.byte	0x02, 0x4a
	.zero		1
	.zero		1


	//----- nvinfo : EIATTR_EXIT_INSTR_OFFSETS
	.align		4
        /*0038*/ 	.byte	0x04, 0x1c
        /*003a*/ 	.short	(.L_180 - .L_179)


	//   ....[0]....
.L_179:
        /*003c*/ 	.word	0x00000130


	//   ....[1]....
        /*0040*/ 	.word	0x00000240


	//   ....[2]....
        /*0044*/ 	.word	0x00000270


	//----- nvinfo : EIATTR_MAX_THREADS
	.align		4
.L_180:
        /*0048*/ 	.byte	0x04, 0x05
        /*004a*/ 	.short	(.L_182 - .L_181)
.L_181:
        /*004c*/ 	.word	0x00000100
        /*0050*/ 	.word	0x00000001
        /*0054*/ 	.word	0x00000001


	//----- nvinfo : EIATTR_CBANK_PARAM_SIZE
	.align		4
.L_182:
        /*0058*/ 	.byte	0x03, 0x19
        /*005a*/ 	.short	0x0018


	//----- nvinfo : EIATTR_PARAM_CBANK
	.align		4
        /*005c*/ 	.byte	0x04, 0x0a
        /*005e*/ 	.short	(.L_184 - .L_183)
	.align		4
.L_183:
        /*0060*/ 	.word	index@(.nv.constant0._ZN3cub18CUB_300001_SM_10006detail8for_each13static_kernelINS2_12policy_hub_t12policy_500_tElN6thrust24THRUST_300001_SM_1000_NS8cuda_cub6__fill7functorINS7_6detail15normal_iteratorINS7_10device_ptrIiEEEEiEEEEvT0_T1_)
        /*0064*/ 	.short	0x0380
        /*0066*/ 	.short	0x0018


	//----- nvinfo : EIATTR_SW_WAR
	.align		4
.L_184:
        /*0068*/ 	.byte	0x04, 0x36
        /*006a*/ 	.short	(.L_186 - .L_185)
.L_185:
        /*006c*/ 	.word	0x00000008
.L_186:


//--------------------- .nv.info._ZN3cub18CUB_300001_SM_10006detail8for_each13static_kernelINS2_12policy_hub_t12policy_500_tEmN6thrust24THRUST_300001_SM_1000_NS8cuda_cub20__uninitialized_fill7functorINS7_10device_ptrIiEEiEEEEvT0_T1_ --------------------------
	.section	.nv.info._ZN3cub18CUB_300001_SM_10006detail8for_each13static_kernelINS2_12policy_hub_t12policy_500_tEmN6thrust24THRUST_300001_SM_1000_NS8cuda_cub20__uninitialized_fill7functorINS7_10device_ptrIiEEiEEEEvT0_T1_,"",@"SHT_CUDA_INFO"
	.sectionflags	@""
	.align	4


	//----- nvinfo : EIATTR_CUDA_API_VERSION
	.align		4
        /*0000*/ 	.byte	0x04, 0x37
        /*0002*/ 	.short	(.L_188 - .L_187)
.L_187:
        /*0004*/ 	.word	0x00000082


	//----- nvinfo : EIATTR_KPARAM_INFO
	.align		4
.L_188:
        /*0008*/ 	.byte	0x04, 0x17
        /*000a*/ 	.short	(.L_190 - .L_189)
.L_189:
        /*000c*/ 	.word	0x00000000
        /*0010*/ 	.short	0x0001
        /*0012*/ 	.short	0x0008
        /*0014*/ 	.byte	0x00, 0xf0, 0x41, 0x00


	//----- nvinfo : EIATTR_KPARAM_INFO
	.align		4
.L_190:
        /*0018*/ 	.byte	0x04, 0x17
        /*001a*/ 	.short	(.L_192 - .L_191)
.L_191:
        /*001c*/ 	.word	0x00000000
        /*0020*/ 	.short	0x0000
        /*0022*/ 	.short	0x0000
        /*0024*/ 	.byte	0x00, 0xf0, 0x21, 0x00


	//----- nvinfo : EIATTR_SPARSE_MMA_MASK
	.align		4
.L_192:
        /*0028*/ 	.byte	0x03, 0x50
        /*002a*/ 	.short	0x0000


	//----- nvinfo : EIATTR_MAXREG_COUNT
	.align		4
        /*002c*/ 	.byte	0x03, 0x1b
        /*002e*/ 	.short	0x00ff


	//----- nvinfo : EIATTR_MERCURY_ISA_VERSION
	.align		4
        /*0030*/ 	.byte	0x03, 0x5f
        /*0032*/ 	.short	0x0101


	//----- nvinfo : EIATTR_VRC_CTA_INIT_COUNT
	.align		4
        /*0034*/ 	.byte	0x02, 0x4a
	.zero		1
	.zero		1


	//----- nvinfo : EIATTR_EXIT_INSTR_OFFSETS
	.align		4
        /*0038*/ 	.byte	0x04, 0x1c
        /*003a*/ 	.short	(.L_194 - .L_193)


	//   ....[0]....
.L_193:
        /*003c*/ 	.word	0x00000130


	//   ....[1]....
        /*0040*/ 	.word	0x00000230


	//   ....[2]....
        /*0044*/ 	.word	0x00000260


	//----- nvinfo : EIATTR_MAX_THREADS
	.align		4
.L_194:
        /*0048*/ 	.byte	0x04, 0x05
        /*004a*/ 	.short	(.L_196 - .L_195)
.L_195:
        /*004c*/ 	.word	0x00000100
        /*0050*/ 	.word	0x00000001
        /*0054*/ 	.word	0x00000001


	//----- nvinfo : EIATTR_CBANK_PARAM_SIZE
	.align		4
.L_196:
        /*0058*/ 	.byte	0x03, 0x19
        /*005a*/ 	.short	0x0018


	//----- nvinfo : EIATTR_PARAM_CBANK
	.align		4
        /*005c*/ 	.byte	0x04, 0x0a
        /*005e*/ 	.short	(.L_198 - .L_197)
	.align		4
.L_197:
        /*0060*/ 	.word	index@(.nv.constant0._ZN3cub18CUB_300001_SM_10006detail8for_each13static_kernelINS2_12policy_hub_t12policy_500_tEmN6thrust24THRUST_300001_SM_1000_NS8cuda_cub20__uninitialized_fill7functorINS7_10device_ptrIiEEiEEEEvT0_T1_)
        /*0064*/ 	.short	0x0380
        /*0066*/ 	.short	0x0018


	//----- nvinfo : EIATTR_SW_WAR
	.align		4
.L_198:
        /*0068*/ 	.byte	0x04, 0x36
        /*006a*/ 	.short	(.L_200 - .L_199)
.L_199:
        /*006c*/ 	.word	0x00000008
.L_200:


//--------------------- .nv.info._ZN3cub18CUB_300001_SM_10006detail8for_each13static_kernelINS2_12policy_hub_t12policy_500_tEmN6thrust24THRUST_300001_SM_1000_NS8cuda_cub6__fill7functorINS7_6detail15normal_iteratorINS7_10device_ptrIiEEEEiEEEEvT0_T1_ --------------------------
	.section	.nv.info._ZN3cub18CUB_300001_SM_10006detail8for_each13static_kernelINS2_12policy_hub_t12policy_500_tEmN6thrust24THRUST_300001_SM_1000_NS8cuda_cub6__fill7functorINS7_6detail15normal_iteratorINS7_10device_ptrIiEEEEiEEEEvT0_T1_,"",@"SHT_CUDA_INFO"
	.sectionflags	@""
	.align	4


	//----- nvinfo : EIATTR_CUDA_API_VERSION
	.align		4
        /*0000*/ 	.byte	0x04, 0x37
        /*0002*/ 	.short	(.L_202 - .L_201)
.L_201:
        /*0004*/ 	.word	0x00000082


	//----- nvinfo : EIATTR_KPARAM_INFO
	.align		4
.L_202:
        /*0008*/ 	.byte	0x04, 0x17
        /*000a*/ 	.short	(.L_204 - .L_203)
.L_203:
        /*000c*/ 	.word	0x00000000
        /*0010*/ 	.short	0x0001
        /*0012*/ 	.short	0x0008
        /*0014*/ 	.byte	0x00, 0xf0, 0x41, 0x00


	//----- nvinfo : EIATTR_KPARAM_INFO
	.align		4
.L_204:
        /*0018*/ 	.byte	0x04, 0x17
        /*001a*/ 	.short	(.L_206 - .L_205)
.L_205:
        /*001c*/ 	.word	0x00000000
        /*0020*/ 	.short	0x0000
        /*0022*/ 	.short	0x0000
        /*0024*/ 	.byte	0x00, 0xf0, 0x21, 0x00


	//----- nvinfo : EIATTR_SPARSE_MMA_MASK
	.align		4
.L_206:
        /*0028*/ 	.byte	0x03, 0x50
        /*002a*/ 	.short	0x0000


	//----- nvinfo : EIATTR_MAXREG_COUNT
	.align		4
        /*002c*/ 	.byte	0x03, 0x1b
        /*002e*/ 	.short	0x00ff


	//----- nvinfo : EIATTR_MERCURY_ISA_VERSION
	.align		4
        /*0030*/ 	.byte	0x03, 0x5f
        /*0032*/ 	.short	0x0101


	//----- nvinfo : EIATTR_VRC_CTA_INIT_COUNT
	.align		4
        /*0034*/ 	.byte	0x02, 0x4a
	.zero		1
	.zero		1


	//----- nvinfo : EIATTR_EXIT_INSTR_OFFSETS
	.align		4
        /*0038*/ 	.byte	0x04, 0x1c
        /*003a*/ 	.short	(.L_208 - .L_207)


	//   ....[0]....
.L_207:
        /*003c*/ 	.word	0x00000130


	//   ....[1]....
        /*0040*/ 	.word	0x00000230


	//   ....[2]....
        /*0044*/ 	.word	0x00000260


	//----- nvinfo : EIATTR_MAX_THREADS
	.align		4
.L_208:
        /*0048*/ 	.byte	0x04, 0x05
        /*004a*/ 	.short	(.L_210 - .L_209)
.L_209:
        /*004c*/ 	.word	0x00000100
        /*0050*/ 	.word	0x00000001
        /*0054*/ 	.word	0x00000001


	//----- nvinfo : EIATTR_CBANK_PARAM_SIZE
	.align		4
.L_210:
        /*0058*/ 	.byte	0x03, 0x19
        /*005a*/ 	.short	0x0018


	//----- nvinfo : EIATTR_PARAM_CBANK
	.align		4
        /*005c*/ 	.byte	0x04, 0x0a
        /*005e*/ 	.short	(.L_212 - .L_211)
	.align		4
.L_211:
        /*0060*/ 	.word	index@(.nv.constant0._ZN3cub18CUB_300001_SM_10006detail8for_each13static_kernelINS2_12policy_hub_t12policy_500_tEmN6thrust24THRUST_300001_SM_1000_NS8cuda_cub6__fill7functorINS7_6detail15normal_iteratorINS7_10device_ptrIiEEEEiEEEEvT0_T1_)
        /*0064*/ 	.short	0x0380
        /*0066*/ 	.short	0x0018


	//----- nvinfo : EIATTR_SW_WAR
	.align		4
.L_212:
        /*0068*/ 	.byte	0x04, 0x36
        /*006a*/ 	.short	(.L_214 - .L_213)
.L_213:
        /*006c*/ 	.word	0x00000008
.L_214:


//--------------------- .nv.info._ZN3cub18CUB_300001_SM_10006detail9transform16transform_kernelINS2_10policy_hubILb1EN4cuda3std3__45tupleIJN6thrust24THRUST_300001_SM_1000_NS6detail15normal_iteratorINSA_10device_ptrIiEEEEEEEE10policy1000El11meu_functorSF_JPiEEEvT0_iT1_T2_DpNS2_10kernel_argIT3_EE --------------------------
	.section	.nv.info._ZN3cub18CUB_300001_SM_10006detail9transform16transform_kernelINS2_10policy_hubILb1EN4cuda3std3__45tupleIJN6thrust24THRUST_300001_SM_1000_NS6detail15normal_iteratorINSA_10device_ptrIiEEEEEEEE10policy1000El11meu_functorSF_JPiEEEvT0_iT1_T2_DpNS2_10kernel_argIT3_EE,"",@"SHT_CUDA_INFO"
	.sectionflags	@""
	.align	4


	//----- nvinfo : EIATTR_CUDA_API_VERSION
	.align		4
        /*0000*/ 	.byte	0x04, 0x37
        /*0002*/ 	.short	(.L_216 - .L_215)
.L_215:
        /*0004*/ 	.word	0x00000082


	//----- nvinfo : EIATTR_KPARAM_INFO
	.align		4
.L_216:
        /*0008*/ 	.byte	0x04, 0x17
        /*000a*/ 	.short	(.L_218 - .L_217)
.L_217:
        /*000c*/ 	.word	0x00000000
        /*0010*/ 	.short	0x0004
        /*0012*/ 	.short	0x0030
        /*0014*/ 	.byte	0x00, 0xf0, 0x41, 0x00


	//----- nvinfo : EIATTR_KPARAM_INFO
	.align		4
.L_218:
        /*0018*/ 	.byte	0x04, 0x17
        /*001a*/ 	.short	(.L_220 - .L_219)
.L_219:
        /*001c*/ 	.word	0x00000000
        /*0020*/ 	.short	0x0003
        /*0022*/ 	.short	0x0028
        /*0024*/ 	.byte	0x00, 0xf0, 0x21, 0x00


	//----- nvinfo : EIATTR_KPARAM_INFO
	.align		4
.L_220:
        /*0028*/ 	.byte	0x04, 0x17
        /*002a*/ 	.short	(.L_222 - .L_221)
.L_221:
        /*002c*/ 	.word	0x00000000
        /*0030*/ 	.short	0x0002
        /*0032*/ 	.short	0x0010
        /*0034*/ 	.byte	0x00, 0xf0, 0x61, 0x00


	//----- nvinfo : EIATTR_KPARAM_INFO
	.align		4
.L_222:
        /*0038*/ 	.byte	0x04, 0x17
        /*003a*/ 	.short	(.L_224 - .L_223)
.L_223:
        /*003c*/ 	.word	0x00000000
        /*0040*/ 	.short	0x0001
        /*0042*/ 	.short	0x0008
        /*0044*/ 	.byte	0x00, 0xf0, 0x11, 0x00


	//----- nvinfo : EIATTR_KPARAM_INFO
	.align		4
.L_224:
        /*0048*/ 	.byte	0x04, 0x17
        /*004a*/ 	.short	(.L_226 - .L_225)
.L_225:
        /*004c*/ 	.word	0x00000000
        /*0050*/ 	.short	0x0000
        /*0052*/ 	.short	0x0000
        /*0054*/ 	.byte	0x00, 0xf0, 0x21, 0x00


	//----- nvinfo : EIATTR_SPARSE_MMA_MASK
	.align		4
.L_226:
        /*0058*/ 	.byte	0x03, 0x50
        /*005a*/ 	.short	0x0000


	//----- nvinfo : EIATTR_MAXREG_COUNT
	.align		4
        /*005c*/ 	.byte	0x03, 0x1b
        /*005e*/ 	.short	0x00ff


	//----- nvinfo : EIATTR_MERCURY_ISA_VERSION
	.align		4
        /*0060*/ 	.byte	0x03, 0x5f
        /*0062*/ 	.short	0x0101


	//----- nvinfo : EIATTR_VRC_CTA_INIT_COUNT
	.align		4
        /*0064*/ 	.byte	0x02, 0x4a
	.zero		1
	.zero		1


	//----- nvinfo : EIATTR_EXIT_INSTR_OFFSETS
	.align		4
        /*0068*/ 	.byte	0x04, 0x1c
        /*006a*/ 	.short	(.L_228 - .L_227)


	//   ....[0]....
.L_227:
        /*006c*/ 	.word	0x000002c0


	//   ....[1]....
        /*0070*/ 	.word	0x00000820


	//   ....[2]....
        /*0074*/ 	.word	0x000009f0


	//   ....[3]....
        /*0078*/ 	.word	0x00000a10


	//   ....[4]....
        /*007c*/ 	.word	0x00000e80


	//   ....[5]....
        /*0080*/ 	.word	0x000010b0


	//   ....[6]....
        /*0084*/ 	.word	0x000011c0


	//----- nvinfo : EIATTR_MAX_THREADS
	.align		4
.L_228:
        /*0088*/ 	.byte	0x04, 0x05
        /*008a*/ 	.short	(.L_230 - .L_229)
.L_229:
        /*008c*/ 	.word	0x00000080
        /*0090*/ 	.word	0x00000001
        /*0094*/ 	.word	0x00000001


	//----- nvinfo : EIATTR_CRS_STACK_SIZE
	.align		4
.L_230:
        /*0098*/ 	.byte	0x04, 0x1e
        /*009a*/ 	.short	(.L_232 - .L_231)
.L_231:
        /*009c*/ 	.word	0x00000000


	//----- nvinfo : EIATTR_CBANK_PARAM_SIZE
	.align		4
.L_232:
        /*00a0*/ 	.byte	0x03, 0x19
        /*00a2*/ 	.short	0x0040


	//----- nvinfo : EIATTR_PARAM_CBANK
	.align		4
        /*00a4*/ 	.byte	0x04, 0x0a
        /*00a6*/ 	.short	(.L_234 - .L_233)
	.align		4
.L_233:
        /*00a8*/ 	.word	index@(.nv.constant0._ZN3cub18CUB_300001_SM_10006detail9transform16transform_kernelINS2_10policy_hubILb1EN4cuda3std3__45tupleIJN6thrust24THRUST_300001_SM_1000_NS6detail15normal_iteratorINSA_10device_ptrIiEEEEEEEE10policy1000El11meu_functorSF_JPiEEEvT0_iT1_T2_DpNS2_10kernel_argIT3_EE)
        /*00ac*/ 	.short	0x0380
        /*00ae*/ 	.short	0x0040


	//----- nvinfo : EIATTR_SW_WAR
	.align		4
.L_234:
        /*00b0*/ 	.byte	0x04, 0x36
        /*00b2*/ 	.short	(.L_236 - .L_235)
.L_235:
        /*00b4*/ 	.word	0x00000008
.L_236:


//--------------------- .nv.info._ZN3cub18CUB_300001_SM_10006detail9transform16transform_kernelINS2_10policy_hubILb1EN4cuda3std3__45tupleIJN6thrust24THRUST_300001_SM_1000_NS6detail15normal_iteratorINSA_10device_ptrIiEEEEEEEE10policy1000Ei11meu_functorSF_JPiEEEvT0_iT1_T2_DpNS2_10kernel_argIT3_EE --------------------------
	.section	.nv.info._ZN3cub18CUB_300001_SM_10006detail9transform16transform_kernelINS2_10policy_hubILb1EN4cuda3std3__45tupleIJN6thrust24THRUST_300001_SM_1000_NS6detail15normal_iteratorINSA_10device_ptrIiEEEEEEEE10policy1000Ei11meu_functorSF_JPiEEEvT0_iT1_T2_DpNS2_10kernel_argIT3_EE,"",@"SHT_CUDA_INFO"
	.sectionflags	@""
	.align	4


	//----- nvinfo : EIATTR_CUDA_API_VERSION
	.align		4
        /*0000*/ 	.byte	0x04, 0x37
        /*0002*/ 	.short	(.L_238 - .L_237)
.L_237:
        /*0004*/ 	.word	0x00000082


	//----- nvinfo : EIATTR_KPARAM_INFO
	.align		4
.L_238:
        /*0008*/ 	.byte	0x04, 0x17
        /*000a*/ 	.short	(.L_240 - .L_239)
.L_239:
        /*000c*/ 	.word	0x00000000
        /*0010*/ 	.short	0x0004
        /*0012*/ 	.short	0x0028
        /*0014*/ 	.byte	0x00, 0xf0, 0x41, 0x00


	//----- nvinfo : EIATTR_KPARAM_INFO
	.align		4
.L_240:
        /*0018*/ 	.byte	0x04, 0x17
        /*001a*/ 	.short	(.L_242 - .L_241)
.L_241:
        /*001c*/ 	.word	0x00000000
        /*0020*/ 	.short	0x0003
        /*0022*/ 	.short	0x0020
        /*0024*/ 	.byte	0x00, 0xf0, 0x21, 0x00


	//----- nvinfo : EIATTR_KPARAM_INFO
	.align		4
.L_242:
        /*0028*/ 	.byte	0x04, 0x17
        /*002a*/ 	.short	(.L_244 - .L_243)
.L_243:
        /*002c*/ 	.word	0x00000000
        /*0030*/ 	.short	0x0002
        /*0032*/ 	.short	0x0008
        /*0034*/ 	.byte	0x00, 0xf0, 0x61, 0x00


	//----- nvinfo : EIATTR_KPARAM_INFO
	.align		4
.L_244:
        /*0038*/ 	.byte	0x04, 0x17
        /*003a*/ 	.short	(.L_246 - .L_245)
.L_245:
        /*003c*/ 	.word	0x00000000
        /*0040*/ 	.short	0x0001
        /*0042*/ 	.short	0x0004
        /*0044*/ 	.byte	0x00, 0xf0, 0x11, 0x00


	//----- nvinfo : EIATTR_KPARAM_INFO
	.align		4
.L_246:
        /*0048*/ 	.byte	0x04, 0x17
        /*004a*/ 	.short	(.L_248 - .L_247)
.L_247:
        /*004c*/ 	.word	0x00000000
        /*0050*/ 	.short	0x0000
        /*0052*/ 	.short	0x0000
        /*0054*/ 	.byte	0x00, 0xf0, 0x11, 0x00


	//----- nvinfo : EIATTR_SPARSE_MMA_MASK
	.align		4
.L_248:
        /*0058*/ 	.byte	0x03, 0x50
        /*005a*/ 	.short	0x0000


	//----- nvinfo : EIATTR_MAXREG_COUNT
	.align		4
        /*005c*/ 	.byte	0x03, 0x1b
        /*005e*/ 	.short	0x00ff


	//----- nvinfo : EIATTR_MERCURY_ISA_VERSION
	.align		4
        /*0060*/ 	.byte	0x03, 0x5f
        /*0062*/ 	.short	0x0101


	//----- nvinfo : EIATTR_VRC_CTA_INIT_COUNT
	.align		4
        /*0064*/ 	.byte	0x02, 0x4a
	.zero		1
	.zero		1


	//----- nvinfo : EIATTR_EXIT_INSTR_OFFSETS
	.align		4
        /*0068*/ 	.byte	0x04, 0x1c
        /*006a*/ 	.short	(.L_250 - .L_249)


	//   ....[0]....
.L_249:
        /*006c*/ 	.word	0x00000200


	//   ....[1]....
        /*0070*/ 	.word	0x00000690


	//   ....[2]....
        /*0074*/ 	.word	0x000008c0


	//   ....[3]....
        /*0078*/ 	.word	0x000009d0


	//   ....[4]....
        /*007c*/ 	.word	0x000009f0


	//   ....[5]....
        /*0080*/ 	.word	0x00000f50


	//   ....[6]....
        /*0084*/ 	.word	0x000010d0


	//----- nvinfo : EIATTR_MAX_THREADS
	.align		4
.L_250:
        /*0088*/ 	.byte	0x04, 0x05
        /*008a*/ 	.short	(.L_252 - .L_251)
.L_251:
        /*008c*/ 	.word	0x00000080
        /*0090*/ 	.word	0x00000001
        /*0094*/ 	.word	0x00000001


	//----- nvinfo : EIATTR_CRS_STACK_SIZE
	.align		4
.L_252:
        /*0098*/ 	.byte	0x04, 0x1e
        /*009a*/ 	.short	(.L_254 - .L_253)
.L_253:
        /*009c*/ 	.word	0x00000000


	//----- nvinfo : EIATTR_CBANK_PARAM_SIZE
	.align		4
.L_254:
        /*00a0*/ 	.byte	0x03, 0x19
        /*00a2*/ 	.short	0x0038


	//----- nvinfo : EIATTR_PARAM_CBANK
	.align		4
        /*00a4*/ 	.byte	0x04, 0x0a
        /*00a6*/ 	.short	(.L_256 - .L_255)
	.align		4
.L_255:
        /*00a8*/ 	.word	index@(.nv.constant0._ZN3cub18CUB_300001_SM_10006detail9transform16transform_kernelINS2_10policy_hubILb1EN4cuda3std3__45tupleIJN6thrust24THRUST_300001_SM_1000_NS6detail15normal_iteratorINSA_10device_ptrIiEEEEEEEE10policy1000Ei11meu_functorSF_JPiEEEvT0_iT1_T2_DpNS2_10kernel_argIT3_EE)
        /*00ac*/ 	.short	0x0380
        /*00ae*/ 	.short	0x0038


	//----- nvinfo : EIATTR_SW_WAR
	.align		4
.L_256:
        /*00b0*/ 	.byte	0x04, 0x36
        /*00b2*/ 	.short	(.L_258 - .L_257)
.L_257:
        /*00b4*/ 	.word	0x00000008
.L_258:


//--------------------- .nv.info._ZN3cub18CUB_300001_SM_10006detail11EmptyKernelIvEEvv --------------------------
	.section	.nv.info._ZN3cub18CUB_300001_SM_10006detail11EmptyKernelIvEEvv,"",@"SHT_CUDA_INFO"
	.sectionflags	@""
	.align	4


	//----- nvinfo : EIATTR_CUDA_API_VERSION
	.align		4
        /*0000*/ 	.byte	0x04, 0x37
        /*0002*/ 	.short	(.L_260 - .L_259)
.L_259:
        /*0004*/ 	.word	0x00000082


	//----- nvinfo : EIATTR_SPARSE_MMA_MASK
	.align		4
.L_260:
        /*0008*/ 	.byte	0x03, 0x50
        /*000a*/ 	.short	0x0000


	//----- nvinfo : EIATTR_MAXREG_COUNT
	.align		4
        /*000c*/ 	.byte	0x03, 0x1b
        /*000e*/ 	.short	0x00ff


	//----- nvinfo : EIATTR_MERCURY_ISA_VERSION
	.align		4
        /*0010*/ 	.byte	0x03, 0x5f
        /*0012*/ 	.short	0x0101


	//----- nvinfo : EIATTR_VRC_CTA_INIT_COUNT
	.align		4
        /*0014*/ 	.byte	0x02, 0x4a
	.zero		1
	.zero		1


	//----- nvinfo : EIATTR_EXIT_INSTR_OFFSETS
	.align		4
        /*0018*/ 	.byte	0x04, 0x1c
        /*001a*/ 	.short	(.L_262 - .L_261)


	//   ....[0]....
.L_261:
        /*001c*/ 	.word	0x00000010


	//----- nvinfo : EIATTR_SW_WAR
	.align		4
.L_262:
        /*0020*/ 	.byte	0x04, 0x36
        /*0022*/ 	.short	(.L_264 - .L_263)
.L_263:
        /*0024*/ 	.word	0x00000008
.L_264:


//--------------------- .nv.callgraph             --------------------------
	.section	.nv.callgraph,"",@"SHT_CUDA_CALLGRAPH"
	.align	4
	.sectionentsize	8
	.align		4
        /*0000*/ 	.word	0x00000000
	.align		4
        /*0004*/ 	.word	0xffffffff
	.align		4
        /*0008*/ 	.word	0x00000000
	.align		4
        /*000c*/ 	.word	0xfffffffe
	.align		4
        /*0010*/ 	.word	0x00000000
	.align		4
        /*0014*/ 	.word	0xfffffffd
	.align		4
        /*0018*/ 	.word	0x00000000
	.align		4
        /*001c*/ 	.word	0xfffffffc


//--------------------- .nv.constant4             --------------------------
	.section	.nv.constant4,"a",@progbits
	.align	8
	.align		8
.nv.constant4:
        /*0000*/ 	.dword	_ZN30_INTERNAL_3bf1b39b_4_k_cu_main4cuda3std3__45__cpo5beginE
	.align		8
        /*0008*/ 	.dword	_ZN30_INTERNAL_3bf1b39b_4_k_cu_main4cuda3std3__45__cpo3endE
	.align		8
        /*0010*/ 	.dword	_ZN30_INTERNAL_3bf1b39b_4_k_cu_main4cuda3std3__45__cpo6cbeginE
	.align		8
        /*0018*/ 	.dword	_ZN30_INTERNAL_3bf1b39b_4_k_cu_main4cuda3std3__45__cpo4cendE
	.align		8
        /*0020*/ 	.dword	_ZN30_INTERNAL_3bf1b39b_4_k_cu_main4cuda3std3__45__cpo6rbeginE
	.align		8
        /*0028*/ 	.dword	_ZN30_INTERNAL_3bf1b39b_4_k_cu_main4cuda3std3__45__cpo4rendE
	.align		8
        /*0030*/ 	.dword	_ZN30_INTERNAL_3bf1b39b_4_k_cu_main4cuda3std3__45__cpo7crbeginE
	.align		8
        /*0038*/ 	.dword	_ZN30_INTERNAL_3bf1b39b_4_k_cu_main4cuda3std3__45__cpo5crendE
	.align		8
        /*0040*/ 	.dword	_ZN30_INTERNAL_3bf1b39b_4_k_cu_main4cuda3std3__432_GLOBAL__N__3bf1b39b_4_k_cu_main6ignoreE
	.align		8
        /*0048*/ 	.dword	_ZN30_INTERNAL_3bf1b39b_4_k_cu_main4cuda3std3__419piecewise_constructE
	.align		8
        /*0050*/ 	.dword	_ZN30_INTERNAL_3bf1b39b_4_k_cu_main4cuda3std3__48in_placeE
	.align		8
        /*0058*/ 	.dword	_ZN30_INTERNAL_3bf1b39b_4_k_cu_main4cuda3std3__420unreachable_sentinelE
	.align		8
        /*0060*/ 	.dword	_ZN30_INTERNAL_3bf1b39b_4_k_cu_main4cuda3std3__47nulloptE
	.align		8
        /*0068*/ 	.dword	_ZN30_INTERNAL_3bf1b39b_4_k_cu_main4cuda3std3__48unexpectE
	.align		8
        /*0070*/ 	.dword	_ZN30_INTERNAL_3bf1b39b_4_k_cu_main4cuda3std6ranges3__45__cpo4swapE
	.align		8
        /*0078*/ 	.dword	_ZN30_INTERNAL_3bf1b39b_4_k_cu_main4cuda3std6ranges3__45__cpo9iter_moveE
	.align		8
        /*0080*/ 	.dword	_ZN30_INTERNAL_3bf1b39b_4_k_cu_main4cuda3std6ranges3__45__cpo5beginE
	.align		8
        /*0088*/ 	.dword	_ZN30_INTERNAL_3bf1b39b_4_k_cu_main4cuda3std6ranges3__45__cpo3endE
	.align		8
        /*0090*/ 	.dword	_ZN30_INTERNAL_3bf1b39b_4_k_cu_main4cuda3std6ranges3__45__cpo6cbeginE
	.align		8
        /*0098*/ 	.dword	_ZN30_INTERNAL_3bf1b39b_4_k_cu_main4cuda3std6ranges3__45__cpo4cendE
	.align		8
        /*00a0*/ 	.dword	_ZN30_INTERNAL_3bf1b39b_4_k_cu_main4cuda3std6ranges3__45__cpo7advanceE
	.align		8
        /*00a8*/ 	.dword	_ZN30_INTERNAL_3bf1b39b_4_k_cu_main4cuda3std6ranges3__45__cpo9iter_swapE
	.align		8
        /*00b0*/ 	.dword	_ZN30_INTERNAL_3bf1b39b_4_k_cu_main4cuda3std6ranges3__45__cpo4nextE
	.align		8
        /*00b8*/ 	.dword	_ZN30_INTERNAL_3bf1b39b_4_k_cu_main4cuda3std6ranges3__45__cpo4prevE
	.align		8
        /*00c0*/ 	.dword	_ZN30_INTERNAL_3bf1b39b_4_k_cu_main4cuda3std6ranges3__45__cpo4dataE
	.align		8
        /*00c8*/ 	.dword	_ZN30_INTERNAL_3bf1b39b_4_k_cu_main4cuda3std6ranges3__45__cpo5cdataE
	.align		8
        /*00d0*/ 	.dword	_ZN30_INTERNAL_3bf1b39b_4_k_cu_main4cuda3std6ranges3__45__cpo4sizeE
	.align		8
        /*00d8*/ 	.dword	_ZN30_INTERNAL_3bf1b39b_4_k_cu_main4cuda3std6ranges3__45__cpo5ssizeE
	.align		8
        /*00e0*/ 	.dword	_ZN30_INTERNAL_3bf1b39b_4_k_cu_main4cuda3std6ranges3__45__cpo8distanceE
	.align		8
        /*00e8*/ 	.dword	_ZN30_INTERNAL_3bf1b39b_4_k_cu_main6thrust24THRUST_300001_SM_1000_NS8cuda_cub3parE
	.align		8
        /*00f0*/ 	.dword	_ZN30_INTERNAL_3bf1b39b_4_k_cu_main6thrust24THRUST_300001_SM_1000_NS8cuda_cub10par_nosyncE
	.align		8
        /*00f8*/ 	.dword	_ZN30_INTERNAL_3bf1b39b_4_k_cu_main6thrust24THRUST_300001_SM_1000_NS6system6detail10sequential3seqE
	.align		8
        /*0100*/ 	.dword	_ZN30_INTERNAL_3bf1b39b_4_k_cu_main6thrust24THRUST_300001_SM_1000_NS12placeholders2_1E
	.align		8
        /*0108*/ 	.dword	_ZN30_INTERNAL_3bf1b39b_4_k_cu_main6thrust24THRUST_300001_SM_1000_NS12placeholders2_2E
	.align		8
        /*0110*/ 	.dword	_ZN30_INTERNAL_3bf1b39b_4_k_cu_main6thrust24THRUST_300001_SM_1000_NS12placeholders2_3E
	.align		8
        /*0118*/ 	.dword	_ZN30_INTERNAL_3bf1b39b_4_k_cu_main6thrust24THRUST_300001_SM_1000_NS12placeholders2_4E
	.align		8
        /*0120*/ 	.dword	_ZN30_INTERNAL_3bf1b39b_4_k_cu_main6thrust24THRUST_300001_SM_1000_NS12placeholders2_5E
	.align		8
        /*0128*/ 	.dword	_ZN30_INTERNAL_3bf1b39b_4_k_cu_main6thrust24THRUST_300001_SM_1000_NS12placeholders2_6E
	.align		8
        /*0130*/ 	.dword	_ZN30_INTERNAL_3bf1b39b_4_k_cu_main6thrust24THRUST_300001_SM_1000_NS12placeholders2_7E
	.align		8
        /*0138*/ 	.dword	_ZN30_INTERNAL_3bf1b39b_4_k_cu_main6thrust24THRUST_300001_SM_1000_NS12placeholders2_8E
	.align		8
        /*0140*/ 	.dword	_ZN30_INTERNAL_3bf1b39b_4_k_cu_main6thrust24THRUST_300001_SM_1000_NS12placeholders2_9E
	.align		8
        /*0148*/ 	.dword	_ZN30_INTERNAL_3bf1b39b_4_k_cu_main6thrust24THRUST_300001_SM_1000_NS12placeholders3_10E
	.align		8
        /*0150*/ 	.dword	_ZN30_INTERNAL_3bf1b39b_4_k_cu_main6thrust24THRUST_300001_SM_1000_NS3seqE


//--------------------- .text._ZN3cub18CUB_300001_SM_10006detail4scan16DeviceScanKernelINS2_10policy_hubIiiimN4cuda3__47maximumIiEEE10Policy1000EN6thrust24THRUST_300001_SM_1000_NS6detail15normal_iteratorINSC_10device_ptrIiEEEESH_NS0_13ScanTileStateIiLb1EEES8_NS0_8NullTypeEmiLb0ESK_EEvT0_T1_T2_iT3_T4_T5_ --------------------------
	.section	.text._ZN3cub18CUB_300001_SM_10006detail4scan16DeviceScanKernelINS2_10policy_hubIiiimN4cuda3__47maximumIiEEE10Policy1000EN6thrust24THRUST_300001_SM_1000_NS6detail15normal_iteratorINSC_10device_ptrIiEEEESH_NS0_13ScanTileStateIiLb1EEES8_NS0_8NullTypeEmiLb0ESK_EEvT0_T1_T2_iT3_T4_T5_,"ax",@progbits
	.align	128
        .global         _ZN3cub18CUB_300001_SM_10006detail4scan16DeviceScanKernelINS2_10policy_hubIiiimN4cuda3__47maximumIiEEE10Policy1000EN6thrust24THRUST_300001_SM_1000_NS6detail15normal_iteratorINSC_10device_ptrIiEEEESH_NS0_13ScanTileStateIiLb1EEES8_NS0_8NullTypeEmiLb0ESK_EEvT0_T1_T2_iT3_T4_T5_
        .type           _ZN3cub18CUB_300001_SM_10006detail4scan16DeviceScanKernelINS2_10policy_hubIiiimN4cuda3__47maximumIiEEE10Policy1000EN6thrust24THRUST_300001_SM_1000_NS6detail15normal_iteratorINSC_10device_ptrIiEEEESH_NS0_13ScanTileStateIiLb1EEES8_NS0_8NullTypeEmiLb0ESK_EEvT0_T1_T2_iT3_T4_T5_,@function
        .size           _ZN3cub18CUB_300001_SM_10006detail4scan16DeviceScanKernelINS2_10policy_hubIiiimN4cuda3__47maximumIiEEE10Policy1000EN6thrust24THRUST_300001_SM_1000_NS6detail15normal_iteratorINSC_10device_ptrIiEEEESH_NS0_13ScanTileStateIiLb1EEES8_NS0_8NullTypeEmiLb0ESK_EEvT0_T1_T2_iT3_T4_T5_,(.L_x_260 - _ZN3cub18CUB_300001_SM_10006detail4scan16DeviceScanKernelINS2_10policy_hubIiiimN4cuda3__47maximumIiEEE10Policy1000EN6thrust24THRUST_300001_SM_1000_NS6detail15normal_iteratorINSC_10device_ptrIiEEEESH_NS0_13ScanTileStateIiLb1EEES8_NS0_8NullTypeEmiLb0ESK_EEvT0_T1_T2_iT3_T4_T5_)
        .other          _ZN3cub18CUB_300001_SM_10006detail4scan16DeviceScanKernelINS2_10policy_hubIiiimN4cuda3__47maximumIiEEE10Policy1000EN6thrust24THRUST_300001_SM_1000_NS6detail15normal_iteratorINSC_10device_ptrIiEEEESH_NS0_13ScanTileStateIiLb1EEES8_NS0_8NullTypeEmiLb0ESK_EEvT0_T1_T2_iT3_T4_T5_,@"STO_CUDA_ENTRY STV_DEFAULT"
_ZN3cub18CUB_300001_SM_10006detail4scan16DeviceScanKernelINS2_10policy_hubIiiimN4cuda3__47maximumIiEEE10Policy1000EN6thrust24THRUST_300001_SM_1000_NS6detail15normal_iteratorINSC_10device_ptrIiEEEESH_NS0_13ScanTileStateIiLb1EEES8_NS0_8NullTypeEmiLb0ESK_EEvT0_T1_T2_iT3_T4_T5_:
.text._ZN3cub18CUB_300001_SM_10006detail4scan16DeviceScanKernelINS2_10policy_hubIiiimN4cuda3__47maximumIiEEE10Policy1000EN6thrust24THRUST_300001_SM_1000_NS6detail15normal_iteratorINSC_10device_ptrIiEEEESH_NS0_13ScanTileStateIiLb1EEES8_NS0_8NullTypeEmiLb0ESK_EEvT0_T1_T2_iT3_T4_T5_:
[----:B------:R-:W-:Y:S08]  /*0000*/  LDC R1, c[0x0][0x37c] ;  /* 0x0000df00ff017b82 */ /* 0x000ff00000000800 */
[----:B------:R-:W0:Y:S01]  /*0010*/  S2UR UR5, SR_CTAID.X ;  /* 0x00000000000579c3 */ /* 0x000e220000002500 */
[----:B------:R-:W0:Y:S01]  /*0020*/  LDCU UR9, c[0x0][0x398] ;  /* 0x00007300ff0977ac */ /* 0x000e220008000800 */
[----:B------:R-:W1:Y:S01]  /*0030*/  LDCU.64 UR6, c[0x0][0x3a0] ;  /* 0x00007400ff0677ac */ /* 0x000e620008000a00 */
[----:B------:R-:W2:Y:S01]  /*0040*/  LDCU.64 UR12, c[0x0][0x358] ;  /* 0x00006b00ff0c77ac */ /* 0x000ea20008000a00 */
[----:B0-----:R-:W-:-:S04]  /*0050*/  UIADD3 UR8, UPT, UPT, UR5, UR9, URZ ;  /* 0x0000000905087290 */ /* 0x001fc8000fffe0ff */
[----:B------:R-:W-:-:S04]  /*0060*/  UIMAD.WIDE UR10, UR8, 0xc00, URZ ;  /* 0x00000c00080a78a5 */ /* 0x000fc8000f8e02ff */
[----:B-1----:R-:W-:-:S04]  /*0070*/  UIADD3 UR6, UP0, UPT, -UR10, UR6, URZ ;  /* 0x000000060a067290 */ /* 0x002fc8000ff1e1ff */
[----:B------:R-:W-:Y:S02]  /*0080*/  UIADD3.X UR4, UPT, UPT, ~UR11, UR7, URZ, UP0, !UPT ;  /* 0x000000070b047290 */ /* 0x000fe400087fe5ff */
[----:B------:R-:W-:-:S04]  /*0090*/  UISETP.GE.U32.AND UP0, UPT, UR6, 0xc01, UPT ;  /* 0x00000c010600788c */ /* 0x000fc8000bf06070 */
[----:B------:R-:W-:-:S09]  /*00a0*/  UISETP.GE.U32.AND.EX UP0, UPT, UR4, URZ, UPT, UP0 ;  /* 0x000000ff0400728c */ /* 0x000fd2000bf06100 */
[----:B--2---:R-:W-:Y:S05]  /*00b0*/  BRA.U !UP0, `(.L_x_0) ;  /* 0x0000001908bc7547 */ /* 0x004fea000b800000 */
[----:B------:R-:W0:Y:S01]  /*00c0*/  S2R R28, SR_TID.X ;  /* 0x00000000001c7919 */ /* 0x000e220000002100 */
[----:B------:R-:W1:Y:S01]  /*00d0*/  LDCU.64 UR4, c[0x0][0x380] ;  /* 0x00007000ff0477ac */ /* 0x000e620008000a00 */
[C---:B0-----:R-:W-:Y:S02]  /*00e0*/  LOP3.LUT R0, R28.reuse, 0x1f, RZ, 0xc0, !PT ;  /* 0x0000001f1c007812 */ /* 0x041fe400078ec0ff */
[----:B------:R-:W-:-:S05]  /*00f0*/  LOP3.LUT R3, R28, 0x3e0, RZ, 0xc0, !PT ;  /* 0x000003e01c037812 */ /* 0x000fca00078ec0ff */
[----:B------:R-:W-:-:S05]  /*0100*/  IMAD R0, R3, 0x18, R0 ;  /* 0x0000001803007824 */ /* 0x000fca00078e0200 */
[----:B------:R-:W-:-:S05]  /*0110*/  IADD3 R0, P0, PT, R0, UR10, RZ ;  /* 0x0000000a00007c10 */ /* 0x000fca000ff1e0ff */
[----:B------:R-:W-:Y:S02]  /*0120*/  IMAD.X R5, RZ, RZ, UR11, P0 ;  /* 0x0000000bff057e24 */ /* 0x000fe400080e06ff */
[----:B------:R-:W-:-:S03]  /*0130*/  IMAD.SHL.U32 R3, R0, 0x4, RZ ;  /* 0x0000000400037824 */ /* 0x000fc600078e00ff */
[----:B------:R-:W-:Y:S02]  /*0140*/  SHF.L.U64.HI R2, R0, 0x2, R5 ;  /* 0x0000000200027819 */ /* 0x000fe40000010205 */
[----:B-1----:R-:W-:-:S04]  /*0150*/  IADD3 R4, P0, PT, R3, UR4, RZ ;  /* 0x0000000403047c10 */ /* 0x002fc8000ff1e0ff */
[----:B------:R-:W-:-:S05]  /*0160*/  IADD3.X R5, PT, PT, R2, UR5, RZ, P0, !PT ;  /* 0x0000000502057c10 */ /* 0x000fca00087fe4ff */
[----:B------:R-:W2:Y:S04]  /*0170*/  LDG.E R0, desc[UR12][R4.64] ;  /* 0x0000000c04007981 */ /* 0x000ea8000c1e1900 */
[----:B------:R-:W3:Y:S04]  /*0180*/  LDG.E R6, desc[UR12][R4.64+0x80] ;  /* 0x0000800c04067981 */ /* 0x000ee8000c1e1900 */
[----:B------:R-:W4:Y:S04]  /*0190*/  LDG.E R8, desc[UR12][R4.64+0x100] ;  /* 0x0001000c04087981 */ /* 0x000f28000c1e1900 */
[----:B------:R-:W5:Y:S04]  /*01a0*/  LDG.E R10, desc[UR12][R4.64+0x180] ;  /* 0x0001800c040a7981 */ /* 0x000f68000c1e1900 */
        /* <DEDUP_REMOVED lines=19> */
[----:B------:R-:W5:Y:S01]  /*02e0*/  LDG.E R33, desc[UR12][R4.64+0xb80] ;  /* 0x000b800c04217981 */ /* 0x000f62000c1e1900 */
[----:B------:R-:W0:Y:S01]  /*02f0*/  S2UR UR5, SR_CgaCtaId ;  /* 0x00000000000579c3 */ /* 0x000e220000008800 */
[----:B------:R-:W-:Y:S01]  /*0300*/  SHF.R.U32.HI R31, RZ, 0x5, R28 ;  /* 0x00000005ff1f7819 */ /* 0x000fe2000001161c */
[----:B------:R-:W-:Y:S01]  /*0310*/  UMOV UR4, 0x400 ;  /* 0x0000040000047882 */ /* 0x000fe20000000000 */
[----:B------:R-:W1:Y:S01]  /*0320*/  S2R R30, SR_LANEID ;  /* 0x00000000001e7919 */ /* 0x000e620000000000 */
[----:B------:R-:W-:Y:S01]  /*0330*/  UISETP.NE.AND UP0, UPT, UR8, URZ, UPT ;  /* 0x000000ff0800728c */ /* 0x000fe2000bf05270 */
[----:B------:R-:W-:Y:S01]  /*0340*/  BSSY.RECONVERGENT B0, `(.L_x_1) ;  /* 0x000014a000007945 */ /* 0x000fe20003800200 */
[----:B0-----:R-:W-:Y:S01]  /*0350*/  ULEA UR4, UR5, UR4, 0x18 ;  /* 0x0000000405047291 */ /* 0x001fe2000f8ec0ff */
[----:B-1----:R-:W-:-:S05]  /*0360*/  IMAD R29, R31, 0x300, R30 ;  /* 0x000003001f1d7824 */ /* 0x002fca00078e021e */
[----:B------:R-:W-:-:S05]  /*0370*/  LEA R29, R29, UR4, 0x2 ;  /* 0x000000041d1d7c11 */ /* 0x000fca000f8e10ff */
[----:B--2---:R0:W-:Y:S04]  /*0380*/  STS [R29], R0 ;  /* 0x000000001d007388 */ /* 0x0041e80000000800 */
[----:B---3--:R1:W-:Y:S04]  /*0390*/  STS [R29+0x80], R6 ;  /* 0x000080061d007388 */ /* 0x0083e80000000800 */
[----:B----4-:R1:W-:Y:S01]  /*03a0*/  STS [R29+0x100], R8 ;  /* 0x000100081d007388 */ /* 0x0103e20000000800 */
[----:B0-----:R-:W-:-:S03]  /*03b0*/  IMAD R0, R30, 0x5c, R29 ;  /* 0x0000005c1e007824 */ /* 0x001fc600078e021d */
[----:B-----5:R1:W-:Y:S04]  /*03c0*/  STS [R29+0x180], R10 ;  /* 0x0001800a1d007388 */ /* 0x0203e80000000800 */
[----:B------:R1:W-:Y:S04]  /*03d0*/  STS [R29+0x200], R12 ;  /* 0x0002000c1d007388 */ /* 0x0003e80000000800 */
        /* <DEDUP_REMOVED lines=18> */
[----:B------:R1:W-:Y:S01]  /*0500*/  STS [R29+0xb80], R33 ;  /* 0x000b80211d007388 */ /* 0x0003e20000000800 */
[----:B------:R-:W-:-:S03]  /*0510*/  NOP ;  /* 0x0000000000007918 */ /* 0x000fc60000000000 */
[----:B------:R1:W0:Y:S04]  /*0520*/  LDS.128 R4, [R0] ;  /* 0x0000000000047984 */ /* 0x0002280000000c00 */
[----:B------:R1:W2:Y:S04]  /*0530*/  LDS.128 R8, [R0+0x10] ;  /* 0x0000100000087984 */ /* 0x0002a80000000c00 */
[----:B------:R1:W3:Y:S04]  /*0540*/  LDS.128 R12, [R0+0x20] ;  /* 0x00002000000c7984 */ /* 0x0002e80000000c00 */
[----:B------:R1:W4:Y:S04]  /*0550*/  LDS.128 R16, [R0+0x30] ;  /* 0x0000300000107984 */ /* 0x0003280000000c00 */
[----:B------:R1:W0:Y:S04]  /*0560*/  LDS.128 R20, [R0+0x40] ;  /* 0x0000400000147984 */ /* 0x0002280000000c00 */
[----:B------:R1:W0:Y:S01]  /*0570*/  LDS.128 R24, [R0+0x50] ;  /* 0x0000500000187984 */ /* 0x0002220000000c00 */
[----:B------:R-:W-:Y:S06]  /*0580*/  BAR.SYNC.DEFER_BLOCKING 0x0 ;  /* 0x0000000000007b1d */ /* 0x000fec0000010000 */
[----:B------:R-:W-:Y:S05]  /*0590*/  BRA.U UP0, `(.L_x_2) ;  /* 0x0000000500387547 */ /* 0x000fea000b800000 */
[----:B01----:R-:W-:Y:S02]  /*05a0*/  VIMNMX3 R32, R4, R5, R6, !PT ;  /* 0x000000050420720f */ /* 0x003fe40007800106 */
[----:B--2---:R-:W-:Y:S02]  /*05b0*/  VIMNMX3 R33, R7, R8, R9, !PT ;  /* 0x000000080721720f */ /* 0x004fe40007800109 */
[----:B---3--:R-:W-:Y:S02]  /*05c0*/  VIMNMX3 R34, R10, R11, R12, !PT ;  /* 0x0000000b0a22720f */ /* 0x008fe4000780010c */
[----:B------:R-:W-:Y:S02]  /*05d0*/  VIMNMX3 R35, R13, R14, R15, !PT ;  /* 0x0000000e0d23720f */ /* 0x000fe4000780010f */
[----:B----4-:R-:W-:Y:S02]  /*05e0*/  VIMNMX3 R36, R16, R17, R18, !PT ;  /* 0x000000111024720f */ /* 0x010fe40007800112 */
[----:B------:R-:W-:-:S02]  /*05f0*/  VIMNMX3 R37, R19, R20, R21, !PT ;  /* 0x000000141325720f */ /* 0x000fc40007800115 */
[----:B------:R-:W-:Y:S02]  /*0600*/  VIMNMX3 R38, R22, R23, R24, !PT ;  /* 0x000000171626720f */ /* 0x000fe40007800118 */
[----:B------:R-:W-:Y:S02]  /*0610*/  VIMNMX3 R39, R25, R26, R27, !PT ;  /* 0x0000001a1927720f */ /* 0x000fe4000780011b */
[----:B------:R-:W-:Y:S02]  /*0620*/  VIMNMX3 R32, R32, R33, R34, !PT ;  /* 0x000000212020720f */ /* 0x000fe40007800122 */
[----:B------:R-:W-:Y:S02]  /*0630*/  VIMNMX3 R35, R35, R36, R37, !PT ;  /* 0x000000242323720f */ /* 0x000fe40007800125 */
[----:B------:R-:W-:Y:S02]  /*0640*/  VIMNMX R38, PT, PT, R38, R39, !PT ;  /* 0x0000002726267248 */ /* 0x000fe40007fe0100 */
[----:B------:R-:W-:-:S02]  /*0650*/  ISETP.GE.AND P0, PT, R30, 0x1, PT ;  /* 0x000000011e00780c */ /* 0x000fc40003f06270 */
[----:B------:R-:W-:Y:S02]  /*0660*/  VIMNMX3 R38, R32, R35, R38, !PT ;  /* 0x000000232026720f */ /* 0x000fe40007800126 */
[----:B------:R-:W-:Y:S02]  /*0670*/  ISETP.NE.AND P2, PT, R30, RZ, PT ;  /* 0x000000ff1e00720c */ /* 0x000fe40003f45270 */
[----:B------:R-:W-:Y:S01]  /*0680*/  ISETP.NE.AND P1, PT, R31, 0x3, PT ;  /* 0x000000031f00780c */ /* 0x000fe20003f25270 */
[----:B------:R-:W0:Y:S06]  /*0690*/  SHFL.UP PT, R33, R38, 0x1, RZ ;  /* 0x0420000026217989 */ /* 0x000e2c00000e00ff */
[----:B0-----:R-:W-:-:S02]  /*06a0*/  @P0 VIMNMX R38, PT, PT, R38, R33, !PT ;  /* 0x0000002126260248 */ /* 0x001fc40007fe0100 */
[----:B------:R-:W-:-:S03]  /*06b0*/  ISETP.GE.AND P0, PT, R30, 0x2, PT ;  /* 0x000000021e00780c */ /* 0x000fc60003f06270 */
[----:B------:R-:W0:Y:S10]  /*06c0*/  SHFL.UP PT, R33, R38, 0x2, RZ ;  /* 0x0440000026217989 */ /* 0x000e3400000e00ff */
[----:B0-----:R-:W-:-:S02]  /*06d0*/  @P0 VIMNMX R38, PT, PT, R38, R33, !PT ;  /* 0x0000002126260248 */ /* 0x001fc40007fe0100 */
[----:B------:R-:W-:-:S03]  /*06e0*/  ISETP.GE.AND P0, PT, R30, 0x4, PT ;  /* 0x000000041e00780c */ /* 0x000fc60003f06270 */
[----:B------:R-:W0:Y:S10]  /*06f0*/  SHFL.UP PT, R33, R38, 0x4, RZ ;  /* 0x0480000026217989 */ /* 0x000e3400000e00ff */
[----:B0-----:R-:W-:-:S02]  /*0700*/  @P0 VIMNMX R38, PT, PT, R38, R33, !PT ;  /* 0x0000002126260248 */ /* 0x001fc40007fe0100 */
[----:B------:R-:W-:-:S03]  /*0710*/  ISETP.GE.AND P0, PT, R30, 0x8, PT ;  /* 0x000000081e00780c */ /* 0x000fc60003f06270 */
[----:B------:R-:W0:Y:S10]  /*0720*/  SHFL.UP PT, R33, R38, 0x8, RZ ;  /* 0x0500000026217989 */ /* 0x000e3400000e00ff */
[----:B0-----:R-:W-:-:S02]  /*0730*/  @P0 VIMNMX R38, PT, PT, R38, R33, !PT ;  /* 0x0000002126260248 */ /* 0x001fc40007fe0100 */
[----:B------:R-:W-:-:S03]  /*0740*/  ISETP.NE.AND P0, PT, R30, 0x1f, PT ;  /* 0x0000001f1e00780c */ /* 0x000fc60003f05270 */
[----:B------:R-:W0:Y:S10]  /*0750*/  SHFL.UP PT, R33, R38, 0x10, RZ ;  /* 0x0600000026217989 */ /* 0x000e3400000e00ff */
[----:B------:R-:W-:-:S02]  /*0760*/  @!P0 LEA R40, R31, UR4, 0x2 ;  /* 0x000000041f288c11 */ /* 0x000fc4000f8e10ff */
[----:B0-----:R-:W-:-:S05]  /*0770*/  VIMNMX R37, PT, PT, R38, R33, !PT ;  /* 0x0000002126257248 */ /* 0x001fca0007fe0100 */
[----:B------:R-:W-:Y:S01]  /*0780*/  @!P0 STS [R40+0x10], R37 ;  /* 0x0000102528008388 */ /* 0x000fe20000000800 */
[----:B------:R-:W-:Y:S01]  /*0790*/  BAR.SYNC.DEFER_BLOCKING 0x0 ;  /* 0x0000000000007b1d */ /* 0x000fe20000010000 */
[----:B------:R-:W-:-:S04]  /*07a0*/  ISETP.GE.AND P0, PT, R30, 0x10, PT ;  /* 0x000000101e00780c */ /* 0x000fc80003f06270 */
[----:B------:R-:W-:Y:S02]  /*07b0*/  SEL R36, R38, R37, !P0 ;  /* 0x0000002526247207 */ /* 0x000fe40004000000 */
[----:B------:R-:W-:-:S04]  /*07c0*/  ISETP.NE.AND P0, PT, R31, 0x2, PT ;  /* 0x000000021f00780c */ /* 0x000fc80003f05270 */
[----:B------:R-:W-:Y:S04]  /*07d0*/  SHFL.UP PT, R36, R36, 0x1, RZ ;  /* 0x0420000024247989 */ /* 0x000fe800000e00ff */
[----:B------:R-:W0:Y:S02]  /*07e0*/  LDS.128 R32, [UR4+0x10] ;  /* 0x00001004ff207984 */ /* 0x000e240008000c00 */
[----:B0-----:R-:W-:-:S04]  /*07f0*/  VIMNMX R33, PT, PT, R32, R33, !PT ;  /* 0x0000002120217248 */ /* 0x001fc80007fe0100 */
[----:B------:R-:W-:Y:S02]  /*0800*/  SEL R31, R33, R32, !P0 ;  /* 0x00000020211f7207 */ /* 0x000fe40004000000 */
[----:B------:R-:W-:Y:S02]  /*0810*/  VIMNMX R34, PT, PT, R34, R33, !PT ;  /* 0x0000002122227248 */ /* 0x000fe40007fe0100 */
[----:B------:R-:W-:Y:S02]  /*0820*/  ISETP.GE.U32.AND P0, PT, R28, 0x20, PT ;  /* 0x000000201c00780c */ /* 0x000fe40003f06070 */
[----:B------:R-:W-:Y:S02]  /*0830*/  SEL R31, R34, R31, !P1 ;  /* 0x0000001f221f7207 */ /* 0x000fe40004800000 */
[----:B------:R-:W-:Y:S02]  /*0840*/  VIMNMX R35, PT, PT, R35, R34, !PT ;  /* 0x0000002223237248 */ /* 0x000fe40007fe0100 */
[----:B------:R-:W-:-:S04]  /*0850*/  @P2 VIMNMX R31, PT, PT, R36, R31, !PT ;  /* 0x0000001f241f2248 */ /* 0x000fc80007fe0100 */
[----:B------:R-:W-:Y:S02]  /*0860*/  SEL R31, R36, R31, !P0 ;  /* 0x0000001f241f7207 */ /* 0x000fe40004000000 */
[----:B------:R-:W-:Y:S02]  /*0870*/  ISETP.NE.AND P0, PT, R28, RZ, PT ;  /* 0x000000ff1c00720c */ /* 0x000fe40003f05270 */
[----:B------:R-:W-:-:S04]  /*0880*/  VIMNMX R36, PT, PT, R4, R31, !PT ;  /* 0x0000001f04247248 */ /* 0x000fc80007fe0100 */
[----:B------:R-:W-:Y:S02]  /*0890*/  SEL R30, R4, R36, !P0 ;  /* 0x00000024041e7207 */ /* 0x000fe40004000000 */
[----:B------:R-:W-:Y:S02]  /*08a0*/  ISETP.NE.AND P0, PT, R28, RZ, PT ;  /* 0x000000ff1c00720c */ /* 0x000fe40003f05270 */
[----:B------:R-:W-:-:S04]  /*08b0*/  VIMNMX R37, PT, PT, R5, R30, !PT ;  /* 0x0000001e05257248 */ /* 0x000fc80007fe0100 */
        /* <DEDUP_REMOVED lines=21> */
[----:B------:R-:W-:Y:S01]  /*0a10*/  VIMNMX R27, PT, PT, R27, R26, !PT ;  /* 0x0000001a1b1b7248 */ /* 0x000fe20007fe0100 */
[----:B------:R-:W-:Y:S06]  /*0a20*/  @P0 BRA `(.L_x_3) ;  /* 0x0000000c006c0947 */ /* 0x000fec0003800000 */
[----:B------:R-:W0:Y:S01]  /*0a30*/  LDC.64 R6, c[0x0][0x390] ;  /* 0x0000e400ff067b82 */ /* 0x000e220000000a00 */
[----:B------:R-:W-:Y:S02]  /*0a40*/  IMAD.MOV.U32 R34, RZ, RZ, 0x65 ;  /* 0x00000065ff227424 */ /* 0x000fe400078e00ff */
[----:B------:R-:W-:-:S03]  /*0a50*/  IMAD.MOV.U32 R36, RZ, RZ, R4 ;  /* 0x000000ffff247224 */ /* 0x000fc600078e0004 */
[----:B0-----:R0:W-:Y:S01]  /*0a60*/  ST.E.64.STRONG.GPU desc[UR12][R6.64+0x100], R34 ;  /* 0x0001002206007985 */ /* 0x0011e2000c10fb0c */
[----:B------:R-:W-:Y:S05]  /*0a70*/  BRA `(.L_x_3) ;  /* 0x0000000c00587947 */ /* 0x000fea0003800000 */
.L_x_2:
        /* <DEDUP_REMOVED lines=39> */
[----:B------:R-:W-:Y:S02]  /*0cf0*/  ISETP.GT.U32.AND P0, PT, R28, 0x1f, PT ;  /* 0x0000001f1c00780c */ /* 0x000fe40003f04070 */
[----:B------:R-:W-:-:S04]  /*0d00*/  VIMNMX R34, PT, PT, R34, R33, !PT ;  /* 0x0000002122227248 */ /* 0x000fc80007fe0100 */
[----:B------:R-:W-:Y:S02]  /*0d10*/  SEL R32, R34, R32, !P1 ;  /* 0x0000002022207207 */ /* 0x000fe40004800000 */
[----:B------:R-:W-:Y:S02]  /*0d20*/  ISETP.GE.U32.AND P1, PT, R28, 0x20, PT ;  /* 0x000000201c00780c */ /* 0x000fe40003f26070 */
[----:B------:R-:W-:Y:S02]  /*0d30*/  @P2 VIMNMX R32, PT, PT, R37, R32, !PT ;  /* 0x0000002025202248 */ /* 0x000fe40007fe0100 */
[----:B------:R-:W-:Y:S02]  /*0d40*/  VIMNMX R35, PT, PT, R35, R34, !PT ;  /* 0x0000002223237248 */ /* 0x000fe40007fe0100 */
[----:B------:R-:W-:Y:S01]  /*0d50*/  SEL R38, R37, R32, !P1 ;  /* 0x0000002025267207 */ /* 0x000fe20004800000 */
[----:B------:R-:W-:Y:S06]  /*0d60*/  @P0 BRA `(.L_x_4) ;  /* 0x00000008001c0947 */ /* 0x000fec0003800000 */
[----:B------:R-:W0:Y:S01]  /*0d70*/  LDC.64 R42, c[0x0][0x390] ;  /* 0x0000e400ff2a7b82 */ /* 0x000e220000000a00 */
[----:B------:R-:W-:Y:S01]  /*0d80*/  ISETP.NE.AND P0, PT, R28, RZ, PT ;  /* 0x000000ff1c00720c */ /* 0x000fe20003f05270 */
[----:B------:R-:W-:Y:S01]  /*0d90*/  IMAD.U32 R51, RZ, RZ, UR8 ;  /* 0x00000008ff337e24 */ /* 0x000fe2000f8e00ff */
[----:B------:R-:W-:-:S05]  /*0da0*/  LOP3.LUT R41, RZ, R28, RZ, 0x33, !PT ;  /* 0x0000001cff297212 */ /* 0x000fca00078e33ff */
[----:B------:R-:W1:Y:S01]  /*0db0*/  LDC R31, c[0x0][0x370] ;  /* 0x0000dc00ff1f7b82 */ /* 0x000e620000000800 */
[----:B------:R-:W-:-:S05]  /*0dc0*/  VIADD R41, R41, UR8 ;  /* 0x0000000829297c36 */ /* 0x000fca0008000000 */
[----:B------:R-:W-:Y:S01]  /*0dd0*/  @!P0 IMAD.MOV.U32 R34, RZ, RZ, 0x64 ;  /* 0x00000064ff228424 */ /* 0x000fe200078e00ff */
[----:B------:R2:W-:Y:S01]  /*0de0*/  @!P0 STS [UR4+0xc], R35 ;  /* 0x00000c23ff008988 */ /* 0x0005e20008000804 */
[----:B0-----:R-:W-:-:S05]  /*0df0*/  IMAD.WIDE R50, R51, 0x8, R42 ;  /* 0x0000000833327825 */ /* 0x001fca00078e022a */
[----:B------:R2:W-:Y:S01]  /*0e00*/  @!P0 ST.E.64.STRONG.GPU desc[UR12][R50.64+0x100], R34 ;  /* 0x0001002232008985 */ /* 0x0005e2000c10fb0c */
[----:B-1----:R-:W-:-:S13]  /*0e10*/  ISETP.GT.U32.AND P1, PT, R31, 0x1f3, PT ;  /* 0x000001f31f00780c */ /* 0x002fda0003f24070 */
[----:B--2---:R-:W-:Y:S05]  /*0e20*/  @P1 BRA `(.L_x_5) ;  /* 0x0000000000081947 */ /* 0x004fea0003800000 */
[----:B------:R0:W-:Y:S06]  /*0e30*/  MEMBAR.SC.CTA ;  /* 0x0000000000007992 */ /* 0x0001ec0000000000 */
[----:B0-----:R-:W-:Y:S05]  /*0e40*/  BRA `(.L_x_6) ;  /* 0x0000000000087947 */ /* 0x001fea0003800000 */
.L_x_5:
[----:B------:R-:W-:Y:S05]  /*0e50*/  NANOSLEEP 0x4dd ;  /* 0x000004dd0000795d */ /* 0x000fea0003800000 */
[----:B------:R-:W-:Y:S01]  /*0e60*/  NOP ;  /* 0x0000000000007918 */ /* 0x000fe20000000000 */
.L_x_6:
[----:B------:R-:W-:-:S05]  /*0e70*/  IMAD.WIDE R42, R41, 0x8, R42 ;  /* 0x00000008292a7825 */ /* 0x000fca00078e022a */
[----:B------:R-:W2:Y:S01]  /*0e80*/  LD.E.64.STRONG.GPU R36, desc[UR12][R42.64+0x100] ;  /* 0x0001000c2a247980 */ /* 0x000ea2000c10fb00 */
[----:B------:R-:W-:Y:S01]  /*0e90*/  UMOV UR5, 0xffffffff ;  /* 0xffffffff00057882 */ /* 0x000fe20000000000 */
[----:B--2---:R-:W-:Y:S02]  /*0ea0*/  ISETP.NE.AND P0, PT, R36, 0x63, PT ;  /* 0x000000632400780c */ /* 0x004fe40003f05270 */
[----:B------:R-:W-:Y:S11]  /*0eb0*/  BRA.DIV UR5, `(.L_x_7) ;  /* 0x0000002e05fc7947 */ /* 0x000ff6000b800000 */
[----:B------:R-:W-:-:S13]  /*0ec0*/  VOTE.ANY P0, !P0 ;  /* 0x0000000000ff7806 */ /* 0x000fda0004000100 */
.L_x_46:
[----:B------:R-:W-:Y:S05]  /*0ed0*/  @!P0 BRA `(.L_x_8) ;  /* 0x0000000000308947 */ /* 0x000fea0003800000 */
.L_x_12:
[----:B------:R-:W-:Y:S05]  /*0ee0*/  YIELD ;  /* 0x0000000000007946 */ /* 0x000fea0003800000 */
[----:B------:R-:W-:Y:S05]  /*0ef0*/  @P1 BRA `(.L_x_9) ;  /* 0x0000000000081947 */ /* 0x000fea0003800000 */
[----:B------:R0:W-:Y:S06]  /*0f00*/  MEMBAR.SC.CTA ;  /* 0x0000000000007992 */ /* 0x0001ec0000000000 */
[----:B0-----:R-:W-:Y:S05]  /*0f10*/  BRA `(.L_x_10) ;  /* 0x0000000000087947 */ /* 0x001fea0003800000 */
.L_x_9:
[----:B------:R-:W-:Y:S05]  /*0f20*/  NANOSLEEP 0x288 ;  /* 0x000002880000795d */ /* 0x000fea0003800000 */
[----:B------:R-:W-:Y:S01]  /*0f30*/  NOP ;  /* 0x0000000000007918 */ /* 0x000fe20000000000 */
.L_x_10:
[----:B------:R-:W2:Y:S01]  /*0f40*/  LD.E.64.STRONG.GPU R36, desc[UR12][R42.64+0x100] ;  /* 0x0001000c2a247980 */ /* 0x000ea2000c10fb00 */
[----:B------:R-:W-:Y:S01]  /*0f50*/  UMOV UR5, 0xffffffff ;  /* 0xffffffff00057882 */ /* 0x000fe20000000000 */
[----:B--2---:R-:W-:Y:S02]  /*0f60*/  ISETP.NE.AND P0, PT, R36, 0x63, PT ;  /* 0x000000632400780c */ /* 0x004fe40003f05270 */
[----:B------:R-:W-:Y:S11]  /*0f70*/  BRA.DIV UR5, `(.L_x_11) ;  /* 0x0000002e05ec7947 */ /* 0x000ff6000b800000 */
[----:B------:R-:W-:-:S13]  /*0f80*/  VOTE.ANY P0, !P0 ;  /* 0x0000000000ff7806 */ /* 0x000fda0004000100 */
.L_x_49:
[----:B------:R-:W-:Y:S05]  /*0f90*/  @P0 BRA `(.L_x_12) ;  /* 0xfffffffc00d00947 */ /* 0x000fea000383ffff */
.L_x_8:
[----:B------:R-:W-:Y:S01]  /*0fa0*/  UMOV UR5, 0xffffffff ;  /* 0xffffffff00057882 */ /* 0x000fe20000000000 */
[----:B------:R-:W-:Y:S01]  /*0fb0*/  ISETP.NE.AND P0, PT, R36, 0x65, PT ;  /* 0x000000652400780c */ /* 0x000fe20003f05270 */
[----:B------:R-:W-:Y:S01]  /*0fc0*/  IMAD.MOV.U32 R47, RZ, RZ, R37 ;  /* 0x000000ffff2f7224 */ /* 0x000fe200078e0025 */
[----:B------:R-:W-:Y:S11]  /*0fd0*/  BRA.DIV UR5, `(.L_x_13) ;  /* 0x0000002e05f47947 */ /* 0x000ff6000b800000 */
[----:B------:R-:W0:Y:S01]  /*0fe0*/  S2R R45, SR_GEMASK ;  /* 0x00000000002d7919 */ /* 0x000e220000003c00 */
[----:B------:R-:W-:Y:S01]  /*0ff0*/  VOTE.ANY R32, PT, !P0 ;  /* 0x0000000000207806 */ /* 0x000fe200040e0100 */
[C---:B------:R-:W-:Y:S02]  /*1000*/  VIADD R44, R30.reuse, 0x2 ;  /* 0x000000021e2c7836 */ /* 0x040fe40000000000 */
[C---:B------:R-:W-:Y:S02]  /*1010*/  VIADD R43, R30.reuse, 0x4 ;  /* 0x000000041e2b7836 */ /* 0x040fe40000000000 */
[C---:B------:R-:W-:Y:S02]  /*1020*/  VIADD R42, R30.reuse, 0x8 ;  /* 0x000000081e2a7836 */ /* 0x040fe40000000000 */
[----:B------:R-:W-:Y:S01]  /*1030*/  VIADD R46, R30, 0x10 ;  /* 0x000000101e2e7836 */ /* 0x000fe20000000000 */
[----:B0-----:R-:W-:-:S05]  /*1040*/  LOP3.LUT R32, R32, 0x80000000, R45, 0xec, !PT ;  /* 0x8000000020207812 */ /* 0x001fca00078eec2d */
[----:B------:R-:W-:-:S05]  /*1050*/  VIADD R33, R32, 0xffffffff ;  /* 0xffffffff20217836 */ /* 0x000fca0000000000 */
[----:B------:R-:W-:-:S04]  /*1060*/  LOP3.LUT R33, R32, R33, RZ, 0xc, !PT ;  /* 0x0000002120217212 */ /* 0x000fc800078e0cff */
[----:B------:R0:W1:Y:S02]  /*1070*/  POPC R39, R33 ;  /* 0x0000002100277309 */ /* 0x0000640000000000 */
[----:B0-----:R-:W0:Y:S01]  /*1080*/  LDC.64 R32, c[0x0][0x390] ;  /* 0x0000e400ff207b82 */ /* 0x001e220000000a00 */
[----:B-1----:R-:W1:Y:S01]  /*1090*/  SHFL.DOWN PT, R40, R47, 0x1, R39 ;  /* 0x082000002f287989 */ /* 0x002e6200000e0027 */
[-C--:B------:R-:W-:Y:S02]  /*10a0*/  ISETP.GE.AND P0, PT, R30, R39.reuse, PT ;  /* 0x000000271e00720c */ /* 0x080fe40003f06270 */
[----:B------:R-:W-:Y:S02]  /*10b0*/  ISETP.GT.AND P1, PT, R46, R39, PT ;  /* 0x000000272e00720c */ /* 0x000fe40003f24270 */
[----:B0-----:R-:W-:-:S09]  /*10c0*/  IADD3 R48, P2, PT, R32, 0x100, RZ ;  /* 0x0000010020307810 */ /* 0x001fd20007f5e0ff */
[----:B-1----:R-:W-:Y:S01]  /*10d0*/  @!P0 VIMNMX R47, PT, PT, R40, R47, !PT ;  /* 0x0000002f282f8248 */ /* 0x002fe20007fe0100 */
[----:B------:R-:W-:Y:S01]  /*10e0*/  IMAD.X R49, RZ, RZ, R33, P2 ;  /* 0x000000ffff317224 */ /* 0x000fe200010e0621 */
[----:B------:R-:W-:-:S03]  /*10f0*/  ISETP.GT.AND P0, PT, R44, R39, PT ;  /* 0x000000272c00720c */ /* 0x000fc60003f04270 */
[----:B------:R-:W0:Y:S10]  /*1100*/  SHFL.DOWN PT, R40, R47, 0x2, R39 ;  /* 0x084000002f287989 */ /* 0x000e3400000e0027 */
[----:B0-----:R-:W-:-:S02]  /*1110*/  @!P0 VIMNMX R47, PT, PT, R47, R40, !PT ;  /* 0x000000282f2f8248 */ /* 0x001fc40007fe0100 */
[----:B------:R-:W-:-:S03]  /*1120*/  ISETP.GT.AND P0, PT, R43, R39, PT ;  /* 0x000000272b00720c */ /* 0x000fc60003f04270 */
[----:B------:R-:W0:Y:S10]  /*1130*/  SHFL.DOWN PT, R40, R47, 0x4, R39 ;  /* 0x088000002f287989 */ /* 0x000e3400000e0027 */
[----:B0-----:R-:W-:-:S02]  /*1140*/  @!P0 VIMNMX R47, PT, PT, R47, R40, !PT ;  /* 0x000000282f2f8248 */ /* 0x001fc40007fe0100 */
[----:B------:R-:W-:-:S03]  /*1150*/  ISETP.GT.AND P0, PT, R42, R39, PT ;  /* 0x000000272a00720c */ /* 0x000fc60003f04270 */
[----:B------:R-:W0:Y:S10]  /*1160*/  SHFL.DOWN PT, R40, R47, 0x8, R39 ;  /* 0x090000002f287989 */ /* 0x000e3400000e0027 */
[----:B0-----:R-:W-:-:S02]  /*1170*/  @!P0 VIMNMX R47, PT, PT, R47, R40, !PT ;  /* 0x000000282f2f8248 */ /* 0x001fc40007fe0100 */
[----:B------:R-:W-:-:S03]  /*1180*/  ISETP.NE.AND P0, PT, R36, 0x65, PT ;  /* 0x000000652400780c */ /* 0x000fc60003f05270 */
[----:B------:R-:W0:Y:S10]  /*1190*/  SHFL.DOWN PT, R40, R47, 0x10, R39 ;  /* 0x0a0000002f287989 */ /* 0x000e3400000e0027 */
[----:B------:R-:W-:-:S02]  /*11a0*/  VOTE.ALL P0, P0 ;  /* 0x0000000000ff7806 */ /* 0x000fc40000000000 */
[----:B0-----:R-:W-:-:S11]  /*11b0*/  @!P1 VIMNMX R47, PT, PT, R47, R40, !PT ;  /* 0x000000282f2f9248 */ /* 0x001fd60007fe0100 */
.L_x_58:
[----:B------:R-:W-:Y:S05]  /*11c0*/  @!P0 BRA `(.L_x_14) ;  /* 0x0000000000c48947 */ /* 0x000fea0003800000 */
.L_x_22:
[----:B------:R-:W-:-:S05]  /*11d0*/  IMAD.WIDE R52, R41, 0x8, R48 ;  /* 0x0000000829347825 */ /* 0x000fca00078e0230 */
[----:B------:R-:W2:Y:S01]  /*11e0*/  LD.E.64.STRONG.GPU R36, desc[UR12][R52.64+-0x100] ;  /* 0xffff000c34247980 */ /* 0x000ea2000c10fb00 */
[----:B------:R-:W-:Y:S05]  /*11f0*/  YIELD ;  /* 0x0000000000007946 */ /* 0x000fea0003800000 */
[----:B------:R-:W-:Y:S01]  /*1200*/  UMOV UR5, 0xffffffff ;  /* 0xffffffff00057882 */ /* 0x000fe20000000000 */
[----:B--2---:R-:W-:Y:S02]  /*1210*/  ISETP.NE.AND P0, PT, R36, 0x63, PT ;  /* 0x000000632400780c */ /* 0x004fe40003f05270 */
[----:B------:R-:W-:Y:S11]  /*1220*/  BRA.DIV UR5, `(.L_x_15) ;  /* 0x0000003205507947 */ /* 0x000ff6000b800000 */
[----:B------:R-:W-:-:S13]  /*1230*/  VOTE.ANY P0, !P0 ;  /* 0x0000000000ff7806 */ /* 0x000fda0004000100 */
.L_x_61:
[----:B------:R-:W-:Y:S05]  /*1240*/  @!P0 BRA `(.L_x_16) ;  /* 0x0000000000348947 */ /* 0x000fea0003800000 */
[----:B------:R-:W-:-:S13]  /*1250*/  ISETP.GT.U32.AND P1, PT, R31, 0x1f3, PT ;  /* 0x000001f31f00780c */ /* 0x000fda0003f24070 */
.L_x_20:
[----:B------:R-:W-:Y:S05]  /*1260*/  YIELD ;  /* 0x0000000000007946 */ /* 0x000fea0003800000 */
[----:B------:R-:W-:Y:S05]  /*1270*/  @P1 BRA `(.L_x_17) ;  /* 0x0000000000081947 */ /* 0x000fea0003800000 */
[----:B------:R0:W-:Y:S06]  /*1280*/  MEMBAR.SC.CTA ;  /* 0x0000000000007992 */ /* 0x0001ec0000000000 */
[----:B0-----:R-:W-:Y:S05]  /*1290*/  BRA `(.L_x_18) ;  /* 0x0000000000087947 */ /* 0x001fea0003800000 */
.L_x_17:
[----:B------:R-:W-:Y:S05]  /*12a0*/  NANOSLEEP 0x288 ;  /* 0x000002880000795d */ /* 0x000fea0003800000 */
[----:B------:R-:W-:Y:S01]  /*12b0*/  NOP ;  /* 0x0000000000007918 */ /* 0x000fe20000000000 */
.L_x_18:
[----:B------:R-:W2:Y:S01]  /*12c0*/  LD.E.64.STRONG.GPU R36, desc[UR12][R52.64+-0x100] ;  /* 0xffff000c34247980 */ /* 0x000ea2000c10fb00 */
[----:B------:R-:W-:Y:S01]  /*12d0*/  UMOV UR5, 0xffffffff ;  /* 0xffffffff00057882 */ /* 0x000fe20000000000 */
[----:B--2---:R-:W-:Y:S02]  /*12e0*/  ISETP.NE.AND P0, PT, R36, 0x63, PT ;  /* 0x000000632400780c */ /* 0x004fe40003f05270 */
[----:B------:R-:W-:Y:S11]  /*12f0*/  BRA.DIV UR5, `(.L_x_19) ;  /* 0x00000032053c7947 */ /* 0x000ff6000b800000 */
[----:B------:R-:W-:-:S13]  /*1300*/  VOTE.ANY P0, !P0 ;  /* 0x0000000000ff7806 */ /* 0x000fda0004000100 */
.L_x_64:
[----:B------:R-:W-:Y:S05]  /*1310*/  @P0 BRA `(.L_x_20) ;  /* 0xfffffffc00d00947 */ /* 0x000fea000383ffff */
.L_x_16:
[----:B------:R-:W-:Y:S01]  /*1320*/  UMOV UR5, 0xffffffff ;  /* 0xffffffff00057882 */ /* 0x000fe20000000000 */
[----:B------:R-:W-:Y:S02]  /*1330*/  ISETP.NE.AND P0, PT, R36, 0x65, PT ;  /* 0x000000652400780c */ /* 0x000fe40003f05270 */
[----:B------:R-:W-:Y:S11]  /*1340*/  BRA.DIV UR5, `(.L_x_21) ;  /* 0x0000003205487947 */ /* 0x000ff6000b800000 */
[----:B------:R-:W-:Y:S01]  /*1350*/  VOTE.ANY R32, PT, !P0 ;  /* 0x0000000000207806 */ /* 0x000fe200040e0100 */
[----:B------:R-:W-:-:S03]  /*1360*/  VIADD R41, R41, 0xffffffe0 ;  /* 0xffffffe029297836 */ /* 0x000fc60000000000 */
[----:B------:R-:W-:-:S05]  /*1370*/  LOP3.LUT R32, R32, 0x80000000, R45, 0xec, !PT ;  /* 0x8000000020207812 */ /* 0x000fca00078eec2d */
[----:B------:R-:W-:-:S05]  /*1380*/  VIADD R33, R32, 0xffffffff ;  /* 0xffffffff20217836 */ /* 0x000fca0000000000 */
[----:B------:R-:W-:-:S04]  /*1390*/  LOP3.LUT R33, R32, R33, RZ, 0xc, !PT ;  /* 0x0000002120217212 */ /* 0x000fc800078e0cff */
[----:B------:R-:W0:Y:S02]  /*13a0*/  POPC R39, R33 ;  /* 0x0000002100277309 */ /* 0x000e240000000000 */
[----:B0-----:R-:W0:Y:S01]  /*13b0*/  SHFL.DOWN PT, R40, R37, 0x1, R39 ;  /* 0x0820000025287989 */ /* 0x001e2200000e0027 */
[-C--:B------:R-:W-:Y:S02]  /*13c0*/  ISETP.GE.AND P0, PT, R30, R39.reuse, PT ;  /* 0x000000271e00720c */ /* 0x080fe40003f06270 */
[----:B------:R-:W-:-:S11]  /*13d0*/  ISETP.GT.AND P1, PT, R46, R39, PT ;  /* 0x000000272e00720c */ /* 0x000fd60003f24270 */
[----:B0-----:R-:W-:Y:S02]  /*13e0*/  @!P0 VIMNMX R37, PT, PT, R40, R37, !PT ;  /* 0x0000002528258248 */ /* 0x001fe40007fe0100 */
        /* <DEDUP_REMOVED lines=12> */
[----:B0-----:R-:W-:-:S04]  /*14b0*/  @!P1 VIMNMX R37, PT, PT, R37, R40, !PT ;  /* 0x0000002825259248 */ /* 0x001fc80007fe0100 */
[----:B------:R-:W-:-:S07]  /*14c0*/  VIMNMX R47, PT, PT, R37, R47, !PT ;  /* 0x0000002f252f7248 */ /* 0x000fce0007fe0100 */
.L_x_73:
[----:B------:R-:W-:Y:S05]  /*14d0*/  @P0 BRA `(.L_x_22) ;  /* 0xfffffffc003c0947 */ /* 0x000fea000383ffff */
.L_x_14:
[----:B------:R-:W-:Y:S02]  /*14e0*/  ISETP.NE.AND P1, PT, R28, RZ, PT ;  /* 0x000000ff1c00720c */ /* 0x000fe40003f25270 */
[----:B------:R-:W-:-:S11]  /*14f0*/  ISETP.NE.AND P0, PT, R30, RZ, PT ;  /* 0x000000ff1e00720c */ /* 0x000fd60003f05270 */
[----:B------:R-:W0:Y:S01]  /*1500*/  @!P1 S2R R31, SR_CgaCtaId ;  /* 0x00000000001f9919 */ /* 0x000e220000008800 */
[----:B------:R-:W-:Y:S01]  /*1510*/  @!P1 MOV R30, 0x400 ;  /* 0x00000400001e9802 */ /* 0x000fe20000000f00 */
[----:B------:R-:W-:Y:S01]  /*1520*/  @!P1 IMAD.MOV.U32 R34, RZ, RZ, 0x65 ;  /* 0x00000065ff229424 */ /* 0x000fe200078e00ff */
[----:B------:R-:W-:Y:S01]  /*1530*/  @!P0 MOV R32, 0x400 ;  /* 0x0000040000208802 */ /* 0x000fe20000000f00 */
[----:B------:R-:W1:Y:S01]  /*1540*/  @!P0 S2R R33, SR_CgaCtaId ;  /* 0x0000000000218919 */ /* 0x000e620000008800 */
[----:B------:R-:W-:-:S05]  /*1550*/  @!P1 VIMNMX R35, PT, PT, R35, R47, !PT ;  /* 0x0000002f23239248 */ /* 0x000fca0007fe0100 */
[----:B------:R2:W-:Y:S01]  /*1560*/  @!P1 ST.E.64.STRONG.GPU desc[UR12][R50.64+0x100], R34 ;  /* 0x0001002232009985 */ /* 0x0005e2000c10fb0c */
[----:B0-----:R-:W-:Y:S02]  /*1570*/  @!P1 LEA R30, R31, R30, 0x18 ;  /* 0x0000001e1f1e9211 */ /* 0x001fe400078ec0ff */
[----:B-1----:R-:W-:-:S03]  /*1580*/  @!P0 LEA R36, R33, R32, 0x18 ;  /* 0x0000002021248211 */ /* 0x002fc600078ec0ff */
[----:B------:R2:W-:Y:S01]  /*1590*/  @!P1 STS [R30+0x8], R35 ;  /* 0x000008231e009388 */ /* 0x0005e20000000800 */
[----:B------:R-:W-:Y:S02]  /*15a0*/  IMAD.MOV.U32 R32, RZ, RZ, R38 ;  /* 0x000000ffff207224 */ /* 0x000fe400078e0026 */
[----:B------:R-:W-:Y:S01]  /*15b0*/  @!P0 IMAD.MOV.U32 R32, RZ, RZ, R47 ;  /* 0x000000ffff208224 */ /* 0x000fe200078e002f */
[----:B------:R2:W-:Y:S04]  /*15c0*/  @!P1 STS [R30+0x4], R47 ;  /* 0x0000042f1e009388 */ /* 0x0005e80000000800 */
[----:B------:R2:W-:Y:S02]  /*15d0*/  @!P0 STS [R36+0x24], R47 ;  /* 0x0000242f24008388 */ /* 0x0005e40000000800 */
.L_x_4:
[----:B------:R-:W-:Y:S05]  /*15e0*/  WARPSYNC.ALL ;  /* 0x0000000000007948 */ /* 0x000fea0003800000 */
[----:B------:R-:W0:Y:S08]  /*15f0*/  S2UR UR6, SR_CgaCtaId ;  /* 0x00000000000679c3 */ /* 0x000e300000008800 */
[----:B------:R-:W-:Y:S01]  /*1600*/  BAR.SYNC.DEFER_BLOCKING 0x0 ;  /* 0x0000000000007b1d */ /* 0x000fe20000010000 */
[----:B------:R-:W-:-:S05]  /*1610*/  ISETP.NE.AND P0, PT, R28, RZ, PT ;  /* 0x000000ff1c00720c */ /* 0x000fca0003f05270 */
[----:B------:R-:W-:Y:S02]  /*1620*/  UMOV UR5, 0x400 ;  /* 0x0000040000057882 */ /* 0x000fe40000000000 */
[----:B0-----:R-:W-:-:S09]  /*1630*/  ULEA UR5, UR6, UR5, 0x18 ;  /* 0x0000000506057291 */ /* 0x001fd2000f8ec0ff */
[----:B--2---:R-:W0:Y:S02]  /*1640*/  LDS R30, [UR5+0x24] ;  /* 0x00002405ff1e7984 */ /* 0x004e240008000800 */
[----:B0-----:R-:W-:-:S04]  /*1650*/  @P0 VIMNMX R32, PT, PT, R30, R32, !PT ;  /* 0x000000201e200248 */ /* 0x001fc80007fe0100 */
        /* <DEDUP_REMOVED lines=23> */
[----:B------:R-:W-:-:S07]  /*17d0*/  VIMNMX R27, PT, PT, R27, R26, !PT ;  /* 0x0000001a1b1b7248 */ /* 0x000fce0007fe0100 */
.L_x_3:
[----:B------:R-:W-:Y:S05]  /*17e0*/  BSYNC.RECONVERGENT B0 ;  /* 0x0000000000007941 */ /* 0x000fea0003800200 */
.L_x_1:
[----:B------:R-:W-:Y:S06]  /*17f0*/  BAR.SYNC.DEFER_BLOCKING 0x0 ;  /* 0x0000000000007b1d */ /* 0x000fec0000010000 */
[----:B------:R-:W1:Y:S01]  /*1800*/  LDCU.64 UR6, c[0x0][0x388] ;  /* 0x00007100ff0677ac */ /* 0x000e620008000a00 */
[----:B------:R-:W-:Y:S01]  /*1810*/  STS.128 [R0], R36 ;  /* 0x0000002400007388 */ /* 0x000fe20000000c00 */
[----:B-1----:R-:W-:-:S03]  /*1820*/  IADD3 R4, P0, PT, R3, UR6, RZ ;  /* 0x0000000603047c10 */ /* 0x002fc6000ff1e0ff */
[----:B------:R-:W-:Y:S01]  /*1830*/  STS.128 [R0+0x10], R8 ;  /* 0x0000100800007388 */ /* 0x000fe20000000c00 */
[----:B------:R-:W-:-:S03]  /*1840*/  IADD3.X R5, PT, PT, R2, UR7, RZ, P0, !PT ;  /* 0x0000000702057c10 */ /* 0x000fc600087fe4ff */
[----:B------:R-:W-:Y:S04]  /*1850*/  STS.128 [R0+0x20], R12 ;  /* 0x0000200c00007388 */ /* 0x000fe80000000c00 */
[----:B------:R-:W-:Y:S04]  /*1860*/  STS.128 [R0+0x30], R16 ;  /* 0x0000301000007388 */ /* 0x000fe80000000c00 */
[----:B------:R-:W-:Y:S04]  /*1870*/  STS.128 [R0+0x40], R20 ;  /* 0x0000401400007388 */ /* 0x000fe80000000c00 */
[----:B------:R-:W-:Y:S01]  /*1880*/  STS.128 [R0+0x50], R24 ;  /* 0x0000501800007388 */ /* 0x000fe20000000c00 */
[----:B------:R-:W-:-:S03]  /*1890*/  NOP ;  /* 0x0000000000007918 */ /* 0x000fc60000000000 */
[----:B0-----:R-:W0:Y:S04]  /*18a0*/  LDS R7, [R29] ;  /* 0x000000001d077984 */ /* 0x001e280000000800 */
[----:B------:R-:W1:Y:S04]  /*18b0*/  LDS R31, [R29+0x80] ;  /* 0x000080001d1f7984 */ /* 0x000e680000000800 */
[----:B------:R-:W2:Y:S04]  /*18c0*/  LDS R33, [R29+0x100] ;  /* 0x000100001d217984 */ /* 0x000ea80000000800 */
[----:B------:R-:W3:Y:S04]  /*18d0*/  LDS R35, [R29+0x180] ;  /* 0x000180001d237984 */ /* 0x000ee80000000800 */
[----:B------:R-:W4:Y:S04]  /*18e0*/  LDS R9, [R29+0x200] ;  /* 0x000200001d097984 */ /* 0x000f280000000800 */
[----:B------:R-:W5:Y:S04]  /*18f0*/  LDS R11, [R29+0x280] ;  /* 0x000280001d0b7984 */ /* 0x000f680000000800 */
        /* <DEDUP_REMOVED lines=18> */
[----:B0-----:R-:W-:Y:S04]  /*1a20*/  STG.E desc[UR12][R4.64], R7 ;  /* 0x0000000704007986 */ /* 0x001fe8000c10190c */
[----:B-1----:R-:W-:Y:S04]  /*1a30*/  STG.E desc[UR12][R4.64+0x80], R31 ;  /* 0x0000801f04007986 */ /* 0x002fe8000c10190c */
[----:B--2---:R-:W-:Y:S04]  /*1a40*/  STG.E desc[UR12][R4.64+0x100], R33 ;  /* 0x0001002104007986 */ /* 0x004fe8000c10190c */
[----:B---3--:R-:W-:Y:S04]  /*1a50*/  STG.E desc[UR12][R4.64+0x180], R35 ;  /* 0x0001802304007986 */ /* 0x008fe8000c10190c */
[----:B----4-:R-:W-:Y:S04]  /*1a60*/  STG.E desc[UR12][R4.64+0x200], R9 ;  /* 0x0002000904007986 */ /* 0x010fe8000c10190c */
[----:B-----5:R-:W-:Y:S04]  /*1a70*/  STG.E desc[UR12][R4.64+0x280], R11 ;  /* 0x0002800b04007986 */ /* 0x020fe8000c10190c */
[----:B------:R-:W-:Y:S04]  /*1a80*/  STG.E desc[UR12][R4.64+0x300], R13 ;  /* 0x0003000d04007986 */ /* 0x000fe8000c10190c */
        /* <DEDUP_REMOVED lines=16> */
[----:B------:R-:W-:Y:S01]  /*1b90*/  STG.E desc[UR12][R4.64+0xb80], R0 ;  /* 0x000b800004007986 */ /* 0x000fe2000c10190c */
[----:B------:R-:W-:Y:S05]  /*1ba0*/  EXIT ;  /* 0x000000000000794d */ /* 0x000fea0003800000 */
.L_x_0:
[----:B------:R-:W-:-:S04]  /*1bb0*/  ISETP.NE.U32.AND P0, PT, RZ, UR6, PT ;  /* 0x00000006ff007c0c */ /* 0x000fc8000bf05070 */
[----:B------:R-:W-:-:S13]  /*1bc0*/  ISETP.NE.AND.EX P0, PT, RZ, UR4, PT, P0 ;  /* 0x00000004ff007c0c */ /* 0x000fda000bf05300 */
[----:B------:R-:W-:Y:S05]  /*1bd0*/  @!P0 EXIT ;  /* 0x000000000000894d */ /* 0x000fea0003800000 */
[----:B------:R-:W0:Y:S02]  /*1be0*/  LDCU.64 UR4, c[0x0][0x380] ;  /* 0x00007000ff0477ac */ /* 0x000e240008000a00 */
[----:B0-----:R-:W-:-:S06]  /*1bf0*/  UIMAD.WIDE UR4, UR8, 0x3000, UR4 ;  /* 0x00003000080478a5 */ /* 0x001fcc000f8e0204 */
[----:B------:R-:W-:Y:S02]  /*1c00*/  IMAD.U32 R2, RZ, RZ, UR4 ;  /* 0x00000004ff027e24 */ /* 0x000fe4000f8e00ff */
[----:B------:R-:W-:-:S05]  /*1c10*/  IMAD.U32 R3, RZ, RZ, UR5 ;  /* 0x00000005ff037e24 */ /* 0x000fca000f8e00ff */
[----:B------:R0:W2:Y:S01]  /*1c20*/  LDG.E R11, desc[UR12][R2.64] ;  /* 0x0000000c020b7981 */ /* 0x0000a2000c1e1900 */
[----:B------:R-:W1:Y:S02]  /*1c30*/  S2R R6, SR_TID.X ;  /* 0x0000000000067919 */ /* 0x000e640000002100 */
[C---:B-1----:R-:W-:Y:S02]  /*1c40*/  LOP3.LUT R5, R6.reuse, 0x1f, RZ, 0xc0, !PT ;  /* 0x0000001f06057812 */ /* 0x042fe400078ec0ff */
[----:B------:R-:W-:-:S05]  /*1c50*/  LOP3.LUT R0, R6, 0x3e0, RZ, 0xc0, !PT ;  /* 0x000003e006007812 */ /* 0x000fca00078ec0ff */
[----:B------:R-:W-:-:S04]  /*1c60*/  IMAD R5, R0, 0x18, R5 ;  /* 0x0000001800057824 */ /* 0x000fc800078e0205 */
[C---:B------:R-:W-:Y:S01]  /*1c70*/  VIADD R0, R5.reuse, 0x20 ;  /* 0x0000002005007836 */ /* 0x040fe20000000000 */
[C---:B------:R-:W-:Y:S01]  /*1c80*/  ISETP.GE.U32.AND P2, PT, R5.reuse, UR6, PT ;  /* 0x0000000605007c0c */ /* 0x040fe2000bf46070 */
[C---:B------:R-:W-:Y:S01]  /*1c90*/  VIADD R4, R5.reuse, 0x40 ;  /* 0x0000004005047836 */ /* 0x040fe20000000000 */
[C---:B------:R-:W-:Y:S01]  /*1ca0*/  LEA R8, P3, R5.reuse, UR4, 0x2 ;  /* 0x0000000405087c11 */ /* 0x040fe2000f8610ff */
[C---:B------:R-:W-:Y:S01]  /*1cb0*/  VIADD R7, R5.reuse, 0x60 ;  /* 0x0000006005077836 */ /* 0x040fe20000000000 */
[----:B------:R-:W-:Y:S01]  /*1cc0*/  ISETP.GE.U32.AND P6, PT, R0, UR6, PT ;  /* 0x0000000600007c0c */ /* 0x000fe2000bfc6070 */
[----:B------:R-:W-:Y:S01]  /*1cd0*/  VIADD R0, R5, 0x80 ;  /* 0x0000008005007836 */ /* 0x000fe20000000000 */
[----:B------:R-:W-:Y:S01]  /*1ce0*/  ISETP.GE.U32.AND P5, PT, R4, UR6, PT ;  /* 0x0000000604007c0c */ /* 0x000fe2000bfa6070 */
[----:B------:R-:W-:Y:S01]  /*1cf0*/  IMAD.X R9, RZ, RZ, UR5, P3 ;  /* 0x00000005ff097e24 */ /* 0x000fe200098e06ff */
[----:B------:R-:W-:Y:S01]  /*1d00*/  ISETP.GE.U32.AND P1, PT, R7, UR6, PT ;  /* 0x0000000607007c0c */ /* 0x000fe2000bf26070 */
[C---:B0-----:R-:W-:Y:S01]  /*1d10*/  VIADD R2, R5.reuse, 0xa0 ;  /* 0x000000a005027836 */ /* 0x041fe20000000000 */
[----:B------:R-:W-:Y:S01]  /*1d20*/  ISETP.GE.U32.AND P0, PT, R0, UR6, PT ;  /* 0x0000000600007c0c */ /* 0x000fe2000bf06070 */
[----:B------:R-:W-:-:S03]  /*1d30*/  VIADD R0, R5, 0xc0 ;  /* 0x000000c005007836 */ /* 0x000fc60000000000 */
[----:B------:R-:W-:Y:S01]  /*1d40*/  ISETP.GE.U32.AND P4, PT, R2, UR6, PT ;  /* 0x0000000602007c0c */ /* 0x000fe2000bf86070 */
[C---:B------:R-:W-:Y:S01]  /*1d50*/  VIADD R2, R5.reuse, 0x100 ;  /* 0x0000010005027836 */ /* 0x040fe20000000000 */
[----:B------:R-:W-:Y:S01]  /*1d60*/  ISETP.GE.U32.AND P3, PT, R0, UR6, PT ;  /* 0x0000000600007c0c */ /* 0x000fe2000bf66070 */
[C---:B------:R-:W-:Y:S02]  /*1d70*/  VIADD R0, R5.reuse, 0xe0 ;  /* 0x000000e005007836 */ /* 0x040fe40000000000 */
[C---:B------:R-:W-:Y:S02]  /*1d80*/  VIADD R37, R5.reuse, 0x240 ;  /* 0x0000024005257836 */ /* 0x040fe40000000000 */
[C---:B------:R-:W-:Y:S02]  /*1d90*/  VIADD R36, R5.reuse, 0x260 ;  /* 0x0000026005247836 */ /* 0x040fe40000000000 */
[C---:B------:R-:W-:Y:S02]  /*1da0*/  VIADD R7, R5.reuse, 0x280 ;  /* 0x0000028005077836 */ /* 0x040fe40000000000 */
[----:B------:R-:W-:-:S02]  /*1db0*/  VIADD R4, R5, 0x2a0 ;  /* 0x000002a005047836 */ /* 0x000fc40000000000 */
[C---:B------:R-:W-:Y:S02]  /*1dc0*/  VIADD R3, R5.reuse, 0x2c0 ;  /* 0x000002c005037836 */ /* 0x040fe40000000000 */
[----:B--2---:R-:W-:Y:S02]  /*1dd0*/  IMAD.MOV.U32 R33, RZ, RZ, R11 ;  /* 0x000000ffff217224 */ /* 0x004fe400078e000b */
[----:B------:R-:W2:Y:S01]  /*1de0*/  @!P2 LDG.E R11, desc[UR12][R8.64] ;  /* 0x0000000c080ba981 */ /* 0x000ea2000c1e1900 */
[----:B------:R-:W-:Y:S01]  /*1df0*/  ISETP.GE.U32.AND P2, PT, R0, UR6, PT ;  /* 0x0000000600007c0c */ /* 0x000fe2000bf46070 */
[--C-:B------:R-:W-:Y:S02]  /*1e00*/  IMAD.MOV.U32 R15, RZ, RZ, R33.reuse ;  /* 0x000000ffff0f7224 */ /* 0x100fe400078e0021 */
[----:B------:R-:W-:Y:S02]  /*1e10*/  VIADD R0, R5, 0x120 ;  /* 0x0000012005007836 */ /* 0x000fe40000000000 */
[----:B------:R-:W-:-:S02]  /*1e20*/  IMAD.MOV.U32 R13, RZ, RZ, R33 ;  /* 0x000000ffff0d7224 */ /* 0x000fc400078e0021 */
[--C-:B------:R-:W-:Y:S01]  /*1e30*/  IMAD.MOV.U32 R19, RZ, RZ, R33.reuse ;  /* 0x000000ffff137224 */ /* 0x100fe200078e0021 */
[----:B------:R-:W3:Y:S01]  /*1e40*/  @!P5 LDG.E R15, desc[UR12][R8.64+0x100] ;  /* 0x0001000c080fd981 */ /* 0x000ee2000c1e1900 */
[----:B------:R-:W-:Y:S01]  /*1e50*/  ISETP.GE.U32.AND P5, PT, R0, UR6, PT ;  /* 0x0000000600007c0c */ /* 0x000fe2000bfa6070 */
[C---:B------:R-:W-:Y:S02]  /*1e60*/  VIADD R0, R5.reuse, 0x160 ;  /* 0x0000016005007836 */ /* 0x040fe40000000000 */
[----:B------:R-:W4:Y:S01]  /*1e70*/  @!P6 LDG.E R13, desc[UR12][R8.64+0x80] ;  /* 0x0000800c080de981 */ /* 0x000f22000c1e1900 */
[--C-:B------:R-:W-:Y:S01]  /*1e80*/  IMAD.MOV.U32 R17, RZ, RZ, R33.reuse ;  /* 0x000000ffff117224 */ /* 0x100fe200078e0021 */
[----:B------:R-:W-:Y:S01]  /*1e90*/  ISETP.GE.U32.AND P6, PT, R2, UR6, PT ;  /* 0x0000000602007c0c */ /* 0x000fe2000bfc6070 */
[----:B------:R-:W-:Y:S01]  /*1ea0*/  IMAD.MOV.U32 R21, RZ, RZ, R33 ;  /* 0x000000ffff157224 */ /* 0x000fe200078e0021 */
[----:B------:R-:W5:Y:S01]  /*1eb0*/  @!P0 LDG.E R19, desc[UR12][R8.64+0x200] ;  /* 0x0002000c08138981 */ /* 0x000f62000c1e1900 */
[----:B------:R-:W-:Y:S01]  /*1ec0*/  ISETP.GE.U32.AND P0, PT, R0, UR6, PT ;  /* 0x0000000600007c0c */ /* 0x000fe2000bf06070 */
[----:B------:R-:W-:-:S02]  /*1ed0*/  VIADD R2, R5, 0x140 ;  /* 0x0000014005027836 */ /* 0x000fc40000000000 */
[C---:B------:R-:W-:Y:S01]  /*1ee0*/  VIADD R0, R5.reuse, 0x180 ;  /* 0x0000018005007836 */ /* 0x040fe20000000000 */
[----:B------:R-:W5:Y:S01]  /*1ef0*/  @!P1 LDG.E R17, desc[UR12][R8.64+0x180] ;  /* 0x0001800c08119981 */ /* 0x000f62000c1e1900 */
[--C-:B------:R-:W-:Y:S01]  /*1f00*/  IMAD.MOV.U32 R23, RZ, RZ, R33.reuse ;  /* 0x000000ffff177224 */ /* 0x100fe200078e0021 */
[----:B------:R-:W-:Y:S01]  /*1f10*/  ISETP.GE.U32.AND P1, PT, R2, UR6, PT ;  /* 0x0000000602007c0c */ /* 0x000fe2000bf26070 */
[--C-:B------:R-:W-:Y:S01]  /*1f20*/  IMAD.MOV.U32 R25, RZ, RZ, R33.reuse ;  /* 0x000000ffff197224 */ /* 0x100fe200078e0021 */
[----:B------:R-:W5:Y:S01]  /*1f30*/  @!P4 LDG.E R21, desc[UR12][R8.64+0x280] ;  /* 0x0002800c0815c981 */ /* 0x000f62000c1e1900 */
[----:B------:R-:W-:Y:S01]  /*1f40*/  ISETP.GE.U32.AND P4, PT, R0, UR6, PT ;  /* 0x0000000600007c0c */ /* 0x000fe2000bf86070 */
[C---:B------:R-:W-:Y:S02]  /*1f50*/  VIADD R2, R5.reuse, 0x1a0 ;  /* 0x000001a005027836 */ /* 0x040fe40000000000 */
[C---:B------:R-:W-:Y:S01]  /*1f60*/  VIADD R0, R5.reuse, 0x1c0 ;  /* 0x000001c005007836 */ /* 0x040fe20000000000 */
[----:B------:R-:W5:Y:S01]  /*1f70*/  @!P3 LDG.E R23, desc[UR12][R8.64+0x300] ;  /* 0x0003000c0817b981 */ /* 0x000f62000c1e1900 */
        /* <DEDUP_REMOVED lines=9> */
[----:B------:R-:W-:Y:S02]  /*2010*/  ISETP.GE.U32.AND P6, PT, R0, UR6, PT ;  /* 0x0000000600007c0c */ /* 0x000fe4000bfc6070 */
[----:B------:R-:W5:Y:S01]  /*2020*/  @!P5 LDG.E R29, desc[UR12][R8.64+0x480] ;  /* 0x0004800c081dd981 */ /* 0x000f62000c1e1900 */
[----:B------:R-:W-:Y:S01]  /*2030*/  ISETP.GE.U32.AND P5, PT, R2, UR6, PT ;  /* 0x0000000602007c0c */ /* 0x000fe2000bfa6070 */
[----:B------:R-:W-:Y:S02]  /*2040*/  VIADD R0, R5, 0x220 ;  /* 0x0000022005007836 */ /* 0x000fe40000000000 */
[----:B------:R-:W5:Y:S01]  /*2050*/  @!P1 LDG.E R31, desc[UR12][R8.64+0x500] ;  /* 0x0005000c081f9981 */ /* 0x000f62000c1e1900 */
[----:B------:R-:W-:-:S02]  /*2060*/  IMAD.MOV.U32 R35, RZ, RZ, R33 ;  /* 0x000000ffff237224 */ /* 0x000fc400078e0021 */
[--C-:B------:R-:W-:Y:S01]  /*2070*/  IMAD.MOV.U32 R39, RZ, RZ, R33.reuse ;  /* 0x000000ffff277224 */ /* 0x100fe200078e0021 */
[----:B------:R-:W-:Y:S01]  /*2080*/  ISETP.GE.U32.AND P1, PT, R0, UR6, PT ;  /* 0x0000000600007c0c */ /* 0x000fe2000bf26070 */
[--C-:B------:R-:W-:Y:S02]  /*2090*/  IMAD.MOV.U32 R43, RZ, RZ, R33.reuse ;  /* 0x000000ffff2b7224 */ /* 0x100fe400078e0021 */
[--C-:B------:R-:W-:Y:S01]  /*20a0*/  IMAD.MOV.U32 R45, RZ, RZ, R33.reuse ;  /* 0x000000ffff2d7224 */ /* 0x100fe200078e0021 */
[----:B------:R-:W5:Y:S01]  /*20b0*/  @!P0 LDG.E R35, desc[UR12][R8.64+0x580] ;  /* 0x0005800c08238981 */ /* 0x000f62000c1e1900 */
[--C-:B------:R-:W-:Y:S02]  /*20c0*/  IMAD.MOV.U32 R47, RZ, RZ, R33.reuse ;  /* 0x000000ffff2f7224 */ /* 0x100fe400078e0021 */
[----:B------:R-:W-:Y:S01]  /*20d0*/  IMAD.MOV.U32 R49, RZ, RZ, R33 ;  /* 0x000000ffff317224 */ /* 0x000fe200078e0021 */
[----:B------:R-:W5:Y:S01]  /*20e0*/  @!P4 LDG.E R39, desc[UR12][R8.64+0x600] ;  /* 0x0006000c0827c981 */ /* 0x000f62000c1e1900 */
[----:B------:R-:W-:Y:S01]  /*20f0*/  VIADD R0, R5, 0x2e0 ;  /* 0x000002e005007836 */ /* 0x000fe20000000000 */
[----:B------:R-:W-:-:S02]  /*2100*/  ISETP.GE.U32.AND P0, PT, R37, UR6, PT ;  /* 0x0000000625007c0c */ /* 0x000fc4000bf06070 */
[----:B------:R-:W5:Y:S01]  /*2110*/  @!P3 LDG.E R43, desc[UR12][R8.64+0x680] ;  /* 0x0006800c082bb981 */ /* 0x000f62000c1e1900 */
[----:B------:R-:W-:Y:S02]  /*2120*/  ISETP.GE.U32.AND P4, PT, R36, UR6, PT ;  /* 0x0000000624007c0c */ /* 0x000fe4000bf86070 */
[----:B------:R-:W-:Y:S01]  /*2130*/  ISETP.GE.U32.AND P3, PT, R7, UR6, PT ;  /* 0x0000000607007c0c */ /* 0x000fe2000bf66070 */
[----:B------:R-:W5:Y:S01]  /*2140*/  @!P2 LDG.E R45, desc[UR12][R8.64+0x700] ;  /* 0x0007000c082da981 */ /* 0x000f62000c1e1900 */
[----:B------:R-:W-:-:S03]  /*2150*/  ISETP.GE.U32.AND P2, PT, R4, UR6, PT ;  /* 0x0000000604007c0c */ /* 0x000fc6000bf46070 */
[----:B------:R-:W5:Y:S01]  /*2160*/  @!P6 LDG.E R47, desc[UR12][R8.64+0x780] ;  /* 0x0007800c082fe981 */ /* 0x000f62000c1e1900 */
[----:B------:R-:W-:-:S03]  /*2170*/  ISETP.GE.U32.AND P6, PT, R3, UR6, PT ;  /* 0x0000000603007c0c */ /* 0x000fc6000bfc6070 */
[----:B------:R-:W5:Y:S01]  /*2180*/  @!P5 LDG.E R49, desc[UR12][R8.64+0x800] ;  /* 0x0008000c0831d981 */ /* 0x000f62000c1e1900 */
[----:B------:R-:W-:Y:S01]  /*2190*/  ISETP.GE.U32.AND P5, PT, R0, UR6, PT ;  /* 0x0000000600007c0c */ /* 0x000fe2000bfa6070 */
[--C-:B------:R-:W-:Y:S02]  /*21a0*/  IMAD.MOV.U32 R51, RZ, RZ, R33.reuse ;  /* 0x000000ffff337224 */ /* 0x100fe400078e0021 */
[--C-:B------:R-:W-:Y:S02]  /*21b0*/  IMAD.MOV.U32 R53, RZ, RZ, R33.reuse ;  /* 0x000000ffff357224 */ /* 0x100fe400078e0021 */
[--C-:B------:R-:W-:Y:S02]  /*21c0*/  IMAD.MOV.U32 R24, RZ, RZ, R33.reuse ;  /* 0x000000ffff187224 */ /* 0x100fe400078e0021 */
[--C-:B------:R-:W-:Y:S01]  /*21d0*/  IMAD.MOV.U32 R28, RZ, RZ, R33.reuse ;  /* 0x000000ffff1c7224 */ /* 0x100fe200078e0021 */
[----:B------:R-:W5:Y:S01]  /*21e0*/  @!P1 LDG.E R51, desc[UR12][R8.64+0x880] ;  /* 0x0008800c08339981 */ /* 0x000f62000c1e1900 */
[----:B------:R-:W-:-:S02]  /*21f0*/  IMAD.MOV.U32 R32, RZ, RZ, R33 ;  /* 0x000000ffff207224 */ /* 0x000fc400078e0021 */
[----:B------:R-:W-:Y:S01]  /*2200*/  IMAD.MOV.U32 R34, RZ, RZ, R33 ;  /* 0x000000ffff227224 */ /* 0x000fe200078e0021 */
[----:B------:R-:W5:Y:S04]  /*2210*/  @!P0 LDG.E R53, desc[UR12][R8.64+0x900] ;  /* 0x0009000c08358981 */ /* 0x000f68000c1e1900 */
[----:B------:R-:W5:Y:S04]  /*2220*/  @!P4 LDG.E R24, desc[UR12][R8.64+0x980] ;  /* 0x0009800c0818c981 */ /* 0x000f68000c1e1900 */
[----:B------:R-:W5:Y:S04]  /*2230*/  @!P3 LDG.E R28, desc[UR12][R8.64+0xa00] ;  /* 0x000a000c081cb981 */ /* 0x000f68000c1e1900 */
[----:B------:R-:W5:Y:S04]  /*2240*/  @!P2 LDG.E R32, desc[UR12][R8.64+0xa80] ;  /* 0x000a800c0820a981 */ /* 0x000f68000c1e1900 */
[----:B------:R-:W5:Y:S04]  /*2250*/  @!P6 LDG.E R34, desc[UR12][R8.64+0xb00] ;  /* 0x000b000c0822e981 */ /* 0x000f68000c1e1900 */
[----:B------:R-:W5:Y:S01]  /*2260*/  @!P5 LDG.E R33, desc[UR12][R8.64+0xb80] ;  /* 0x000b800c0821d981 */ /* 0x000f62000c1e1900 */
[----:B------:R-:W0:Y:S01]  /*2270*/  S2R R41, SR_LANEID ;  /* 0x0000000000297919 */ /* 0x000e220000000000 */
[----:B------:R-:W1:Y:S01]  /*2280*/  S2UR UR5, SR_CgaCtaId ;  /* 0x00000000000579c3 */ /* 0x000e620000008800 */
[----:B------:R-:W-:Y:S01]  /*2290*/  SHF.R.U32.HI R38, RZ, 0x5, R6 ;  /* 0x00000005ff267819 */ /* 0x000fe20000011606 */
[----:B------:R-:W-:-:S02]  /*22a0*/  UMOV UR4, 0x400 ;  /* 0x0000040000047882 */ /* 0x000fc40000000000 */
[----:B-1----:R-:W-:Y:S02]  /*22b0*/  ULEA UR4, UR5, UR4, 0x18 ;  /* 0x0000000405047291 */ /* 0x002fe4000f8ec0ff */
[----:B0-----:R-:W-:-:S05]  /*22c0*/  IMAD R2, R38, 0x300, R41 ;  /* 0x0000030026027824 */ /* 0x001fca00078e0229 */
[----:B------:R-:W-:-:S05]  /*22d0*/  LEA R2, R2, UR4, 0x2 ;  /* 0x0000000402027c11 */ /* 0x000fca000f8e10ff */
[----:B------:R-:W-:Y:S01]  /*22e0*/  IMAD R0, R41, 0x5c, R2 ;  /* 0x0000005c29007824 */ /* 0x000fe200078e0202 */
[----:B------:R-:W-:Y:S01]  /*22f0*/  UISETP.NE.AND UP0, UPT, UR8, URZ, UPT ;  /* 0x000000ff0800728c */ /* 0x000fe2000bf05270 */
[----:B--2---:R0:W-:Y:S04]  /*2300*/  STS [R2], R11 ;  /* 0x0000000b02007388 */ /* 0x0041e80000000800 */
[----:B---3--:R0:W-:Y:S04]  /*2310*/  STS [R2+0x100], R15 ;  /* 0x0001000f02007388 */ /* 0x0081e80000000800 */
[----:B----4-:R0:W-:Y:S04]  /*2320*/  STS [R2+0x80], R13 ;  /* 0x0000800d02007388 */ /* 0x0101e80000000800 */
        /* <DEDUP_REMOVED lines=22> */
[----:B------:R0:W1:Y:S04]  /*2490*/  LDS.128 R8, [R0] ;  /* 0x0000000000087984 */ /* 0x0000680000000c00 */
        /* <DEDUP_REMOVED lines=20> */
[----:B------:R-:W-:Y:S02]  /*25e0*/  ISETP.NE.AND P1, PT, R38, 0x3, PT ;  /* 0x000000032600780c */ /* 0x000fe40003f25270 */
[----:B------:R-:W-:Y:S01]  /*25f0*/  ISETP.NE.AND P2, PT, R41, RZ, PT ;  /* 0x000000ff2900720c */ /* 0x000fe20003f45270 */
        /* <DEDUP_REMOVED lines=24> */
[----:B------:R-:W-:Y:S02]  /*2780*/  @!P1 VIMNMX R35, PT, PT, R34, R33, !PT ;  /* 0x0000002122239248 */ /* 0x000fe40007fe0100 */
[----:B------:R-:W-:Y:S02]  /*2790*/  ISETP.GE.U32.AND P0, PT, R6, 0x20, PT ;  /* 0x000000200600780c */ /* 0x000fe40003f06070 */
[----:B------:R-:W-:-:S04]  /*27a0*/  @P2 VIMNMX R35, PT, PT, R40, R35, !PT ;  /* 0x0000002328232248 */ /* 0x000fc80007fe0100 */
[----:B------:R-:W-:Y:S02]  /*27b0*/  SEL R35, R40, R35, !P0 ;  /* 0x0000002328237207 */ /* 0x000fe40004000000 */
[----:B------:R-:W-:Y:S02]  /*27c0*/  ISETP.NE.AND P0, PT, R6, RZ, PT ;  /* 0x000000ff0600720c */ /* 0x000fe40003f05270 */
[----:B------:R-:W-:-:S04]  /*27d0*/  VIMNMX R35, PT, PT, R8, R35, !PT ;  /* 0x0000002308237248 */ /* 0x000fc80007fe0100 */
[----:B------:R-:W-:-:S04]  /*27e0*/  SEL R8, R8, R35, !P0 ;  /* 0x0000002308087207 */ /* 0x000fc80004000000 */
        /* <DEDUP_REMOVED lines=23> */
[----:B------:R-:W-:Y:S06]  /*2960*/  BRA `(.L_x_24) ;  /* 0x0000000c00787947 */ /* 0x000fec0003800000 */
.L_x_23:
        /* <DEDUP_REMOVED lines=43> */
[C---:B------:R-:W-:Y:S02]  /*2c20*/  @P2 VIMNMX R33, PT, PT, R40.reuse, R33, !PT ;  /* 0x0000002128212248 */ /* 0x040fe40007fe0100 */
[----:B------:R-:W-:Y:S02]  /*2c30*/  VIMNMX R35, PT, PT, R35, R34, !PT ;  /* 0x0000002223237248 */ /* 0x000fe40007fe0100 */
[----:B------:R-:W-:Y:S01]  /*2c40*/  SEL R42, R40, R33, !P1 ;  /* 0x00000021282a7207 */ /* 0x000fe20004800000 */
[----:B------:R-:W-:Y:S06]  /*2c50*/  @P0 BRA `(.L_x_25) ;  /* 0x00000008003c0947 */ /* 0x000fec0003800000 */
[----:B------:R-:W0:Y:S01]  /*2c60*/  LDC.64 R44, c[0x0][0x390] ;  /* 0x0000e400ff2c7b82 */ /* 0x000e220000000a00 */
[----:B------:R-:W-:Y:S01]  /*2c70*/  ISETP.NE.AND P2, PT, R6, RZ, PT ;  /* 0x000000ff0600720c */ /* 0x000fe20003f45270 */
[----:B------:R-:W-:-:S06]  /*2c80*/  IMAD.U32 R47, RZ, RZ, UR8 ;  /* 0x00000008ff2f7e24 */ /* 0x000fcc000f8e00ff */
[----:B------:R-:W1:Y:S06]  /*2c90*/  LDC R32, c[0x0][0x370] ;  /* 0x0000dc00ff207b82 */ /* 0x000e6c0000000800 */
        /* <DEDUP_REMOVED lines=8> */
.L_x_26:
[----:B------:R-:W-:Y:S05]  /*2d20*/  NANOSLEEP 0x4dd ;  /* 0x000004dd0000795d */ /* 0x000fea0003800000 */
[----:B------:R-:W-:Y:S01]  /*2d30*/  NOP ;  /* 0x0000000000007918 */ /* 0x000fe20000000000 */
.L_x_27:
[----:B------:R-:W0:Y:S01]  /*2d40*/  S2R R32, SR_CTAID.X ;  /* 0x0000000000207919 */ /* 0x000e220000002500 */
[----:B------:R-:W-:-:S04]  /*2d50*/  LOP3.LUT R33, RZ, R6, RZ, 0x33, !PT ;  /* 0x00000006ff217212 */ /* 0x000fc800078e33ff */
[----:B0-----:R-:W-:-:S05]  /*2d60*/  IADD3 R33, PT, PT, R33, UR9, R32 ;  /* 0x0000000921217c10 */ /* 0x001fca000fffe020 */
[----:B------:R-:W-:-:S05]  /*2d70*/  IMAD.WIDE R44, R33, 0x8, R44 ;  /* 0x00000008212c7825 */ /* 0x000fca00078e022c */
[----:B------:R-:W2:Y:S01]  /*2d80*/  LD.E.64.STRONG.GPU R38, desc[UR12][R44.64+0x100] ;  /* 0x0001000c2c267980 */ /* 0x000ea2000c10fb00 */
[----:B------:R-:W-:Y:S01]  /*2d90*/  UMOV UR5, 0xffffffff ;  /* 0xffffffff00057882 */ /* 0x000fe20000000000 */
[----:B--2---:R-:W-:Y:S02]  /*2da0*/  ISETP.NE.AND P0, PT, R38, 0x63, PT ;  /* 0x000000632600780c */ /* 0x004fe40003f05270 */
[----:B------:R-:W-:Y:S11]  /*2db0*/  BRA.DIV UR5, `(.L_x_28) ;  /* 0x0000001a05847947 */ /* 0x000ff6000b800000 */
[----:B------:R-:W-:-:S13]  /*2dc0*/  VOTE.ANY P0, !P0 ;  /* 0x0000000000ff7806 */ /* 0x000fda0004000100 */
.L_x_76:
[----:B------:R-:W-:Y:S05]  /*2dd0*/  @!P0 BRA `(.L_x_29) ;  /* 0x0000000000308947 */ /* 0x000fea0003800000 */
.L_x_33:
[----:B------:R-:W-:Y:S05]  /*2de0*/  YIELD ;  /* 0x0000000000007946 */ /* 0x000fea0003800000 */
[----:B------:R-:W-:Y:S05]  /*2df0*/  @P1 BRA `(.L_x_30) ;  /* 0x0000000000081947 */ /* 0x000fea0003800000 */
[----:B------:R0:W-:Y:S06]  /*2e00*/  MEMBAR.SC.CTA ;  /* 0x0000000000007992 */ /* 0x0001ec0000000000 */
[----:B0-----:R-:W-:Y:S05]  /*2e10*/  BRA `(.L_x_31) ;  /* 0x0000000000087947 */ /* 0x001fea0003800000 */
.L_x_30:
[----:B------:R-:W-:Y:S05]  /*2e20*/  NANOSLEEP 0x288 ;  /* 0x000002880000795d */ /* 0x000fea0003800000 */
[----:B------:R-:W-:Y:S01]  /*2e30*/  NOP ;  /* 0x0000000000007918 */ /* 0x000fe20000000000 */
.L_x_31:
[----:B------:R-:W2:Y:S01]  /*2e40*/  LD.E.64.STRONG.GPU R38, desc[UR12][R44.64+0x100] ;  /* 0x0001000c2c267980 */ /* 0x000ea2000c10fb00 */
[----:B------:R-:W-:Y:S01]  /*2e50*/  UMOV UR5, 0xffffffff ;  /* 0xffffffff00057882 */ /* 0x000fe20000000000 */
[----:B--2---:R-:W-:Y:S02]  /*2e60*/  ISETP.NE.AND P0, PT, R38, 0x63, PT ;  /* 0x000000632600780c */ /* 0x004fe40003f05270 */
[----:B------:R-:W-:Y:S11]  /*2e70*/  BRA.DIV UR5, `(.L_x_32) ;  /* 0x0000001a05747947 */ /* 0x000ff6000b800000 */
[----:B------:R-:W-:-:S13]  /*2e80*/  VOTE.ANY P0, !P0 ;  /* 0x0000000000ff7806 */ /* 0x000fda0004000100 */
.L_x_79:
[----:B------:R-:W-:Y:S05]  /*2e90*/  @P0 BRA `(.L_x_33) ;  /* 0xfffffffc00d00947 */ /* 0x000fea000383ffff */
.L_x_29:
[----:B------:R-:W0:Y:S01]  /*2ea0*/  S2UR UR5, SR_CTAID.X ;  /* 0x00000000000579c3 */ /* 0x000e220000002500 */
[----:B------:R-:W-:Y:S01]  /*2eb0*/  LOP3.LUT R48, RZ, R6, RZ, 0x33, !PT ;  /* 0x00000006ff307212 */ /* 0x000fe200078e33ff */
[----:B------:R-:W-:Y:S01]  /*2ec0*/  IMAD.MOV.U32 R50, RZ, RZ, R39 ;  /* 0x000000ffff327224 */ /* 0x000fe200078e0027 */
[----:B------:R-:W-:-:S05]  /*2ed0*/  ISETP.NE.AND P3, PT, R38, 0x65, PT ;  /* 0x000000652600780c */ /* 0x000fca0003f65270 */
[----:B------:R-:W0:Y:S02]  /*2ee0*/  LDC R33, c[0x0][0x398] ;  /* 0x0000e600ff217b82 */ /* 0x000e240000000800 */
[----:B0-----:R-:W-:Y:S01]  /*2ef0*/  IADD3 R48, PT, PT, R48, UR5, R33 ;  /* 0x0000000530307c10 */ /* 0x001fe2000fffe021 */
[----:B------:R-:W-:-:S03]  /*2f00*/  UMOV UR5, 0xffffffff ;  /* 0xffffffff00057882 */ /* 0x000fc60000000000 */
[----:B------:R-:W-:Y:S05]  /*2f10*/  BRA.DIV UR5, `(.L_x_34) ;  /* 0x0000001a056c7947 */ /* 0x000fea000b800000 */
[----:B------:R-:W0:Y:S01]  /*2f20*/  S2R R43, SR_GEMASK ;  /* 0x00000000002b7919 */ /* 0x000e220000003c00 */
[----:B------:R-:W-:Y:S01]  /*2f30*/  VOTE.ANY R32, PT, !P3 ;  /* 0x0000000000207806 */ /* 0x000fe200058e0100 */
[----:B------:R-:W-:-:S03]  /*2f40*/  VIADD R34, R41, 0x10 ;  /* 0x0000001029227836 */ /* 0x000fc60000000000 */
[----:B0-----:R-:W-:-:S05]  /*2f50*/  LOP3.LUT R32, R32, 0x80000000, R43, 0xec, !PT ;  /* 0x8000000020207812 */ /* 0x001fca00078eec2b */
[----:B------:R-:W-:-:S05]  /*2f60*/  VIADD R33, R32, 0xffffffff ;  /* 0xffffffff20217836 */ /* 0x000fca0000000000 */
[----:B------:R-:W-:Y:S01]  /*2f70*/  LOP3.LUT R33, R32, R33, RZ, 0xc, !PT ;  /* 0x0000002120217212 */ /* 0x000fe200078e0cff */
[----:B------:R-:W-:-:S03]  /*2f80*/  VIADD R32, R41, 0x2 ;  /* 0x0000000229207836 */ /* 0x000fc60000000000 */
[----:B------:R-:W0:Y:S02]  /*2f90*/  POPC R39, R33 ;  /* 0x0000002100277309 */ /* 0x000e240000000000 */
[----:B0-----:R-:W0:Y:S01]  /*2fa0*/  SHFL.DOWN PT, R40, R50, 0x1, R39 ;  /* 0x0820000032287989 */ /* 0x001e2200000e0027 */
[-C--:B------:R-:W-:Y:S02]  /*2fb0*/  ISETP.GE.AND P0, PT, R41, R39.reuse, PT ;  /* 0x000000272900720c */ /* 0x080fe40003f06270 */
[----:B------:R-:W-:-:S11]  /*2fc0*/  ISETP.GT.AND P3, PT, R34, R39, PT ;  /* 0x000000272200720c */ /* 0x000fd60003f64270 */
[----:B0-----:R-:W-:Y:S02]  /*2fd0*/  @!P0 VIMNMX R50, PT, PT, R40, R50, !PT ;  /* 0x0000003228328248 */ /* 0x001fe40007fe0100 */
[----:B------:R-:W-:Y:S01]  /*2fe0*/  ISETP.GT.AND P0, PT, R32, R39, PT ;  /* 0x000000272000720c */ /* 0x000fe20003f04270 */
[----:B------:R-:W-:Y:S02]  /*2ff0*/  VIADD R32, R41, 0x4 ;  /* 0x0000000429207836 */ /* 0x000fe40000000000 */
[----:B------:R-:W0:Y:S10]  /*3000*/  SHFL.DOWN PT, R40, R50, 0x2, R39 ;  /* 0x0840000032287989 */ /* 0x000e3400000e0027 */
[----:B0-----:R-:W-:-:S02]  /*3010*/  @!P0 VIMNMX R50, PT, PT, R50, R40, !PT ;  /* 0x0000002832328248 */ /* 0x001fc40007fe0100 */
[----:B------:R-:W-:Y:S01]  /*3020*/  ISETP.GT.AND P0, PT, R32, R39, PT ;  /* 0x000000272000720c */ /* 0x000fe20003f04270 */
[----:B------:R-:W-:Y:S02]  /*3030*/  VIADD R32, R41, 0x8 ;  /* 0x0000000829207836 */ /* 0x000fe40000000000 */
[----:B------:R-:W0:Y:S10]  /*3040*/  SHFL.DOWN PT, R40, R50, 0x4, R39 ;  /* 0x0880000032287989 */ /* 0x000e3400000e0027 */
[----:B0-----:R-:W-:-:S02]  /*3050*/  @!P0 VIMNMX R50, PT, PT, R50, R40, !PT ;  /* 0x0000002832328248 */ /* 0x001fc40007fe0100 */
[----:B------:R-:W-:Y:S02]  /*3060*/  ISETP.GT.AND P0, PT, R32, R39, PT ;  /* 0x000000272000720c */ /* 0x000fe40003f04270 */
[----:B------:R-:W0:Y:S01]  /*3070*/  LDC.64 R32, c[0x0][0x390] ;  /* 0x0000e400ff207b82 */ /* 0x000e220000000a00 */
[----:B------:R-:W1:Y:S01]  /*3080*/  SHFL.DOWN PT, R40, R50, 0x8, R39 ;  /* 0x0900000032287989 */ /* 0x000e6200000e0027 */
[----:B0-----:R-:W-:-:S09]  /*3090*/  IADD3 R44, P4, PT, R32, 0x100, RZ ;  /* 0x00000100202c7810 */ /* 0x001fd20007f9e0ff */
[----:B-1----:R-:W-:Y:S02]  /*30a0*/  @!P0 VIMNMX R50, PT, PT, R50, R40, !PT ;  /* 0x0000002832328248 */ /* 0x002fe40007fe0100 */
[----:B------:R-:W-:Y:S01]  /*30b0*/  ISETP.NE.AND P0, PT, R38, 0x65, PT ;  /* 0x000000652600780c */ /* 0x000fe20003f05270 */
[----:B------:R-:W-:Y:S02]  /*30c0*/  IMAD.X R45, RZ, RZ, R33, P4 ;  /* 0x000000ffff2d7224 */ /* 0x000fe400020e0621 */
[----:B------:R-:W0:Y:S10]  /*30d0*/  SHFL.DOWN PT, R40, R50, 0x10, R39 ;  /* 0x0a00000032287989 */ /* 0x000e3400000e0027 */
[----:B------:R-:W-:-:S02]  /*30e0*/  VOTE.ALL P0, P0 ;  /* 0x0000000000ff7806 */ /* 0x000fc40000000000 */
[----:B0-----:R-:W-:-:S11]  /*30f0*/  @!P3 VIMNMX R50, PT, PT, R50, R40, !PT ;  /* 0x000000283232b248 */ /* 0x001fd60007fe0100 */
.L_x_88:
[----:B------:R-:W-:Y:S05]  /*3100*/  @!P0 BRA `(.L_x_35) ;  /* 0x0000000000d48947 */ /* 0x000fea0003800000 */
.L_x_43:
[----:B------:R-:W-:-:S05]  /*3110*/  IMAD.WIDE R52, R48, 0x8, R44 ;  /* 0x0000000830347825 */ /* 0x000fca00078e022c */
[----:B------:R-:W2:Y:S01]  /*3120*/  LD.E.64.STRONG.GPU R38, desc[UR12][R52.64+-0x100] ;  /* 0xffff000c34267980 */ /* 0x000ea2000c10fb00 */
[----:B------:R-:W-:Y:S05]  /*3130*/  YIELD ;  /* 0x0000000000007946 */ /* 0x000fea0003800000 */
[----:B------:R-:W-:Y:S01]  /*3140*/  UMOV UR5, 0xffffffff ;  /* 0xffffffff00057882 */ /* 0x000fe20000000000 */
[----:B--2---:R-:W-:Y:S02]  /*3150*/  ISETP.NE.AND P0, PT, R38, 0x63, PT ;  /* 0x000000632600780c */ /* 0x004fe40003f05270 */
[----:B------:R-:W-:Y:S11]  /*3160*/  BRA.DIV UR5, `(.L_x_36) ;  /* 0x0000001a05c87947 */ /* 0x000ff6000b800000 */
[----:B------:R-:W-:-:S13]  /*3170*/  VOTE.ANY P0, !P0 ;  /* 0x0000000000ff7806 */ /* 0x000fda0004000100 */
.L_x_91:
[----:B------:R-:W-:Y:S05]  /*3180*/  @!P0 BRA `(.L_x_37) ;  /* 0x0000000000308947 */ /* 0x000fea0003800000 */
.L_x_41:
[----:B------:R-:W-:Y:S05]  /*3190*/  YIELD ;  /* 0x0000000000007946 */ /* 0x000fea0003800000 */
[----:B------:R-:W-:Y:S05]  /*31a0*/  @P1 BRA `(.L_x_38) ;  /* 0x0000000000081947 */ /* 0x000fea0003800000 */
[----:B------:R0:W-:Y:S06]  /*31b0*/  MEMBAR.SC.CTA ;  /* 0x0000000000007992 */ /* 0x0001ec0000000000 */
[----:B0-----:R-:W-:Y:S05]  /*31c0*/  BRA `(.L_x_39) ;  /* 0x0000000000087947 */ /* 0x001fea0003800000 */
.L_x_38:
[----:B------:R-:W-:Y:S05]  /*31d0*/  NANOSLEEP 0x288 ;  /* 0x000002880000795d */ /* 0x000fea0003800000 */
[----:B------:R-:W-:Y:S01]  /*31e0*/  NOP ;  /* 0x0000000000007918 */ /* 0x000fe20000000000 */
.L_x_39:
[----:B------:R-:W2:Y:S01]  /*31f0*/  LD.E.64.STRONG.GPU R38, desc[UR12][R52.64+-0x100] ;  /* 0xffff000c34267980 */ /* 0x000ea2000c10fb00 */
[----:B------:R-:W-:Y:S01]  /*3200*/  UMOV UR5, 0xffffffff ;  /* 0xffffffff00057882 */ /* 0x000fe20000000000 */
[----:B--2---:R-:W-:Y:S02]  /*3210*/  ISETP.NE.AND P0, PT, R38, 0x63, PT ;  /* 0x000000632600780c */ /* 0x004fe40003f05270 */
[----:B------:R-:W-:Y:S11]  /*3220*/  BRA.DIV UR5, `(.L_x_40) ;  /* 0x0000001a05b87947 */ /* 0x000ff6000b800000 */
[----:B------:R-:W-:-:S13]  /*3230*/  VOTE.ANY P0, !P0 ;  /* 0x0000000000ff7806 */ /* 0x000fda0004000100 */
.L_x_94:
[----:B------:R-:W-:Y:S05]  /*3240*/  @P0 BRA `(.L_x_41) ;  /* 0xfffffffc00d00947 */ /* 0x000fea000383ffff */
.L_x_37:
[----:B------:R-:W-:Y:S01]  /*3250*/  UMOV UR5, 0xffffffff ;  /* 0xffffffff00057882 */ /* 0x000fe20000000000 */
[----:B------:R-:W-:Y:S01]  /*3260*/  ISETP.NE.AND P0, PT, R38, 0x65, PT ;  /* 0x000000652600780c */ /* 0x000fe20003f05270 */
[----:B------:R-:W-:Y:S01]  /*3270*/  IMAD.MOV.U32 R49, RZ, RZ, R39 ;  /* 0x000000ffff317224 */ /* 0x000fe200078e0027 */
[----:B------:R-:W-:Y:S11]  /*3280*/  BRA.DIV UR5, `(.L_x_42) ;  /* 0x0000001a05c07947 */ /* 0x000ff6000b800000 */
[----:B------:R-:W-:Y:S01]  /*3290*/  VOTE.ANY R32, PT, !P0 ;  /* 0x0000000000207806 */ /* 0x000fe200040e0100 */
[----:B------:R-:W-:-:S03]  /*32a0*/  VIADD R48, R48, 0xffffffe0 ;  /* 0xffffffe030307836 */ /* 0x000fc60000000000 */
[----:B------:R-:W-:-:S05]  /*32b0*/  LOP3.LUT R32, R32, 0x80000000, R43, 0xec, !PT ;  /* 0x8000000020207812 */ /* 0x000fca00078eec2b */
[----:B------:R-:W-:-:S05]  /*32c0*/  VIADD R33, R32, 0xffffffff ;  /* 0xffffffff20217836 */ /* 0x000fca0000000000 */
[----:B------:R-:W-:Y:S01]  /*32d0*/  LOP3.LUT R33, R32, R33, RZ, 0xc, !PT ;  /* 0x0000002120217212 */ /* 0x000fe200078e0cff */
[----:B------:R-:W-:-:S03]  /*32e0*/  VIADD R32, R41, 0x2 ;  /* 0x0000000229207836 */ /* 0x000fc60000000000 */
[----:B------:R-:W0:Y:S02]  /*32f0*/  POPC R39, R33 ;  /* 0x0000002100277309 */ /* 0x000e240000000000 */
[----:B0-----:R-:W0:Y:S01]  /*3300*/  SHFL.DOWN PT, R40, R49, 0x1, R39 ;  /* 0x0820000031287989 */ /* 0x001e2200000e0027 */
[----:B------:R-:W-:-:S13]  /*3310*/  ISETP.GE.AND P0, PT, R41, R39, PT ;  /* 0x000000272900720c */ /* 0x000fda0003f06270 */
        /* <DEDUP_REMOVED lines=9> */
[-C--:B------:R-:W-:Y:S01]  /*33b0*/  ISETP.GT.AND P0, PT, R32, R39.reuse, PT ;  /* 0x000000272000720c */ /* 0x080fe20003f04270 */
[----:B------:R-:W-:Y:S02]  /*33c0*/  VIADD R32, R41, 0x10 ;  /* 0x0000001029207836 */ /* 0x000fe40000000000 */
[----:B------:R-:W0:Y:S03]  /*33d0*/  SHFL.DOWN PT, R40, R49, 0x8, R39 ;  /* 0x0900000031287989 */ /* 0x000e2600000e0027 */
[----:B------:R-:W-:-:S07]  /*33e0*/  ISETP.GT.AND P3, PT, R32, R39, PT ;  /* 0x000000272000720c */ /* 0x000fce0003f64270 */
[----:B0-----:R-:W-:Y:S02]  /*33f0*/  @!P0 VIMNMX R49, PT, PT, R49, R40, !PT ;  /* 0x0000002831318248 */ /* 0x001fe40007fe0100 */
[----:B------:R-:W-:-:S03]  /*3400*/  ISETP.NE.AND P0, PT, R38, 0x65, PT ;  /* 0x000000652600780c */ /* 0x000fc60003f05270 */
[----:B------:R-:W0:Y:S10]  /*3410*/  SHFL.DOWN PT, R40, R49, 0x10, R39 ;  /* 0x0a00000031287989 */ /* 0x000e3400000e0027 */
[----:B------:R-:W-:-:S02]  /*3420*/  VOTE.ALL P0, P0 ;  /* 0x0000000000ff7806 */ /* 0x000fc40000000000 */
[----:B0-----:R-:W-:-:S04]  /*3430*/  @!P3 VIMNMX R49, PT, PT, R49, R40, !PT ;  /* 0x000000283131b248 */ /* 0x001fc80007fe0100 */
[----:B------:R-:W-:-:S07]  /*3440*/  VIMNMX R50, PT, PT, R49, R50, !PT ;  /* 0x0000003231327248 */ /* 0x000fce0007fe0100 */
.L_x_103:
[----:B------:R-:W-:Y:S05]  /*3450*/  @P0 BRA `(.L_x_43) ;  /* 0xfffffffc002c0947 */ /* 0x000fea000383ffff */
.L_x_35:
[----:B------:R-:W-:Y:S01]  /*3460*/  ISETP.NE.AND P0, PT, R41, RZ, PT ;  /* 0x000000ff2900720c */ /* 0x000fe20003f05270 */
[----:B------:R-:W0:Y:S01]  /*3470*/  @!P2 S2R R33, SR_CgaCtaId ;  /* 0x000000000021a919 */ /* 0x000e220000008800 */
[----:B------:R-:W-:Y:S01]  /*3480*/  @!P2 MOV R32, 0x400 ;  /* 0x000004000020a802 */ /* 0x000fe20000000f00 */
[----:B------:R-:W-:Y:S01]  /*3490*/  @!P2 IMAD.MOV.U32 R34, RZ, RZ, 0x65 ;  /* 0x00000065ff22a424 */ /* 0x000fe200078e00ff */
[----:B------:R-:W-:-:S05]  /*34a0*/  @!P2 VIMNMX R35, PT, PT, R35, R50, !PT ;  /* 0x000000322323a248 */ /* 0x000fca0007fe0100 */
[----:B------:R1:W-:Y:S04]  /*34b0*/  @!P2 ST.E.64.STRONG.GPU desc[UR12][R46.64+0x100], R34 ;  /* 0x000100222e00a985 */ /* 0x0003e8000c10fb0c */
[----:B------:R-:W2:Y:S01]  /*34c0*/  @!P0 S2R R39, SR_CgaCtaId ;  /* 0x0000000000278919 */ /* 0x000ea20000008800 */
[----:B------:R-:W-:Y:S02]  /*34d0*/  @!P0 MOV R38, 0x400 ;  /* 0x0000040000268802 */ /* 0x000fe40000000f00 */
[----:B0-----:R-:W-:Y:S01]  /*34e0*/  @!P2 LEA R32, R33, R32, 0x18 ;  /* 0x000000202120a211 */ /* 0x001fe200078ec0ff */
[----:B------:R-:W-:Y:S02]  /*34f0*/  IMAD.MOV.U32 R33, RZ, RZ, R42 ;  /* 0x000000ffff217224 */ /* 0x000fe400078e002a */
[----:B------:R-:W-:-:S02]  /*3500*/  @!P0 IMAD.MOV.U32 R33, RZ, RZ, R50 ;  /* 0x000000ffff218224 */ /* 0x000fc400078e0032 */
[----:B------:R1:W-:Y:S04]  /*3510*/  @!P2 STS [R32+0x8], R35 ;  /* 0x000008232000a388 */ /* 0x0003e80000000800 */
[----:B------:R1:W-:Y:S01]  /*3520*/  @!P2 STS [R32+0x4], R50 ;  /* 0x000004322000a388 */ /* 0x0003e20000000800 */
[----:B--2---:R-:W-:-:S05]  /*3530*/  @!P0 LEA R39, R39, R38, 0x18 ;  /* 0x0000002627278211 */ /* 0x004fca00078ec0ff */
[----:B------:R1:W-:Y:S02]  /*3540*/  @!P0 STS [R39+0x24], R50 ;  /* 0x0000243227008388 */ /* 0x0003e40000000800 */
.L_x_25:
[----:B------:R-:W-:Y:S05]  /*3550*/  WARPSYNC.ALL ;  /* 0x0000000000007948 */ /* 0x000fea0003800000 */
[----:B------:R-:W0:Y:S08]  /*3560*/  S2UR UR5, SR_CgaCtaId ;  /* 0x00000000000579c3 */ /* 0x000e300000008800 */
[----:B------:R-:W-:Y:S01]  /*3570*/  BAR.SYNC.DEFER_BLOCKING 0x0 ;  /* 0x0000000000007b1d */ /* 0x000fe20000010000 */
[----:B------:R-:W-:-:S05]  /*3580*/  ISETP.NE.AND P0, PT, R6, RZ, PT ;  /* 0x000000ff0600720c */ /* 0x000fca0003f05270 */
[----:B------:R-:W-:Y:S02]  /*3590*/  UMOV UR4, 0x400 ;  /* 0x0000040000047882 */ /* 0x000fe40000000000 */
[----:B0-----:R-:W-:-:S09]  /*35a0*/  ULEA UR4, UR5, UR4, 0x18 ;  /* 0x0000000405047291 */ /* 0x001fd2000f8ec0ff */
[----:B-1----:R-:W0:Y:S02]  /*35b0*/  LDS R32, [UR4+0x24] ;  /* 0x00002404ff207984 */ /* 0x002e240008000800 */
        /* <DEDUP_REMOVED lines=25> */
.L_x_24:
[----:B------:R-:W-:Y:S01]  /*3750*/  BAR.SYNC.DEFER_BLOCKING 0x0 ;  /* 0x0000000000007b1d */ /* 0x000fe20000010000 */
[----:B------:R-:W-:Y:S01]  /*3760*/  ISETP.NE.AND P0, PT, R6, RZ, PT ;  /* 0x000000ff0600720c */ /* 0x000fe20003f05270 */
[----:B------:R-:W-:-:S04]  /*3770*/  IMAD.U32 R38, RZ, RZ, UR6 ;  /* 0x00000006ff267e24 */ /* 0x000fc8000f8e00ff */
[----:B------:R-:W0:Y:S01]  /*3780*/  LDCU.64 UR8, c[0x0][0x388] ;  /* 0x00007100ff0877ac */ /* 0x000e220008000a00 */
[----:B------:R-:W1:Y:S01]  /*3790*/  S2R R6, SR_TID.X ;  /* 0x0000000000067919 */ /* 0x000e620000002100 */
[----:B------:R1:W-:Y:S04]  /*37a0*/  STS.128 [R0], R8 ;  /* 0x0000000800007388 */ /* 0x0003e80000000c00 */
[----:B------:R-:W-:Y:S04]  /*37b0*/  STS.128 [R0+0x10], R12 ;  /* 0x0000100c00007388 */ /* 0x000fe80000000c00 */
[----:B------:R2:W-:Y:S04]  /*37c0*/  STS.128 [R0+0x20], R16 ;  /* 0x0000201000007388 */ /* 0x0005e80000000c00 */
[----:B------:R-:W-:Y:S04]  /*37d0*/  STS.128 [R0+0x30], R20 ;  /* 0x0000301400007388 */ /* 0x000fe80000000c00 */
[----:B------:R-:W-:Y:S01]  /*37e0*/  STS.128 [R0+0x40], R24 ;  /* 0x0000401800007388 */ /* 0x000fe20000000c00 */
[----:B-1----:R-:W-:-:S02]  /*37f0*/  LOP3.LUT R8, R6, 0x1f, RZ, 0xc0, !PT ;  /* 0x0000001f06087812 */ /* 0x002fc400078ec0ff */
[----:B------:R-:W-:Y:S01]  /*3800*/  LOP3.LUT R6, R6, 0x3e0, RZ, 0xc0, !PT ;  /* 0x000003e006067812 */ /* 0x000fe200078ec0ff */
[----:B------:R-:W-:Y:S01]  /*3810*/  STS.128 [R0+0x50], R28 ;  /* 0x0000501c00007388 */ /* 0x000fe20000000c00 */
[----:B------:R-:W-:-:S03]  /*3820*/  NOP ;  /* 0x0000000000007918 */ /* 0x000fc60000000000 */
[----:B------:R-:W-:Y:S01]  /*3830*/  LDS R32, [R2] ;  /* 0x0000000002207984 */ /* 0x000fe20000000800 */
[----:B------:R-:W-:-:S03]  /*3840*/  IMAD R6, R6, 0x18, R8 ;  /* 0x0000001806067824 */ /* 0x000fc600078e0208 */
[----:B------:R-:W-:Y:S01]  /*3850*/  LDS R34, [R2+0x80] ;  /* 0x0000800002227984 */ /* 0x000fe20000000800 */
[----:B--2---:R-:W-:-:S03]  /*3860*/  VIADD R16, R6, 0x40 ;  /* 0x0000004006107836 */ /* 0x004fc60000000000 */
[----:B------:R-:W-:Y:S04]  /*3870*/  LDS R10, [R2+0x100] ;  /* 0x00010000020a7984 */ /* 0x000fe80000000800 */
        /* <DEDUP_REMOVED lines=20> */
[----:B------:R1:W-:Y:S04]  /*39c0*/  LDS R25, [R2+0xb80] ;  /* 0x000b800002197984 */ /* 0x0003e80000000800 */
[----:B------:R-:W-:Y:S01]  /*39d0*/  @!P0 STS [UR4+0x3000], R38 ;  /* 0x00300026ff008988 */ /* 0x000fe20008000804 */
[----:B------:R-:W-:Y:S01]  /*39e0*/  BAR.SYNC.DEFER_BLOCKING 0x0 ;  /* 0x0000000000007b1d */ /* 0x000fe20000010000 */
[----:B------:R-:W-:-:S05]  /*39f0*/  IADD3 R9, P0, PT, R5, UR10, RZ ;  /* 0x0000000a05097c10 */ /* 0x000fca000ff1e0ff */
[----:B------:R-:W-:Y:S01]  /*3a00*/  IMAD.X R12, RZ, RZ, UR11, P0 ;  /* 0x0000000bff0c7e24 */ /* 0x000fe200080e06ff */
[C---:B0-----:R-:W-:Y:S01]  /*3a10*/  LEA R8, P0, R9.reuse, UR8, 0x2 ;  /* 0x0000000809087c11 */ /* 0x041fe2000f8010ff */
[----:B------:R-:W1:Y:S03]  /*3a20*/  S2R R14, SR_TID.X ;  /* 0x00000000000e7919 */ /* 0x000e660000002100 */
[----:B------:R-:W-:Y:S01]  /*3a30*/  LEA.HI.X R9, R9, UR9, R12, 0x2, P0 ;  /* 0x0000000909097c11 */ /* 0x000fe200080f140c */
[----:B------:R-:W-:Y:S01]  /*3a40*/  VIADD R12, R6, 0x20 ;  /* 0x00000020060c7836 */ /* 0x000fe20000000000 */
[----:B------:R-:W0:Y:S01]  /*3a50*/  LDS R0, [UR4+0x3000] ;  /* 0x00300004ff007984 */ /* 0x000e220008000800 */
[C---:B-1----:R-:W-:Y:S02]  /*3a60*/  LOP3.LUT R2, R14.reuse, 0x3e0, RZ, 0xc0, !PT ;  /* 0x000003e00e027812 */ /* 0x042fe400078ec0ff */
[----:B------:R-:W-:-:S05]  /*3a70*/  LOP3.LUT R14, R14, 0x1f, RZ, 0xc0, !PT ;  /* 0x0000001f0e0e7812 */ /* 0x000fca00078ec0ff */
[----:B------:R-:W-:Y:S02]  /*3a80*/  IMAD R2, R2, 0x18, R14 ;  /* 0x0000001802027824 */ /* 0x000fe400078e020e */
[C---:B------:R-:W-:Y:S01]  /*3a90*/  VIADD R14, R6.reuse, 0xa0 ;  /* 0x000000a0060e7836 */ /* 0x040fe20000000000 */
[-C--:B0-----:R-:W-:Y:S01]  /*3aa0*/  ISETP.GE.AND P2, PT, R5, R0.reuse, PT ;  /* 0x000000000500720c */ /* 0x081fe20003f46270 */
[----:B------:R-:W-:Y:S01]  /*3ab0*/  VIADD R5, R6, 0x60 ;  /* 0x0000006006057836 */ /* 0x000fe20000000000 */
[-C--:B------:R-:W-:Y:S01]  /*3ac0*/  ISETP.GE.AND P6, PT, R12, R0.reuse, PT ;  /* 0x000000000c00720c */ /* 0x080fe20003fc6270 */
[----:B------:R-:W-:Y:S01]  /*3ad0*/  VIADD R12, R6, 0x80 ;  /* 0x00000080060c7836 */ /* 0x000fe20000000000 */
[-C--:B------:R-:W-:Y:S01]  /*3ae0*/  ISETP.GE.AND P5, PT, R16, R0.reuse, PT ;  /* 0x000000001000720c */ /* 0x080fe20003fa6270 */
[C---:B------:R-:W-:Y:S01]  /*3af0*/  VIADD R16, R6.reuse, 0xc0 ;  /* 0x000000c006107836 */ /* 0x040fe20000000000 */
[-C--:B------:R-:W-:Y:S01]  /*3b00*/  ISETP.GE.AND P1, PT, R5, R0.reuse, PT ;  /* 0x000000000500720c */ /* 0x080fe20003f26270 */
[----:B------:R-:W-:Y:S01]  /*3b10*/  VIADD R5, R6, 0xe0 ;  /* 0x000000e006057836 */ /* 0x000fe20000000000 */
[-C--:B------:R-:W-:Y:S01]  /*3b20*/  ISETP.GE.AND P0, PT, R12, R0.reuse, PT ;  /* 0x000000000c00720c */ /* 0x080fe20003f06270 */
[----:B------:R-:W-:Y:S01]  /*3b30*/  VIADD R12, R6, 0x100 ;  /* 0x00000100060c7836 */ /* 0x000fe20000000000 */
[----:B------:R-:W-:-:S02]  /*3b40*/  ISETP.GE.AND P3, PT, R16, R0, PT ;  /* 0x000000001000720c */ /* 0x000fc40003f66270 */
[-C--:B------:R-:W-:Y:S01]  /*3b50*/  ISETP.GE.AND P4, PT, R14, R0.reuse, PT ;  /* 0x000000000e00720c */ /* 0x080fe20003f86270 */
[----:B------:R-:W-:Y:S01]  /*3b60*/  @!P2 STG.E desc[UR12][R8.64], R32 ;  /* 0x000000200800a986 */ /* 0x000fe2000c10190c */
[-C--:B------:R-:W-:Y:S01]  /*3b70*/  ISETP.GE.AND P2, PT, R5, R0.reuse, PT ;  /* 0x000000000500720c */ /* 0x080fe20003f46270 */
[C---:B------:R-:W-:Y:S02]  /*3b80*/  VIADD R5, R6.reuse, 0x120 ;  /* 0x0000012006057836 */ /* 0x040fe40000000000 */
[----:B------:R0:W-:Y:S03]  /*3b90*/  @!P5 STG.E desc[UR12][R8.64+0x100], R10 ;  /* 0x0001000a0800d986 */ /* 0x0001e6000c10190c */
[-C--:B------:R-:W-:Y:S01]  /*3ba0*/  ISETP.GE.AND P5, PT, R5, R0.reuse, PT ;  /* 0x000000000500720c */ /* 0x080fe20003fa6270 */
[----:B------:R-:W-:Y:S01]  /*3bb0*/  VIADD R5, R6, 0x160 ;  /* 0x0000016006057836 */ /* 0x000fe20000000000 */
[----:B------:R-:W-:Y:S01]  /*3bc0*/  @!P6 STG.E desc[UR12][R8.64+0x80], R34 ;  /* 0x000080220800e986 */ /* 0x000fe2000c10190c */
[----:B------:R-:W-:Y:S01]  /*3bd0*/  ISETP.GE.AND P6, PT, R12, R0, PT ;  /* 0x000000000c00720c */ /* 0x000fe20003fc6270 */
[----:B------:R-:W-:-:S02]  /*3be0*/  VIADD R12, R6, 0x140 ;  /* 0x00000140060c7836 */ /* 0x000fc40000000000 */
[----:B------:R1:W-:Y:S01]  /*3bf0*/  @!P0 STG.E desc[UR12][R8.64+0x200], R51 ;  /* 0x0002003308008986 */ /* 0x0003e2000c10190c */
[-C--:B------:R-:W-:Y:S01]  /*3c00*/  ISETP.GE.AND P0, PT, R5, R0.reuse, PT ;  /* 0x000000000500720c */ /* 0x080fe20003f06270 */
[C---:B------:R-:W-:Y:S02]  /*3c10*/  VIADD R5, R6.reuse, 0x1a0 ;  /* 0x000001a006057836 */ /* 0x040fe40000000000 */
[----:B------:R2:W-:Y:S01]  /*3c20*/  @!P3 STG.E desc[UR12][R8.64+0x300], R47 ;  /* 0x0003002f0800b986 */ /* 0x0005e2000c10190c */
[C---:B0-----:R-:W-:Y:S02]  /*3c30*/  VIADD R10, R6.reuse, 0x1c0 ;  /* 0x000001c0060a7836 */ /* 0x041fe40000000000 */
[-C--:B------:R-:W-:Y:S01]  /*3c40*/  ISETP.GE.AND P3, PT, R5, R0.reuse, PT ;  /* 0x000000000500720c */ /* 0x080fe20003f66270 */
[----:B------:R-:W-:Y:S01]  /*3c50*/  VIADD R5, R6, 0x1e0 ;  /* 0x000001e006057836 */ /* 0x000fe20000000000 */
[----:B------:R2:W-:Y:S01]  /*3c60*/  @!P1 STG.E desc[UR12][R8.64+0x180], R53 ;  /* 0x0001803508009986 */ /* 0x0005e2000c10190c */
[----:B------:R-:W-:Y:S01]  /*3c70*/  ISETP.GE.AND P1, PT, R12, R0, PT ;  /* 0x000000000c00720c */ /* 0x000fe20003f26270 */
[----:B------:R-:W-:-:S02]  /*3c80*/  VIADD R12, R6, 0x180 ;  /* 0x00000180060c7836 */ /* 0x000fc40000000000 */
[----:B------:R2:W-:Y:S01]  /*3c90*/  @!P6 STG.E desc[UR12][R8.64+0x400], R43 ;  /* 0x0004002b0800e986 */ /* 0x0005e2000c10190c */
[-C--:B------:R-:W-:Y:S01]  /*3ca0*/  ISETP.GE.AND P6, PT, R5, R0.reuse, PT ;  /* 0x000000000500720c */ /* 0x080fe20003fc6270 */
[----:B-1----:R-:W-:Y:S02]  /*3cb0*/  VIADD R51, R6, 0x200 ;  /* 0x0000020006337836 */ /* 0x002fe40000000000 */
[----:B------:R2:W-:Y:S01]  /*3cc0*/  @!P4 STG.E desc[UR12][R8.64+0x280], R49 ;  /* 0x000280310800c986 */ /* 0x0005e2000c10190c */
[-C--:B------:R-:W-:Y:S01]  /*3cd0*/  ISETP.GE.AND P4, PT, R12, R0.reuse, PT ;  /* 0x000000000c00720c */ /* 0x080fe20003f86270 */
[----:B------:R-:W-:Y:S02]  /*3ce0*/  VIADD R5, R6, 0x220 ;  /* 0x0000022006057836 */ /* 0x000fe40000000000 */
[----:B------:R2:W-:Y:S01]  /*3cf0*/  @!P2 STG.E desc[UR12][R8.64+0x380], R45 ;  /* 0x0003802d0800a986 */ /* 0x0005e2000c10190c */
[----:B------:R-:W-:-:S03]  /*3d00*/  ISETP.GE.AND P2, PT, R10, R0, PT ;  /* 0x000000000a00720c */ /* 0x000fc60003f46270 */
[----:B------:R2:W-:Y:S01]  /*3d10*/  @!P5 STG.E desc[UR12][R8.64+0x480], R39 ;  /* 0x000480270800d986 */ /* 0x0005e2000c10190c */
[----:B------:R-:W-:-:S03]  /*3d20*/  ISETP.GE.AND P5, PT, R51, R0, PT ;  /* 0x000000003300720c */ /* 0x000fc60003fa6270 */
        /* <DEDUP_REMOVED lines=15> */
[----:B------:R2:W-:Y:S04]  /*3e20*/  @!P1 STG.E desc[UR12][R8.64+0x880], R21 ;  /* 0x0008801508009986 */ /* 0x0005e8000c10190c */
[----:B------:R2:W-:Y:S04]  /*3e30*/  @!P0 STG.E desc[UR12][R8.64+0x900], R19 ;  /* 0x0009001308008986 */ /* 0x0005e8000c10190c */
[----:B------:R2:W-:Y:S04]  /*3e40*/  @!P4 STG.E desc[UR12][R8.64+0x980], R17 ;  /* 0x000980110800c986 */ /* 0x0005e8000c10190c */
[----:B------:R2:W-:Y:S04]  /*3e50*/  @!P3 STG.E desc[UR12][R8.64+0xa00], R15 ;  /* 0x000a000f0800b986 */ /* 0x0005e8000c10190c */
[----:B------:R2:W-:Y:S04]  /*3e60*/  @!P2 STG.E desc[UR12][R8.64+0xa80], R13 ;  /* 0x000a800d0800a986 */ /* 0x0005e8000c10190c */
[----:B------:R2:W-:Y:S01]  /*3e70*/  @!P6 STG.E desc[UR12][R8.64+0xb00], R11 ;  /* 0x000b000b0800e986 */ /* 0x0005e2000c10190c */
[----:B------:R-:W-:Y:S05]  /*3e80*/  @P5 EXIT ;  /* 0x000000000000594d */ /* 0x000fea0003800000 */
[----:B------:R-:W-:Y:S01]  /*3e90*/  STG.E desc[UR12][R8.64+0xb80], R25 ;  /* 0x000b801908007986 */ /* 0x000fe2000c10190c */
[----:B------:R-:W-:Y:S05]  /*3ea0*/  EXIT ;  /* 0x000000000000794d */ /* 0x000fea0003800000 */
.L_x_7:
[----:B------:R-:W-:Y:S01]  /*3eb0*/  BSSY B1, `(.L_x_44) ;  /* 0x0000006000017945 */ /* 0x000fe20003800000 */
[----:B------:R-:W-:Y:S01]  /*3ec0*/  PLOP3.LUT P0, PT, P0, PT, PT, 0x8, 0x80 ;  /* 0x000000000080781c */ /* 0x000fe2000070e170 */
[----:B------:R-:W-:-:S12]  /*3ed0*/  IMAD.MOV.U32 R32, RZ, RZ, -0x1 ;  /* 0xffffffffff207424 */ /* 0x000fd800078e00ff */
[----:B------:R-:W-:Y:S05]  /*3ee0*/  WARPSYNC.COLLECTIVE R32, `(.L_x_45) ;  /* 0x0000000020087348 */ /* 0x000fea0003c00000 */
[----:B------:R-:W-:Y:S01]  /*3ef0*/  VOTE.ANY P0, P0 ;  /* 0x0000000000ff7806 */ /* 0x000fe20000000100 */
[----:B------:R-:W-:-:S12]  /*3f00*/  ENDCOLLECTIVE ;  /* 0x000000000000791b */ /* 0x000fd80003800000 */
.L_x_45:
[----:B------:R-:W-:Y:S05]  /*3f10*/  BSYNC B1 ;  /* 0x0000000000017941 */ /* 0x000fea0003800000 */
.L_x_44:
[----:B------:R-:W-:Y:S05]  /*3f20*/  BRA `(.L_x_46) ;  /* 0xffffffcc00e87947 */ /* 0x000fea000383ffff */
.L_x_11:
[----:B------:R-:W-:Y:S01]  /*3f30*/  BSSY B1, `(.L_x_47) ;  /* 0x0000006000017945 */ /* 0x000fe20003800000 */
[----:B------:R-:W-:Y:S01]  /*3f40*/  PLOP3.LUT P0, PT, P0, PT, PT, 0x8, 0x80 ;  /* 0x000000000080781c */ /* 0x000fe2000070e170 */
[----:B------:R-:W-:-:S12]  /*3f50*/  IMAD.MOV.U32 R32, RZ, RZ, -0x1 ;  /* 0xffffffffff207424 */ /* 0x000fd800078e00ff */
[----:B------:R-:W-:Y:S05]  /*3f60*/  WARPSYNC.COLLECTIVE R32, `(.L_x_48) ;  /* 0x0000000020087348 */ /* 0x000fea0003c00000 */
[----:B------:R-:W-:Y:S01]  /*3f70*/  VOTE.ANY P0, P0 ;  /* 0x0000000000ff7806 */ /* 0x000fe20000000100 */
[----:B------:R-:W-:-:S12]  /*3f80*/  ENDCOLLECTIVE ;  /* 0x000000000000791b */ /* 0x000fd80003800000 */
.L_x_48:
[----:B------:R-:W-:Y:S05]  /*3f90*/  BSYNC B1 ;  /* 0x0000000000017941 */ /* 0x000fea0003800000 */
.L_x_47:
[----:B------:R-:W-:Y:S05]  /*3fa0*/  BRA `(.L_x_49) ;  /* 0xffffffcc00f87947 */ /* 0x000fea000383ffff */
.L_x_13:
[----:B------:R-:W0:Y:S01]  /*3fb0*/  S2R R45, SR_GEMASK ;  /* 0x00000000002d7919 */ /* 0x000e220000003c00 */
[----:B------:R-:W-:Y:S01]  /*3fc0*/  BSSY B1, `(.L_x_50) ;  /* 0x0000006000017945 */ /* 0x000fe20003800000 */
[----:B------:R-:W-:Y:S01]  /*3fd0*/  PLOP3.LUT P3, PT, P0, PT, PT, 0x8, 0x80 ;  /* 0x000000000080781c */ /* 0x000fe2000076e170 */
[----:B------:R-:W-:-:S12]  /*3fe0*/  IMAD.MOV.U32 R32, RZ, RZ, -0x1 ;  /* 0xffffffffff207424 */ /* 0x000fd800078e00ff */
[----:B0-----:R-:W-:Y:S05]  /*3ff0*/  WARPSYNC.COLLECTIVE R32, `(.L_x_51) ;  /* 0x0000000020087348 */ /* 0x001fea0003c00000 */
[----:B------:R-:W-:Y:S01]  /*4000*/  VOTE.ANY R32, PT, P3 ;  /* 0x0000000000207806 */ /* 0x000fe200018e0100 */
[----:B0-----:R-:W-:Y:S06]  /*4010*/  ENDCOLLECTIVE ;  /* 0x000000000000791b */ /* 0x001fec0003800000 */
.L_x_51:
[----:B------:R-:W-:Y:S05]  /*4020*/  BSYNC B1 ;  /* 0x0000000000017941 */ /* 0x000fea0003800000 */
.L_x_50:
[----:B------:R-:W-:Y:S01]  /*4030*/  LOP3.LUT R32, R32, 0x80000000, R45, 0xec, !PT ;  /* 0x8000000020207812 */ /* 0x000fe200078eec2d */
[----:B------:R-:W-:Y:S01]  /*4040*/  IMAD.MOV.U32 R34, RZ, RZ, 0x1 ;  /* 0x00000001ff227424 */ /* 0x000fe200078e00ff */
[----:B------:R-:W-:Y:S01]  /*4050*/  ISETP.NE.AND P0, PT, R36, 0x65, PT ;  /* 0x000000652400780c */ /* 0x000fe20003f05270 */
[----:B------:R-:W-:Y:S02]  /*4060*/  VIADD R44, R30, 0x2 ;  /* 0x000000021e2c7836 */ /* 0x000fe40000000000 */
[----:B------:R-:W-:Y:S02]  /*4070*/  VIADD R33, R32, 0xffffffff ;  /* 0xffffffff20217836 */ /* 0x000fe40000000000 */
[C---:B------:R-:W-:Y:S02]  /*4080*/  VIADD R43, R30.reuse, 0x4 ;  /* 0x000000041e2b7836 */ /* 0x040fe40000000000 */
[----:B------:R-:W-:Y:S01]  /*4090*/  VIADD R42, R30, 0x8 ;  /* 0x000000081e2a7836 */ /* 0x000fe20000000000 */
[----:B------:R-:W-:Y:S01]  /*40a0*/  LOP3.LUT R36, R32, R33, RZ, 0xc, !PT ;  /* 0x0000002120247212 */ /* 0x000fe200078e0cff */
[----:B------:R-:W-:-:S02]  /*40b0*/  IMAD.MOV.U32 R33, RZ, RZ, R47 ;  /* 0x000000ffff217224 */ /* 0x000fc400078e002f */
[----:B------:R-:W-:Y:S01]  /*40c0*/  IMAD.MOV.U32 R32, RZ, RZ, -0x1 ;  /* 0xffffffffff207424 */ /* 0x000fe200078e00ff */
[----:B------:R0:W1:Y:S01]  /*40d0*/  POPC R39, R36 ;  /* 0x0000002400277309 */ /* 0x0000620000000000 */
[----:B------:R-:W-:Y:S01]  /*40e0*/  VIADD R46, R30, 0x10 ;  /* 0x000000101e2e7836 */ /* 0x000fe20000000000 */
[----:B0-----:R-:W0:Y:S06]  /*40f0*/  LDC.64 R36, c[0x0][0x390] ;  /* 0x0000e400ff247b82 */ /* 0x001e2c0000000a00 */
[----:B01----:R-:W-:Y:S05]  /*4100*/  WARPSYNC.COLLECTIVE R32, `(.L_x_52) ;  /* 0x0000000020087348 */ /* 0x003fea0003c00000 */
[----:B-1----:R1:W2:Y:S02]  /*4110*/  SHFL.DOWN P3, R40, R33, R34, R39 ;  /* 0x0800002221287389 */ /* 0x0022a40000060027 */
[----:B012---:R-:W-:Y:S05]  /*4120*/  ENDCOLLECTIVE ;  /* 0x000000000000791b */ /* 0x007fea0003800000 */
.L_x_52:
[----:B------:R-:W-:Y:S01]  /*4130*/  ISETP.GE.AND P1, PT, R30, R39, PT ;  /* 0x000000271e00720c */ /* 0x000fe20003f26270 */
[----:B------:R-:W-:-:S12]  /*4140*/  IMAD.MOV.U32 R34, RZ, RZ, 0x2 ;  /* 0x00000002ff227424 */ /* 0x000fd800078e00ff */
[----:B------:R-:W-:Y:S02]  /*4150*/  @!P1 VIMNMX R47, PT, PT, R40, R47, !PT ;  /* 0x0000002f282f9248 */ /* 0x000fe40007fe0100 */
[----:B------:R-:W-:-:S03]  /*4160*/  ISETP.GT.AND P1, PT, R44, R39, PT ;  /* 0x000000272c00720c */ /* 0x000fc60003f24270 */
[----:B------:R-:W-:-:S10]  /*4170*/  IMAD.MOV.U32 R33, RZ, RZ, R47 ;  /* 0x000000ffff217224 */ /* 0x000fd400078e002f */
[----:B------:R-:W-:Y:S05]  /*4180*/  WARPSYNC.COLLECTIVE R32, `(.L_x_53) ;  /* 0x0000000020087348 */ /* 0x000fea0003c00000 */
[----:B------:R0:W1:Y:S02]  /*4190*/  SHFL.DOWN P3, R40, R33, R34, R39 ;  /* 0x0800002221287389 */ /* 0x0000640000060027 */
[----:B01----:R-:W-:Y:S05]  /*41a0*/  ENDCOLLECTIVE ;  /* 0x000000000000791b */ /* 0x003fea0003800000 */
.L_x_53:
[----:B------:R-:W-:Y:S01]  /*41b0*/  IMAD.MOV.U32 R34, RZ, RZ, 0x4 ;  /* 0x00000004ff227424 */ /* 0x000fe200078e00ff */
[----:B------:R-:W-:Y:S02]  /*41c0*/  @!P1 VIMNMX R47, PT, PT, R47, R40, !PT ;  /* 0x000000282f2f9248 */ /* 0x000fe40007fe0100 */
[----:B------:R-:W-:-:S03]  /*41d0*/  ISETP.GT.AND P1, PT, R43, R39, PT ;  /* 0x000000272b00720c */ /* 0x000fc60003f24270 */
[----:B------:R-:W-:-:S10]  /*41e0*/  IMAD.MOV.U32 R33, RZ, RZ, R47 ;  /* 0x000000ffff217224 */ /* 0x000fd400078e002f */
[----:B------:R-:W-:Y:S05]  /*41f0*/  WARPSYNC.COLLECTIVE R32, `(.L_x_54) ;  /* 0x0000000020087348 */ /* 0x000fea0003c00000 */
[----:B------:R0:W1:Y:S02]  /*4200*/  SHFL.DOWN P3, R40, R33, R34, R39 ;  /* 0x0800002221287389 */ /* 0x0000640000060027 */
[----:B01----:R-:W-:Y:S05]  /*4210*/  ENDCOLLECTIVE ;  /* 0x000000000000791b */ /* 0x003fea0003800000 */
.L_x_54:
[----:B------:R-:W-:Y:S01]  /*4220*/  IMAD.MOV.U32 R34, RZ, RZ, 0x8 ;  /* 0x00000008ff227424 */ /* 0x000fe200078e00ff */
[----:B------:R-:W-:Y:S02]  /*4230*/  @!P1 VIMNMX R47, PT, PT, R47, R40, !PT ;  /* 0x000000282f2f9248 */ /* 0x000fe40007fe0100 */
[----:B------:R-:W-:-:S03]  /*4240*/  ISETP.GT.AND P1, PT, R42, R39, PT ;  /* 0x000000272a00720c */ /* 0x000fc60003f24270 */
[----:B------:R-:W-:-:S10]  /*4250*/  IMAD.MOV.U32 R33, RZ, RZ, R47 ;  /* 0x000000ffff217224 */ /* 0x000fd400078e002f */
[----:B------:R-:W-:Y:S05]  /*4260*/  WARPSYNC.COLLECTIVE R32, `(.L_x_55) ;  /* 0x0000000020087348 */ /* 0x000fea0003c00000 */
[----:B------:R0:W1:Y:S02]  /*4270*/  SHFL.DOWN P3, R40, R33, R34, R39 ;  /* 0x0800002221287389 */ /* 0x0000640000060027 */
[----:B01----:R-:W-:Y:S05]  /*4280*/  ENDCOLLECTIVE ;  /* 0x000000000000791b */ /* 0x003fea0003800000 */
.L_x_55:
[----:B------:R-:W-:Y:S01]  /*4290*/  IMAD.MOV.U32 R34, RZ, RZ, 0x10 ;  /* 0x00000010ff227424 */ /* 0x000fe200078e00ff */
[----:B------:R-:W-:Y:S02]  /*42a0*/  @!P1 VIMNMX R47, PT, PT, R47, R40, !PT ;  /* 0x000000282f2f9248 */ /* 0x000fe40007fe0100 */
[----:B------:R-:W-:-:S03]  /*42b0*/  ISETP.GT.AND P1, PT, R46, R39, PT ;  /* 0x000000272e00720c */ /* 0x000fc60003f24270 */
[----:B------:R-:W-:-:S10]  /*42c0*/  IMAD.MOV.U32 R33, RZ, RZ, R47 ;  /* 0x000000ffff217224 */ /* 0x000fd400078e002f */
[----:B------:R-:W-:Y:S05]  /*42d0*/  WARPSYNC.COLLECTIVE R32, `(.L_x_56) ;  /* 0x0000000020087348 */ /* 0x000fea0003c00000 */
[----:B------:R0:W1:Y:S02]  /*42e0*/  SHFL.DOWN P3, R40, R33, R34, R39 ;  /* 0x0800002221287389 */ /* 0x0000640000060027 */
[----:B01----:R-:W-:Y:S05]  /*42f0*/  ENDCOLLECTIVE ;  /* 0x000000000000791b */ /* 0x003fea0003800000 */
.L_x_56:
[----:B------:R-:W-:Y:S05]  /*4300*/  WARPSYNC.COLLECTIVE R32, `(.L_x_57) ;  /* 0x0000000020087348 */ /* 0x000fea0003c00000 */
[----:B------:R-:W-:Y:S01]  /*4310*/  VOTE.ALL P0, P0 ;  /* 0x0000000000ff7806 */ /* 0x000fe20000000000 */
[----:B------:R-:W-:-:S12]  /*4320*/  ENDCOLLECTIVE ;  /* 0x000000000000791b */ /* 0x000fd80003800000 */
.L_x_57:
[----:B------:R-:W-:Y:S02]  /*4330*/  @!P1 VIMNMX R47, PT, PT, R47, R40, !PT ;  /* 0x000000282f2f9248 */ /* 0x000fe40007fe0100 */
[----:B------:R-:W-:-:S05]  /*4340*/  IADD3 R48, P1, PT, R36, 0x100, RZ ;  /* 0x0000010024307810 */ /* 0x000fca0007f3e0ff */
[----:B------:R-:W-:Y:S01]  /*4350*/  IMAD.X R49, RZ, RZ, R37, P1 ;  /* 0x000000ffff317224 */ /* 0x000fe200008e0625 */
[----:B------:R-:W-:Y:S07]  /*4360*/  BRA `(.L_x_58) ;  /* 0xffffffcc00947947 */ /* 0x000fee000383ffff */
.L_x_15:
[----:B------:R-:W-:Y:S01]  /*4370*/  BSSY B1, `(.L_x_59) ;  /* 0x0000006000017945 */ /* 0x000fe20003800000 */
[----:B------:R-:W-:Y:S01]  /*4380*/  PLOP3.LUT P0, PT, P0, PT, PT, 0x8, 0x80 ;  /* 0x000000000080781c */ /* 0x000fe2000070e170 */
[----:B------:R-:W-:-:S12]  /*4390*/  IMAD.MOV.U32 R32, RZ, RZ, -0x1 ;  /* 0xffffffffff207424 */ /* 0x000fd800078e00ff */
[----:B------:R-:W-:Y:S05]  /*43a0*/  WARPSYNC.COLLECTIVE R32, `(.L_x_60) ;  /* 0x0000000020087348 */ /* 0x000fea0003c00000 */
[----:B------:R-:W-:Y:S01]  /*43b0*/  VOTE.ANY P0, P0 ;  /* 0x0000000000ff7806 */ /* 0x000fe20000000100 */
[----:B------:R-:W-:-:S12]  /*43c0*/  ENDCOLLECTIVE ;  /* 0x000000000000791b */ /* 0x000fd80003800000 */
.L_x_60:
[----:B------:R-:W-:Y:S05]  /*43d0*/  BSYNC B1 ;  /* 0x0000000000017941 */ /* 0x000fea0003800000 */
.L_x_59:
[----:B------:R-:W-:Y:S05]  /*43e0*/  BRA `(.L_x_61) ;  /* 0xffffffcc00947947 */ /* 0x000fea000383ffff */
.L_x_19:
[----:B------:R-:W-:Y:S01]  /*43f0*/  BSSY B1, `(.L_x_62) ;  /* 0x0000006000017945 */ /* 0x000fe20003800000 */
[----:B------:R-:W-:Y:S01]  /*4400*/  PLOP3.LUT P0, PT, P0, PT, PT, 0x8, 0x80 ;  /* 0x000000000080781c */ /* 0x000fe2000070e170 */
[----:B------:R-:W-:-:S12]  /*4410*/  IMAD.MOV.U32 R32, RZ, RZ, -0x1 ;  /* 0xffffffffff207424 */ /* 0x000fd800078e00ff */
[----:B------:R-:W-:Y:S05]  /*4420*/  WARPSYNC.COLLECTIVE R32, `(.L_x_63) ;  /* 0x0000000020087348 */ /* 0x000fea0003c00000 */
[----:B------:R-:W-:Y:S01]  /*4430*/  VOTE.ANY P0, P0 ;  /* 0x0000000000ff7806 */ /* 0x000fe20000000100 */
[----:B------:R-:W-:-:S12]  /*4440*/  ENDCOLLECTIVE ;  /* 0x000000000000791b */ /* 0x000fd80003800000 */
.L_x_63:
[----:B------:R-:W-:Y:S05]  /*4450*/  BSYNC B1 ;  /* 0x0000000000017941 */ /* 0x000fea0003800000 */
.L_x_62:
[----:B------:R-:W-:Y:S05]  /*4460*/  BRA `(.L_x_64) ;  /* 0xffffffcc00a87947 */ /* 0x000fea000383ffff */
.L_x_21:
[----:B------:R-:W-:Y:S01]  /*4470*/  BSSY B1, `(.L_x_65) ;  /* 0x0000006000017945 */ /* 0x000fe20003800000 */
[----:B------:R-:W-:Y:S01]  /*4480*/  PLOP3.LUT P3, PT, P0, PT, PT, 0x8, 0x80 ;  /* 0x000000000080781c */ /* 0x000fe2000076e170 */
[----:B------:R-:W-:-:S12]  /*4490*/  IMAD.MOV.U32 R32, RZ, RZ, -0x1 ;  /* 0xffffffffff207424 */ /* 0x000fd800078e00ff */
[----:B------:R-:W-:Y:S05]  /*44a0*/  WARPSYNC.COLLECTIVE R32, `(.L_x_66) ;  /* 0x0000000020087348 */ /* 0x000fea0003c00000 */
[----:B------:R-:W-:Y:S01]  /*44b0*/  VOTE.ANY R32, PT, P3 ;  /* 0x0000000000207806 */ /* 0x000fe200018e0100 */
[----:B------:R-:W-:Y:S06]  /*44c0*/  ENDCOLLECTIVE ;  /* 0x000000000000791b */ /* 0x000fec0003800000 */
.L_x_66:
[----:B------:R-:W-:Y:S05]  /*44d0*/  BSYNC B1 ;  /* 0x0000000000017941 */ /* 0x000fea0003800000 */
.L_x_65:
[----:B------:R-:W-:Y:S01]  /*44e0*/  LOP3.LUT R32, R32, 0x80000000, R45, 0xec, !PT ;  /* 0x8000000020207812 */ /* 0x000fe200078eec2d */
[----:B------:R-:W-:Y:S02]  /*44f0*/  IMAD.MOV.U32 R34, RZ, RZ, 0x1 ;  /* 0x00000001ff227424 */ /* 0x000fe400078e00ff */
[----:B------:R-:W-:Y:S02]  /*4500*/  VIADD R41, R41, 0xffffffe0 ;  /* 0xffffffe029297836 */ /* 0x000fe40000000000 */
[----:B------:R-:W-:-:S05]  /*4510*/  VIADD R33, R32, 0xffffffff ;  /* 0xffffffff20217836 */ /* 0x000fca0000000000 */
[----:B------:R-:W-:Y:S01]  /*4520*/  LOP3.LUT R52, R32, R33, RZ, 0xc, !PT ;  /* 0x0000002120347212 */ /* 0x000fe200078e0cff */
[----:B------:R-:W-:Y:S02]  /*4530*/  IMAD.MOV.U32 R33, RZ, RZ, R37 ;  /* 0x000000ffff217224 */ /* 0x000fe400078e0025 */
[----:B------:R-:W-:Y:S01]  /*4540*/  IMAD.MOV.U32 R32, RZ, RZ, -0x1 ;  /* 0xffffffffff207424 */ /* 0x000fe200078e00ff */
[----:B------:R0:W1:Y:S06]  /*4550*/  POPC R39, R52 ;  /* 0x0000003400277309 */ /* 0x00006c0000000000 */
[----:B01----:R-:W-:Y:S05]  /*4560*/  WARPSYNC.COLLECTIVE R32, `(.L_x_67) ;  /* 0x0000000020087348 */ /* 0x003fea0003c00000 */
[----:B-1----:R1:W2:Y:S02]  /*4570*/  SHFL.DOWN P3, R40, R33, R34, R39 ;  /* 0x0800002221287389 */ /* 0x0022a40000060027 */
[----:B012---:R-:W-:Y:S05]  /*4580*/  ENDCOLLECTIVE ;  /* 0x000000000000791b */ /* 0x007fea0003800000 */
.L_x_67:
        /* <DEDUP_REMOVED lines=8> */
.L_x_68:
[----:B------:R-:W-:Y:S01]  /*4610*/  IMAD.MOV.U32 R34, RZ, RZ, 0x4 ;  /* 0x00000004ff227424 */ /* 0x000fe200078e00ff */
[----:B------:R-:W-:Y:S02]  /*4620*/  @!P0 VIMNMX R37, PT, PT, R37, R40, !PT ;  /* 0x0000002825258248 */ /* 0x000fe40007fe0100 */
[----:B------:R-:W-:-:S03]  /*4630*/  ISETP.GT.AND P0, PT, R43, R39, PT ;  /* 0x000000272b00720c */ /* 0x000fc60003f04270 */
[----:B------:R-:W-:-:S10]  /*4640*/  IMAD.MOV.U32 R33, RZ, RZ, R37 ;  /* 0x000000ffff217224 */ /* 0x000fd400078e0025 */
[----:B------:R-:W-:Y:S05]  /*4650*/  WARPSYNC.COLLECTIVE R32, `(.L_x_69) ;  /* 0x0000000020087348 */ /* 0x000fea0003c00000 */
[----:B------:R0:W1:Y:S02]  /*4660*/  SHFL.DOWN P3, R40, R33, R34, R39 ;  /* 0x0800002221287389 */ /* 0x0000640000060027 */
[----:B01----:R-:W-:Y:S05]  /*4670*/  ENDCOLLECTIVE ;  /* 0x000000000000791b */ /* 0x003fea0003800000 */
.L_x_69:
[----:B------:R-:W-:Y:S01]  /*4680*/  IMAD.MOV.U32 R34, RZ, RZ, 0x8 ;  /* 0x00000008ff227424 */ /* 0x000fe200078e00ff */
[----:B------:R-:W-:Y:S02]  /*4690*/  @!P0 VIMNMX R37, PT, PT, R37, R40, !PT ;  /* 0x0000002825258248 */ /* 0x000fe40007fe0100 */
[----:B------:R-:W-:-:S03]  /*46a0*/  ISETP.GT.AND P0, PT, R42, R39, PT ;  /* 0x000000272a00720c */ /* 0x000fc60003f04270 */
[----:B------:R-:W-:-:S10]  /*46b0*/  IMAD.MOV.U32 R33, RZ, RZ, R37 ;  /* 0x000000ffff217224 */ /* 0x000fd400078e0025 */
[----:B------:R-:W-:Y:S05]  /*46c0*/  WARPSYNC.COLLECTIVE R32, `(.L_x_70) ;  /* 0x0000000020087348 */ /* 0x000fea0003c00000 */
[----:B------:R0:W1:Y:S02]  /*46d0*/  SHFL.DOWN P3, R40, R33, R34, R39 ;  /* 0x0800002221287389 */ /* 0x0000640000060027 */
[----:B01----:R-:W-:Y:S05]  /*46e0*/  ENDCOLLECTIVE ;  /* 0x000000000000791b */ /* 0x003fea0003800000 */
.L_x_70:
[----:B------:R-:W-:Y:S01]  /*46f0*/  IMAD.MOV.U32 R34, RZ, RZ, 0x10 ;  /* 0x00000010ff227424 */ /* 0x000fe200078e00ff */
[----:B------:R-:W-:Y:S02]  /*4700*/  @!P0 VIMNMX R37, PT, PT, R37, R40, !PT ;  /* 0x0000002825258248 */ /* 0x000fe40007fe0100 */
[----:B------:R-:W-:-:S03]  /*4710*/  ISETP.GT.AND P0, PT, R46, R39, PT ;  /* 0x000000272e00720c */ /* 0x000fc60003f04270 */
[----:B------:R-:W-:-:S10]  /*4720*/  IMAD.MOV.U32 R33, RZ, RZ, R37 ;  /* 0x000000ffff217224 */ /* 0x000fd400078e0025 */
[----:B------:R-:W-:Y:S05]  /*4730*/  WARPSYNC.COLLECTIVE R32, `(.L_x_71) ;  /* 0x0000000020087348 */ /* 0x000fea0003c00000 */
[----:B------:R0:W1:Y:S02]  /*4740*/  SHFL.DOWN P3, R40, R33, R34, R39 ;  /* 0x0800002221287389 */ /* 0x0000640000060027 */
[----:B01----:R-:W-:Y:S05]  /*4750*/  ENDCOLLECTIVE ;  /* 0x000000000000791b */ /* 0x003fea0003800000 */
.L_x_71:
[----:B------:R-:W-:Y:S02]  /*4760*/  @!P0 VIMNMX R37, PT, PT, R37, R40, !PT ;  /* 0x0000002825258248 */ /* 0x000fe40007fe0100 */
[----:B------:R-:W-:Y:S02]  /*4770*/  ISETP.NE.AND P0, PT, R36, 0x65, PT ;  /* 0x000000652400780c */ /* 0x000fe40003f05270 */
[----:B------:R-:W-:-:S11]  /*4780*/  VIMNMX R47, PT, PT, R37, R47, !PT ;  /* 0x0000002f252f7248 */ /* 0x000fd60007fe0100 */
[----:B------:R-:W-:Y:S05]  /*4790*/  WARPSYNC.COLLECTIVE R32, `(.L_x_72) ;  /* 0x0000000020087348 */ /* 0x000fea0003c00000 */
[----:B------:R-:W-:Y:S01]  /*47a0*/  VOTE.ALL P0, P0 ;  /* 0x0000000000ff7806 */ /* 0x000fe20000000000 */
[----:B------:R-:W-:-:S12]  /*47b0*/  ENDCOLLECTIVE ;  /* 0x000000000000791b */ /* 0x000fd80003800000 */
.L_x_72:
[----:B------:R-:W-:Y:S05]  /*47c0*/  BRA `(.L_x_73) ;  /* 0xffffffcc00407947 */ /* 0x000fea000383ffff */
.L_x_28:
[----:B------:R-:W-:Y:S01]  /*47d0*/  BSSY B0, `(.L_x_74) ;  /* 0x0000006000007945 */ /* 0x000fe20003800000 */
[----:B------:R-:W-:Y:S01]  /*47e0*/  PLOP3.LUT P0, PT, P0, PT, PT, 0x8, 0x80 ;  /* 0x000000000080781c */ /* 0x000fe2000070e170 */
[----:B------:R-:W-:-:S12]  /*47f0*/  IMAD.MOV.U32 R32, RZ, RZ, -0x1 ;  /* 0xffffffffff207424 */ /* 0x000fd800078e00ff */
[----:B------:R-:W-:Y:S05]  /*4800*/  WARPSYNC.COLLECTIVE R32, `(.L_x_75) ;  /* 0x0000000020087348 */ /* 0x000fea0003c00000 */
[----:B------:R-:W-:Y:S01]  /*4810*/  VOTE.ANY P0, P0 ;  /* 0x0000000000ff7806 */ /* 0x000fe20000000100 */
[----:B------:R-:W-:-:S12]  /*4820*/  ENDCOLLECTIVE ;  /* 0x000000000000791b */ /* 0x000fd80003800000 */
.L_x_75:
[----:B------:R-:W-:Y:S05]  /*4830*/  BSYNC B0 ;  /* 0x0000000000007941 */ /* 0x000fea0003800000 */
.L_x_74:
[----:B------:R-:W-:Y:S05]  /*4840*/  BRA `(.L_x_76) ;  /* 0xffffffe400607947 */ /* 0x000fea000383ffff */
.L_x_32:
[----:B------:R-:W-:Y:S01]  /*4850*/  BSSY B0, `(.L_x_77) ;  /* 0x0000006000007945 */ /* 0x000fe20003800000 */
[----:B------:R-:W-:Y:S01]  /*4860*/  PLOP3.LUT P0, PT, P0, PT, PT, 0x8, 0x80 ;  /* 0x000000000080781c */ /* 0x000fe2000070e170 */
[----:B------:R-:W-:-:S12]  /*4870*/  IMAD.MOV.U32 R32, RZ, RZ, -0x1 ;  /* 0xffffffffff207424 */ /* 0x000fd800078e00ff */
[----:B------:R-:W-:Y:S05]  /*4880*/  WARPSYNC.COLLECTIVE R32, `(.L_x_78) ;  /* 0x0000000020087348 */ /* 0x000fea0003c00000 */
[----:B------:R-:W-:Y:S01]  /*4890*/  VOTE.ANY P0, P0 ;  /* 0x0000000000ff7806 */ /* 0x000fe20000000100 */
[----:B------:R-:W-:-:S12]  /*48a0*/  ENDCOLLECTIVE ;  /* 0x000000000000791b */ /* 0x000fd80003800000 */
.L_x_78:
[----:B------:R-:W-:Y:S05]  /*48b0*/  BSYNC B0 ;  /* 0x0000000000007941 */ /* 0x000fea0003800000 */
.L_x_77:
[----:B------:R-:W-:Y:S05]  /*48c0*/  BRA `(.L_x_79) ;  /* 0xffffffe400707947 */ /* 0x000fea000383ffff */
.L_x_34:
[----:B------:R-:W0:Y:S01]  /*48d0*/  S2R R43, SR_GEMASK ;  /* 0x00000000002b7919 */ /* 0x000e220000003c00 */
[----:B------:R-:W-:Y:S01]  /*48e0*/  BSSY B0, `(.L_x_80) ;  /* 0x0000007000007945 */ /* 0x000fe20003800000 */
[----:B------:R-:W-:Y:S01]  /*48f0*/  ISETP.NE.AND P0, PT, R38, 0x65, PT ;  /* 0x000000652600780c */ /* 0x000fe20003f05270 */
[----:B------:R-:W-:Y:S01]  /*4900*/  IMAD.MOV.U32 R32, RZ, RZ, -0x1 ;  /* 0xffffffffff207424 */ /* 0x000fe200078e00ff */
[----:B------:R-:W-:-:S13]  /*4910*/  PLOP3.LUT P3, PT, P3, PT, PT, 0x8, 0x80 ;  /* 0x000000000080781c */ /* 0x000fda0001f6e170 */
[----:B0-----:R-:W-:Y:S05]  /*4920*/  WARPSYNC.COLLECTIVE R32, `(.L_x_81) ;  /* 0x0000000020087348 */ /* 0x001fea0003c00000 */
[----:B------:R-:W-:Y:S01]  /*4930*/  VOTE.ANY R32, PT, P3 ;  /* 0x0000000000207806 */ /* 0x000fe200018e0100 */
[----:B0-----:R-:W-:Y:S06]  /*4940*/  ENDCOLLECTIVE ;  /* 0x000000000000791b */ /* 0x001fec0003800000 */
.L_x_81:
[----:B------:R-:W-:Y:S05]  /*4950*/  BSYNC B0 ;  /* 0x0000000000007941 */ /* 0x000fea0003800000 */
.L_x_80:
[----:B------:R-:W-:Y:S01]  /*4960*/  LOP3.LUT R32, R32, 0x80000000, R43, 0xec, !PT ;  /* 0x8000000020207812 */ /* 0x000fe200078eec2b */
[----:B------:R-:W-:Y:S01]  /*4970*/  IMAD.MOV.U32 R34, RZ, RZ, 0x1 ;  /* 0x00000001ff227424 */ /* 0x000fe200078e00ff */
[----:B------:R-:W0:Y:S03]  /*4980*/  LDC.64 R44, c[0x0][0x390] ;  /* 0x0000e400ff2c7b82 */ /* 0x000e260000000a00 */
[----:B------:R-:W-:-:S05]  /*4990*/  VIADD R33, R32, 0xffffffff ;  /* 0xffffffff20217836 */ /* 0x000fca0000000000 */
[----:B------:R-:W-:Y:S01]  /*49a0*/  LOP3.LUT R38, R32, R33, RZ, 0xc, !PT ;  /* 0x0000002120267212 */ /* 0x000fe200078e0cff */
[----:B------:R-:W-:Y:S02]  /*49b0*/  IMAD.MOV.U32 R33, RZ, RZ, R50 ;  /* 0x000000ffff217224 */ /* 0x000fe400078e0032 */
[----:B------:R-:W-:Y:S01]  /*49c0*/  IMAD.MOV.U32 R32, RZ, RZ, -0x1 ;  /* 0xffffffffff207424 */ /* 0x000fe200078e00ff */
[----:B------:R1:W2:Y:S02]  /*49d0*/  POPC R39, R38 ;  /* 0x0000002600277309 */ /* 0x0002a40000000000 */
[----:B-1----:R-:W-:-:S07]  /*49e0*/  VIADD R38, R41, 0x4 ;  /* 0x0000000429267836 */ /* 0x002fce0000000000 */
[----:B0-2---:R-:W-:Y:S05]  /*49f0*/  WARPSYNC.COLLECTIVE R32, `(.L_x_82) ;  /* 0x0000000020087348 */ /* 0x005fea0003c00000 */
[----:B--2---:R1:W2:Y:S02]  /*4a00*/  SHFL.DOWN P3, R40, R33, R34, R39 ;  /* 0x0800002221287389 */ /* 0x0042a40000060027 */
[----:B012---:R-:W-:Y:S05]  /*4a10*/  ENDCOLLECTIVE ;  /* 0x000000000000791b */ /* 0x007fea0003800000 */
.L_x_82:
[----:B------:R-:W-:Y:S01]  /*4a20*/  IMAD.MOV.U32 R34, RZ, RZ, 0x2 ;  /* 0x00000002ff227424 */ /* 0x000fe200078e00ff */
[----:B------:R-:W-:-:S13]  /*4a30*/  ISETP.GE.AND P3, PT, R41, R39, PT ;  /* 0x000000272900720c */ /* 0x000fda0003f66270 */
[----:B------:R-:W-:Y:S01]  /*4a40*/  @!P3 VIMNMX R50, PT, PT, R40, R50, !PT ;  /* 0x000000322832b248 */ /* 0x000fe20007fe0100 */
[----:B------:R-:W-:-:S04]  /*4a50*/  VIADD R40, R41, 0x2 ;  /* 0x0000000229287836 */ /* 0x000fc80000000000 */
[----:B------:R-:W-:Y:S01]  /*4a60*/  IMAD.MOV.U32 R33, RZ, RZ, R50 ;  /* 0x000000ffff217224 */ /* 0x000fe200078e0032 */
[----:B------:R-:W-:-:S13]  /*4a70*/  ISETP.GT.AND P4, PT, R40, R39, PT ;  /* 0x000000272800720c */ /* 0x000fda0003f84270 */
[----:B------:R-:W-:Y:S05]  /*4a80*/  WARPSYNC.COLLECTIVE R32, `(.L_x_83) ;  /* 0x0000000020087348 */ /* 0x000fea0003c00000 */
[----:B------:R0:W1:Y:S02]  /*4a90*/  SHFL.DOWN P3, R40, R33, R34, R39 ;  /* 0x0800002221287389 */ /* 0x0000640000060027 */
[----:B01----:R-:W-:Y:S05]  /*4aa0*/  ENDCOLLECTIVE ;  /* 0x000000000000791b */ /* 0x003fea0003800000 */
.L_x_83:
[----:B------:R-:W-:Y:S01]  /*4ab0*/  IMAD.MOV.U32 R34, RZ, RZ, 0x4 ;  /* 0x00000004ff227424 */ /* 0x000fe200078e00ff */
[----:B------:R-:W-:Y:S02]  /*4ac0*/  @!P4 VIMNMX R50, PT, PT, R50, R40, !PT ;  /* 0x000000283232c248 */ /* 0x000fe40007fe0100 */
[----:B------:R-:W-:Y:S01]  /*4ad0*/  ISETP.GT.AND P4, PT, R38, R39, PT ;  /* 0x000000272600720c */ /* 0x000fe20003f84270 */
[----:B------:R-:W-:Y:S02]  /*4ae0*/  VIADD R38, R41, 0x8 ;  /* 0x0000000829267836 */ /* 0x000fe40000000000 */
[----:B------:R-:W-:-:S10]  /*4af0*/  IMAD.MOV.U32 R33, RZ, RZ, R50 ;  /* 0x000000ffff217224 */ /* 0x000fd400078e0032 */
[----:B------:R-:W-:Y:S05]  /*4b00*/  WARPSYNC.COLLECTIVE R32, `(.L_x_84) ;  /* 0x0000000020087348 */ /* 0x000fea0003c00000 */
[----:B------:R0:W1:Y:S02]  /*4b10*/  SHFL.DOWN P3, R40, R33, R34, R39 ;  /* 0x0800002221287389 */ /* 0x0000640000060027 */
[----:B01----:R-:W-:Y:S05]  /*4b20*/  ENDCOLLECTIVE ;  /* 0x000000000000791b */ /* 0x003fea0003800000 */
.L_x_84:
        /* <DEDUP_REMOVED lines=8> */
.L_x_85:
[----:B------:R-:W-:Y:S01]  /*4bb0*/  IMAD.MOV.U32 R34, RZ, RZ, 0x10 ;  /* 0x00000010ff227424 */ /* 0x000fe200078e00ff */
[----:B------:R-:W-:-:S05]  /*4bc0*/  @!P4 VIMNMX R50, PT, PT, R50, R40, !PT ;  /* 0x000000283232c248 */ /* 0x000fca0007fe0100 */
[----:B------:R-:W-:-:S07]  /*4bd0*/  IMAD.MOV.U32 R33, RZ, RZ, R50 ;  /* 0x000000ffff217224 */ /* 0x000fce00078e0032 */
[----:B------:R-:W-:Y:S05]  /*4be0*/  WARPSYNC.COLLECTIVE R32, `(.L_x_86) ;  /* 0x0000000020087348 */ /* 0x000fea0003c00000 */
[----:B------:R0:W1:Y:S02]  /*4bf0*/  SHFL.DOWN P3, R40, R33, R34, R39 ;  /* 0x0800002221287389 */ /* 0x0000640000060027 */
[----:B01----:R-:W-:Y:S05]  /*4c00*/  ENDCOLLECTIVE ;  /* 0x000000000000791b */ /* 0x003fea0003800000 */
.L_x_86:
[----:B------:R-:W-:Y:S05]  /*4c10*/  WARPSYNC.COLLECTIVE R32, `(.L_x_87) ;  /* 0x0000000020087348 */ /* 0x000fea0003c00000 */
[----:B------:R-:W-:Y:S01]  /*4c20*/  VOTE.ALL P0, P0 ;  /* 0x0000000000ff7806 */ /* 0x000fe20000000000 */
[----:B------:R-:W-:-:S12]  /*4c30*/  ENDCOLLECTIVE ;  /* 0x000000000000791b */ /* 0x000fd80003800000 */
.L_x_87:
[----:B------:R-:W-:-:S13]  /*4c40*/  ISETP.GT.AND P3, PT, R38, R39, PT ;  /* 0x000000272600720c */ /* 0x000fda0003f64270 */
[----:B------:R-:W-:Y:S02]  /*4c50*/  @!P3 VIMNMX R50, PT, PT, R50, R40, !PT ;  /* 0x000000283232b248 */ /* 0x000fe40007fe0100 */
[----:B------:R-:W-:-:S05]  /*4c60*/  IADD3 R44, P3, PT, R44, 0x100, RZ ;  /* 0x000001002c2c7810 */ /* 0x000fca0007f7e0ff */
[----:B------:R-:W-:Y:S01]  /*4c70*/  IMAD.X R45, RZ, RZ, R45, P3 ;  /* 0x000000ffff2d7224 */ /* 0x000fe200018e062d */
[----:B------:R-:W-:Y:S07]  /*4c80*/  BRA `(.L_x_88) ;  /* 0xffffffe4001c7947 */ /* 0x000fee000383ffff */
.L_x_36:
[----:B------:R-:W-:Y:S01]  /*4c90*/  BSSY B0, `(.L_x_89) ;  /* 0x0000006000007945 */ /* 0x000fe20003800000 */
[----:B------:R-:W-:Y:S01]  /*4ca0*/  PLOP3.LUT P0, PT, P0, PT, PT, 0x8, 0x80 ;  /* 0x000000000080781c */ /* 0x000fe2000070e170 */
[----:B------:R-:W-:-:S12]  /*4cb0*/  IMAD.MOV.U32 R32, RZ, RZ, -0x1 ;  /* 0xffffffffff207424 */ /* 0x000fd800078e00ff */
[----:B------:R-:W-:Y:S05]  /*4cc0*/  WARPSYNC.COLLECTIVE R32, `(.L_x_90) ;  /* 0x0000000020087348 */ /* 0x000fea0003c00000 */
[----:B------:R-:W-:Y:S01]  /*4cd0*/  VOTE.ANY P0, P0 ;  /* 0x0000000000ff7806 */ /* 0x000fe20000000100 */
[----:B------:R-:W-:-:S12]  /*4ce0*/  ENDCOLLECTIVE ;  /* 0x000000000000791b */ /* 0x000fd80003800000 */
.L_x_90:
[----:B------:R-:W-:Y:S05]  /*4cf0*/  BSYNC B0 ;  /* 0x0000000000007941 */ /* 0x000fea0003800000 */
.L_x_89:
[----:B------:R-:W-:Y:S05]  /*4d00*/  BRA `(.L_x_91) ;  /* 0xffffffe4001c7947 */ /* 0x000fea000383ffff */
.L_x_40:
[----:B------:R-:W-:Y:S01]  /*4d10*/  BSSY B0, `(.L_x_92) ;  /* 0x0000006000007945 */ /* 0x000fe20003800000 */
[----:B------:R-:W-:Y:S01]  /*4d20*/  PLOP3.LUT P0, PT, P0, PT, PT, 0x8, 0x80 ;  /* 0x000000000080781c */ /* 0x000fe2000070e170 */
[----:B------:R-:W-:-:S12]  /*4d30*/  IMAD.MOV.U32 R32, RZ, RZ, -0x1 ;  /* 0xffffffffff207424 */ /* 0x000fd800078e00ff */
[----:B------:R-:W-:Y:S05]  /*4d40*/  WARPSYNC.COLLECTIVE R32, `(.L_x_93) ;  /* 0x0000000020087348 */ /* 0x000fea0003c00000 */
[----:B------:R-:W-:Y:S01]  /*4d50*/  VOTE.ANY P0, P0 ;  /* 0x0000000000ff7806 */ /* 0x000fe20000000100 */
[----:B------:R-:W-:-:S12]  /*4d60*/  ENDCOLLECTIVE ;  /* 0x000000000000791b */ /* 0x000fd80003800000 */
.L_x_93:
[----:B------:R-:W-:Y:S05]  /*4d70*/  BSYNC B0 ;  /* 0x0000000000007941 */ /* 0x000fea0003800000 */
.L_x_92:
[----:B------:R-:W-:Y:S05]  /*4d80*/  BRA `(.L_x_94) ;  /* 0xffffffe4002c7947 */ /* 0x000fea000383ffff */
.L_x_42:
[----:B------:R-:W-:Y:S01]  /*4d90*/  BSSY B0, `(.L_x_95) ;  /* 0x0000006000007945 */ /* 0x000fe20003800000 */
[----:B------:R-:W-:Y:S01]  /*4da0*/  PLOP3.LUT P3, PT, P0, PT, PT, 0x8, 0x80 ;  /* 0x000000000080781c */ /* 0x000fe2000076e170 */
[----:B------:R-:W-:-:S12]  /*4db0*/  IMAD.MOV.U32 R32, RZ, RZ, -0x1 ;  /* 0xffffffffff207424 */ /* 0x000fd800078e00ff */
[----:B------:R-:W-:Y:S05]  /*4dc0*/  WARPSYNC.COLLECTIVE R32, `(.L_x_96) ;  /* 0x0000000020087348 */ /* 0x000fea0003c00000 */
[----:B------:R-:W-:Y:S01]  /*4dd0*/  VOTE.ANY R32, PT, P3 ;  /* 0x0000000000207806 */ /* 0x000fe200018e0100 */
[----:B------:R-:W-:Y:S06]  /*4de0*/  ENDCOLLECTIVE ;  /* 0x000000000000791b */ /* 0x000fec0003800000 */
.L_x_96:
[----:B------:R-:W-:Y:S05]  /*4df0*/  BSYNC B0 ;  /* 0x0000000000007941 */ /* 0x000fea0003800000 */
.L_x_95:
[----:B------:R-:W-:Y:S01]  /*4e00*/  LOP3.LUT R32, R32, 0x80000000, R43, 0xec, !PT ;  /* 0x8000000020207812 */ /* 0x000fe200078eec2b */
[----:B------:R-:W-:Y:S02]  /*4e10*/  IMAD.MOV.U32 R34, RZ, RZ, 0x1 ;  /* 0x00000001ff227424 */ /* 0x000fe400078e00ff */
[----:B------:R-:W-:Y:S02]  /*4e20*/  VIADD R52, R41, 0x10 ;  /* 0x0000001029347836 */ /* 0x000fe40000000000 */
[----:B------:R-:W-:Y:S02]  /*4e30*/  VIADD R33, R32, 0xffffffff ;  /* 0xffffffff20217836 */ /* 0x000fe40000000000 */
[----:B------:R-:W-:-:S03]  /*4e40*/  VIADD R48, R48, 0xffffffe0 ;  /* 0xffffffe030307836 */ /* 0x000fc60000000000 */
[----:B------:R-:W-:Y:S01]  /*4e50*/  LOP3.LUT R51, R32, R33, RZ, 0xc, !PT ;  /* 0x0000002120337212 */ /* 0x000fe200078e0cff */
[----:B------:R-:W-:Y:S02]  /*4e60*/  IMAD.MOV.U32 R33, RZ, RZ, R49 ;  /* 0x000000ffff217224 */ /* 0x000fe400078e0031 */
[----:B------:R-:W-:Y:S01]  /*4e70*/  IMAD.MOV.U32 R32, RZ, RZ, -0x1 ;  /* 0xffffffffff207424 */ /* 0x000fe200078e00ff */
[----:B------:R0:W1:Y:S06]  /*4e80*/  POPC R39, R51 ;  /* 0x0000003300277309 */ /* 0x00006c0000000000 */
[----:B01----:R-:W-:Y:S05]  /*4e90*/  WARPSYNC.COLLECTIVE R32, `(.L_x_97) ;  /* 0x0000000020087348 */ /* 0x003fea0003c00000 */
[----:B-1----:R1:W2:Y:S02]  /*4ea0*/  SHFL.DOWN P3, R40, R33, R34, R39 ;  /* 0x0800002221287389 */ /* 0x0022a40000060027 */
[----:B012---:R-:W-:Y:S05]  /*4eb0*/  ENDCOLLECTIVE ;  /* 0x000000000000791b */ /* 0x007fea0003800000 */
.L_x_97:
[----:B------:R-:W-:Y:S01]  /*4ec0*/  ISETP.GE.AND P0, PT, R41, R39, PT ;  /* 0x000000272900720c */ /* 0x000fe20003f06270 */
[----:B------:R-:W-:-:S12]  /*4ed0*/  IMAD.MOV.U32 R34, RZ, RZ, 0x2 ;  /* 0x00000002ff227424 */ /* 0x000fd800078e00ff */
[----:B------:R-:W-:Y:S01]  /*4ee0*/  @!P0 VIMNMX R49, PT, PT, R40, R49, !PT ;  /* 0x0000003128318248 */ /* 0x000fe20007fe0100 */
[----:B------:R-:W-:-:S04]  /*4ef0*/  VIADD R40, R41, 0x2 ;  /* 0x0000000229287836 */ /* 0x000fc80000000000 */
[----:B------:R-:W-:Y:S01]  /*4f00*/  IMAD.MOV.U32 R33, RZ, RZ, R49 ;  /* 0x000000ffff217224 */ /* 0x000fe200078e0031 */
[----:B------:R-:W-:-:S13]  /*4f10*/  ISETP.GT.AND P0, PT, R40, R39, PT ;  /* 0x000000272800720c */ /* 0x000fda0003f04270 */
[----:B------:R-:W-:Y:S05]  /*4f20*/  WARPSYNC.COLLECTIVE R32, `(.L_x_98) ;  /* 0x0000000020087348 */ /* 0x000fea0003c00000 */
[----:B------:R0:W1:Y:S02]  /*4f30*/  SHFL.DOWN P3, R40, R33, R34, R39 ;  /* 0x0800002221287389 */ /* 0x0000640000060027 */
[----:B01----:R-:W-:Y:S05]  /*4f40*/  ENDCOLLECTIVE ;  /* 0x000000000000791b */ /* 0x003fea0003800000 */
.L_x_98:
[----:B------:R-:W-:Y:S01]  /*4f50*/  IMAD.MOV.U32 R34, RZ, RZ, 0x4 ;  /* 0x00000004ff227424 */ /* 0x000fe200078e00ff */
[----:B------:R-:W-:Y:S01]  /*4f60*/  @!P0 VIMNMX R49, PT, PT, R49, R40, !PT ;  /* 0x0000002831318248 */ /* 0x000fe20007fe0100 */
[----:B------:R-:W-:-:S04]  /*4f70*/  VIADD R40, R41, 0x4 ;  /* 0x0000000429287836 */ /* 0x000fc80000000000 */
[----:B------:R-:W-:Y:S01]  /*4f80*/  IMAD.MOV.U32 R33, RZ, RZ, R49 ;  /* 0x000000ffff217224 */ /* 0x000fe200078e0031 */
[----:B------:R-:W-:-:S13]  /*4f90*/  ISETP.GT.AND P0, PT, R40, R39, PT ;  /* 0x000000272800720c */ /* 0x000fda0003f04270 */
[----:B------:R-:W-:Y:S05]  /*4fa0*/  WARPSYNC.COLLECTIVE R32, `(.L_x_99) ;  /* 0x0000000020087348 */ /* 0x000fea0003c00000 */
[----:B------:R0:W1:Y:S02]  /*4fb0*/  SHFL.DOWN P3, R40, R33, R34, R39 ;  /* 0x0800002221287389 */ /* 0x0000640000060027 */
[----:B01----:R-:W-:Y:S05]  /*4fc0*/  ENDCOLLECTIVE ;  /* 0x000000000000791b */ /* 0x003fea0003800000 */
.L_x_99:
        /* <DEDUP_REMOVED lines=8> */
.L_x_100:
[----:B------:R-:W-:Y:S01]  /*5050*/  IMAD.MOV.U32 R34, RZ, RZ, 0x10 ;  /* 0x00000010ff227424 */ /* 0x000fe200078e00ff */
[----:B------:R-:W-:Y:S02]  /*5060*/  @!P0 VIMNMX R49, PT, PT, R49, R40, !PT ;  /* 0x0000002831318248 */ /* 0x000fe40007fe0100 */
[----:B------:R-:W-:-:S03]  /*5070*/  ISETP.GT.AND P0, PT, R52, R39, PT ;  /* 0x000000273400720c */ /* 0x000fc60003f04270 */
[----:B------:R-:W-:-:S10]  /*5080*/  IMAD.MOV.U32 R33, RZ, RZ, R49 ;  /* 0x000000ffff217224 */ /* 0x000fd400078e0031 */
[----:B------:R-:W-:Y:S05]  /*5090*/  WARPSYNC.COLLECTIVE R32, `(.L_x_101) ;  /* 0x0000000020087348 */ /* 0x000fea0003c00000 */
[----:B------:R0:W1:Y:S02]  /*50a0*/  SHFL.DOWN P3, R40, R33, R34, R39 ;  /* 0x0800002221287389 */ /* 0x0000640000060027 */
[----:B01----:R-:W-:Y:S05]  /*50b0*/  ENDCOLLECTIVE ;  /* 0x000000000000791b */ /* 0x003fea0003800000 */
.L_x_101:
[----:B------:R-:W-:Y:S02]  /*50c0*/  @!P0 VIMNMX R49, PT, PT, R49, R40, !PT ;  /* 0x0000002831318248 */ /* 0x000fe40007fe0100 */
[----:B------:R-:W-:Y:S02]  /*50d0*/  ISETP.NE.AND P0, PT, R38, 0x65, PT ;  /* 0x000000652600780c */ /* 0x000fe40003f05270 */
[----:B------:R-:W-:-:S11]  /*50e0*/  VIMNMX R50, PT, PT, R49, R50, !PT ;  /* 0x0000003231327248 */ /* 0x000fd60007fe0100 */
[----:B------:R-:W-:Y:S05]  /*50f0*/  WARPSYNC.COLLECTIVE R32, `(.L_x_102) ;  /* 0x0000000020087348 */ /* 0x000fea0003c00000 */
[----:B------:R-:W-:Y:S01]  /*5100*/  VOTE.ALL P0, P0 ;  /* 0x0000000000ff7806 */ /* 0x000fe20000000000 */
[----:B------:R-:W-:-:S12]  /*5110*/  ENDCOLLECTIVE ;  /* 0x000000000000791b */ /* 0x000fd80003800000 */
.L_x_102:
[----:B------:R-:W-:Y:S05]  /*5120*/  BRA `(.L_x_103) ;  /* 0xffffffe000c87947 */ /* 0x000fea000383ffff */
.L_x_104:
[----:B------:R-:W-:-:S00]  /*5130*/  BRA `(.L_x_104) ;  /* 0xfffffffc00fc7947 */ /* 0x000fc0000383ffff */
[----:B------:R-:W-:-:S00]  /*5140*/  NOP ;  /* 0x0000000000007918 */ /* 0x000fc00000000000 */
        /* <DEDUP_REMOVED lines=11> */
.L_x_260:


//--------------------- .text._ZN3cub18CUB_300001_SM_10006detail4scan16DeviceScanKernelINS2_10policy_hubIiiijN4cuda3__47maximumIiEEE10Policy1000EN6thrust24THRUST_300001_SM_1000_NS6detail15normal_iteratorINSC_10device_ptrIiEEEESH_NS0_13ScanTileStateIiLb1EEES8_NS0_8NullTypeEjiLb0ESK_EEvT0_T1_T2_iT3_T4_T5_ --------------------------
	.section	.text._ZN3cub18CUB_300001_SM_10006detail4scan16DeviceScanKernelINS2_10policy_hubIiiijN4cuda3__47maximumIiEEE10Policy1000EN6thrust24THRUST_300001_SM_1000_NS6detail15normal_iteratorINSC_10device_ptrIiEEEESH_NS0_13ScanTileStateIiLb1EEES8_NS0_8NullTypeEjiLb0ESK_EEvT0_T1_T2_iT3_T4_T5_,"ax",@progbits
	.align	128
        .global         _ZN3cub18CUB_300001_SM_10006detail4scan16DeviceScanKernelINS2_10policy_hubIiiijN4cuda3__47maximumIiEEE10Policy1000EN6thrust24THRUST_300001_SM_1000_NS6detail15normal_iteratorINSC_10device_ptrIiEEEESH_NS0_13ScanTileStateIiLb1EEES8_NS0_8NullTypeEjiLb0ESK_EEvT0_T1_T2_iT3_T4_T5_
        .type           _ZN3cub18CUB_300001_SM_10006detail4scan16DeviceScanKernelINS2_10policy_hubIiiijN4cuda3__47maximumIiEEE10Policy1000EN6thrust24THRUST_300001_SM_1000_NS6detail15normal_iteratorINSC_10device_ptrIiEEEESH_NS0_13ScanTileStateIiLb1EEES8_NS0_8NullTypeEjiLb0ESK_EEvT0_T1_T2_iT3_T4_T5_,@function
        .size           _ZN3cub18CUB_300001_SM_10006detail4scan16DeviceScanKernelINS2_10policy_hubIiiijN4cuda3__47maximumIiEEE10Policy1000EN6thrust24THRUST_300001_SM_1000_NS6detail15normal_iteratorINSC_10device_ptrIiEEEESH_NS0_13ScanTileStateIiLb1EEES8_NS0_8NullTypeEjiLb0ESK_EEvT0_T1_T2_iT3_T4_T5_,(.L_x_261 - _ZN3cub18CUB_300001_SM_10006detail4scan16DeviceScanKernelINS2_10policy_hubIiiijN4cuda3__47maximumIiEEE10Policy1000EN6thrust24THRUST_300001_SM_1000_NS6detail15normal_iteratorINSC_10device_ptrIiEEEESH_NS0_13ScanTileStateIiLb1EEES8_NS0_8NullTypeEjiLb0ESK_EEvT0_T1_T2_iT3_T4_T5_)
        .other          _ZN3cub18CUB_300001_SM_10006detail4scan16DeviceScanKernelINS2_10policy_hubIiiijN4cuda3__47maximumIiEEE10Policy1000EN6thrust24THRUST_300001_SM_1000_NS6detail15normal_iteratorINSC_10device_ptrIiEEEESH_NS0_13ScanTileStateIiLb1EEES8_NS0_8NullTypeEjiLb0ESK_EEvT0_T1_T2_iT3_T4_T5_,@"STO_CUDA_ENTRY STV_DEFAULT"
_ZN3cub18CUB_300001_SM_10006detail4scan16DeviceScanKernelINS2_10policy_hubIiiijN4cuda3__47maximumIiEEE10Policy1000EN6thrust24THRUST_300001_SM_1000_NS6detail15normal_iteratorINSC_10device_ptrIiEEEESH_NS0_13ScanTileStateIiLb1EEES8_NS0_8NullTypeEjiLb0ESK_EEvT0_T1_T2_iT3_T4_T5_:
.text._ZN3cub18CUB_300001_SM_10006detail4scan16DeviceScanKernelINS2_10policy_hubIiiijN4cuda3__47maximumIiEEE10Policy1000EN6thrust24THRUST_300001_SM_1000_NS6detail15normal_iteratorINSC_10device_ptrIiEEEESH_NS0_13ScanTileStateIiLb1EEES8_NS0_8NullTypeEjiLb0ESK_EEvT0_T1_T2_iT3_T4_T5_:
[----:B------:R-:W-:Y:S08]  /*0000*/  LDC R1, c[0x0][0x37c] ;  /* 0x0000df00ff017b82 */ /* 0x000ff00000000800 */
[----:B------:R-:W0:Y:S01]  /*0010*/  S2UR UR6, SR_CTAID.X ;  /* 0x00000000000679c3 */ /* 0x000e220000002500 */
[----:B------:R-:W1:Y:S01]  /*0020*/  LDCU UR4, c[0x0][0x3a0] ;  /* 0x00007400ff0477ac */ /* 0x000e620008000800 */
[----:B------:R-:W2:Y:S06]  /*0030*/  LDCU.64 UR8, c[0x0][0x358] ;  /* 0x00006b00ff0877ac */ /* 0x000eac0008000a00 */
[----:B------:R-:W0:Y:S02]  /*0040*/  LDC R41, c[0x0][0x398] ;  /* 0x0000e600ff297b82 */ /* 0x000e240000000800 */
[----:B0-----:R-:W-:-:S04]  /*0050*/  VIADD R40, R41, UR6 ;  /* 0x0000000629287c36 */ /* 0x001fc80008000000 */
[----:B------:R-:W-:-:S05]  /*0060*/  IMAD R5, R40, 0xc00, RZ ;  /* 0x00000c0028057824 */ /* 0x000fca00078e02ff */
[----:B-1----:R-:W-:-:S04]  /*0070*/  IADD3 R42, PT, PT, -R5, UR4, RZ ;  /* 0x00000004052a7c10 */ /* 0x002fc8000fffe1ff */
[----:B------:R-:W-:-:S13]  /*0080*/  ISETP.GE.U32.AND P0, PT, R42, 0xc01, PT ;  /* 0x00000c012a00780c */ /* 0x000fda0003f06070 */
[----:B--2---:R-:W-:Y:S05]  /*0090*/  @!P0 BRA `(.L_x_105) ;  /* 0x0000001800c08947 */ /* 0x004fea0003800000 */
[----:B------:R-:W0:Y:S01]  /*00a0*/  S2R R28, SR_TID.X ;  /* 0x00000000001c7919 */ /* 0x000e220000002100 */
[----:B------:R-:W1:Y:S01]  /*00b0*/  LDCU.64 UR4, c[0x0][0x380] ;  /* 0x00007000ff0477ac */ /* 0x000e620008000a00 */
[C---:B0-----:R-:W-:Y:S02]  /*00c0*/  LOP3.LUT R0, R28.reuse, 0x1f, RZ, 0xc0, !PT ;  /* 0x0000001f1c007812 */ /* 0x041fe400078ec0ff */
[----:B------:R-:W-:-:S05]  /*00d0*/  LOP3.LUT R3, R28, 0x3e0, RZ, 0xc0, !PT ;  /* 0x000003e01c037812 */ /* 0x000fca00078ec0ff */
[----:B------:R-:W-:-:S05]  /*00e0*/  IMAD R0, R3, 0x18, R0 ;  /* 0x0000001803007824 */ /* 0x000fca00078e0200 */
[----:B------:R-:W-:-:S05]  /*00f0*/  IADD3 R0, P0, PT, R5, R0, RZ ;  /* 0x0000000005007210 */ /* 0x000fca0007f1e0ff */
[----:B------:R-:W-:Y:S02]  /*0100*/  IMAD.X R5, RZ, RZ, RZ, P0 ;  /* 0x000000ffff057224 */ /* 0x000fe400000e06ff */
        /* <DEDUP_REMOVED lines=32> */
[----:B------:R-:W-:Y:S01]  /*0310*/  ISETP.NE.AND P0, PT, R40, RZ, PT ;  /* 0x000000ff2800720c */ /* 0x000fe20003f05270 */
        /* <DEDUP_REMOVED lines=37> */
[----:B------:R-:W-:Y:S05]  /*0570*/  @P0 BRA `(.L_x_107) ;  /* 0x0000000400380947 */ /* 0x000fea0003800000 */
        /* <DEDUP_REMOVED lines=78> */
.L_x_107:
        /* <DEDUP_REMOVED lines=48> */
[----:B------:R-:W-:Y:S02]  /*0d60*/  ISETP.NE.AND P0, PT, R28, RZ, PT ;  /* 0x000000ff1c00720c */ /* 0x000fe40003f05270 */
[----:B------:R-:W-:-:S05]  /*0d70*/  LOP3.LUT R37, RZ, R28, RZ, 0x33, !PT ;  /* 0x0000001cff257212 */ /* 0x000fca00078e33ff */
[----:B------:R-:W1:Y:S01]  /*0d80*/  LDC R36, c[0x0][0x370] ;  /* 0x0000dc00ff247b82 */ /* 0x000e620000000800 */
[----:B------:R-:W-:-:S05]  /*0d90*/  IMAD.IADD R37, R40, 0x1, R37 ;  /* 0x0000000128257824 */ /* 0x000fca00078e0225 */
        /* <DEDUP_REMOVED lines=8> */
.L_x_110:
[----:B------:R-:W-:Y:S05]  /*0e20*/  NANOSLEEP 0x4dd ;  /* 0x000004dd0000795d */ /* 0x000fea0003800000 */
[----:B------:R-:W-:Y:S01]  /*0e30*/  NOP ;  /* 0x0000000000007918 */ /* 0x000fe20000000000 */
.L_x_111:
[----:B------:R-:W-:-:S05]  /*0e40*/  IMAD.WIDE R38, R37, 0x8, R38 ;  /* 0x0000000825267825 */ /* 0x000fca00078e0226 */
[----:B------:R-:W2:Y:S01]  /*0e50*/  LD.E.64.STRONG.GPU R32, desc[UR8][R38.64+0x100] ;  /* 0x0001000826207980 */ /* 0x000ea2000c10fb00 */
[----:B------:R-:W-:Y:S01]  /*0e60*/  UMOV UR5, 0xffffffff ;  /* 0xffffffff00057882 */ /* 0x000fe20000000000 */
[----:B--2---:R-:W-:Y:S02]  /*0e70*/  ISETP.NE.AND P0, PT, R32, 0x63, PT ;  /* 0x000000632000780c */ /* 0x004fe40003f05270 */
[----:B------:R-:W-:Y:S11]  /*0e80*/  BRA.DIV UR5, `(.L_x_112) ;  /* 0x0000002e05e47947 */ /* 0x000ff6000b800000 */
[----:B------:R-:W-:-:S13]  /*0e90*/  VOTE.ANY P0, !P0 ;  /* 0x0000000000ff7806 */ /* 0x000fda0004000100 */
.L_x_151:
[----:B------:R-:W-:Y:S05]  /*0ea0*/  @!P0 BRA `(.L_x_113) ;  /* 0x0000000000308947 */ /* 0x000fea0003800000 */
.L_x_117:
[----:B------:R-:W-:Y:S05]  /*0eb0*/  YIELD ;  /* 0x0000000000007946 */ /* 0x000fea0003800000 */
[----:B------:R-:W-:Y:S05]  /*0ec0*/  @P1 BRA `(.L_x_114) ;  /* 0x0000000000081947 */ /* 0x000fea0003800000 */
[----:B------:R0:W-:Y:S06]  /*0ed0*/  MEMBAR.SC.CTA ;  /* 0x0000000000007992 */ /* 0x0001ec0000000000 */
[----:B0-----:R-:W-:Y:S05]  /*0ee0*/  BRA `(.L_x_115) ;  /* 0x0000000000087947 */ /* 0x001fea0003800000 */
.L_x_114:
[----:B------:R-:W-:Y:S05]  /*0ef0*/  NANOSLEEP 0x288 ;  /* 0x000002880000795d */ /* 0x000fea0003800000 */
[----:B------:R-:W-:Y:S01]  /*0f00*/  NOP ;  /* 0x0000000000007918 */ /* 0x000fe20000000000 */
.L_x_115:
[----:B------:R-:W2:Y:S01]  /*0f10*/  LD.E.64.STRONG.GPU R32, desc[UR8][R38.64+0x100] ;  /* 0x0001000826207980 */ /* 0x000ea2000c10fb00 */
[----:B------:R-:W-:Y:S01]  /*0f20*/  UMOV UR5, 0xffffffff ;  /* 0xffffffff00057882 */ /* 0x000fe20000000000 */
[----:B--2---:R-:W-:Y:S02]  /*0f30*/  ISETP.NE.AND P0, PT, R32, 0x63, PT ;  /* 0x000000632000780c */ /* 0x004fe40003f05270 */
[----:B------:R-:W-:Y:S11]  /*0f40*/  BRA.DIV UR5, `(.L_x_116) ;  /* 0x0000002e05d47947 */ /* 0x000ff6000b800000 */
[----:B------:R-:W-:-:S13]  /*0f50*/  VOTE.ANY P0, !P0 ;  /* 0x0000000000ff7806 */ /* 0x000fda0004000100 */
.L_x_154:
[----:B------:R-:W-:Y:S05]  /*0f60*/  @P0 BRA `(.L_x_117) ;  /* 0xfffffffc00d00947 */ /* 0x000fea000383ffff */
.L_x_113:
[----:B------:R-:W-:Y:S01]  /*0f70*/  UMOV UR5, 0xffffffff ;  /* 0xffffffff00057882 */ /* 0x000fe20000000000 */
[----:B------:R-:W-:Y:S01]  /*0f80*/  ISETP.NE.AND P0, PT, R32, 0x65, PT ;  /* 0x000000652000780c */ /* 0x000fe20003f05270 */
[----:B------:R-:W-:Y:S01]  /*0f90*/  IMAD.MOV.U32 R47, RZ, RZ, R33 ;  /* 0x000000ffff2f7224 */ /* 0x000fe200078e0021 */
[----:B------:R-:W-:Y:S11]  /*0fa0*/  BRA.DIV UR5, `(.L_x_118) ;  /* 0x0000002e05dc7947 */ /* 0x000ff6000b800000 */
[----:B------:R-:W0:Y:S01]  /*0fb0*/  S2R R43, SR_GEMASK ;  /* 0x00000000002b7919 */ /* 0x000e220000003c00 */
[----:B------:R-:W-:Y:S01]  /*0fc0*/  VOTE.ANY R34, PT, !P0 ;  /* 0x0000000000227806 */ /* 0x000fe200040e0100 */
[C---:B------:R-:W-:Y:S01]  /*0fd0*/  VIADD R42, R30.reuse, 0x2 ;  /* 0x000000021e2a7836 */ /* 0x040fe20000000000 */
[----:B------:R-:W1:Y:S01]  /*0fe0*/  LDC.64 R40, c[0x0][0x390] ;  /* 0x0000e400ff287b82 */ /* 0x000e620000000a00 */
[C---:B------:R-:W-:Y:S02]  /*0ff0*/  VIADD R39, R30.reuse, 0x4 ;  /* 0x000000041e277836 */ /* 0x040fe40000000000 */
[----:B------:R-:W-:Y:S01]  /*1000*/  VIADD R44, R30, 0x10 ;  /* 0x000000101e2c7836 */ /* 0x000fe20000000000 */
[----:B-1----:R-:W-:Y:S02]  /*1010*/  IADD3 R46, P2, PT, R40, 0x100, RZ ;  /* 0x00000100282e7810 */ /* 0x002fe40007f5e0ff */
[----:B0-----:R-:W-:-:S03]  /*1020*/  LOP3.LUT R34, R34, 0x80000000, R43, 0xec, !PT ;  /* 0x8000000022227812 */ /* 0x001fc600078eec2b */
[----:B------:R-:W-:Y:S02]  /*1030*/  IMAD.X R49, RZ, RZ, R41, P2 ;  /* 0x000000ffff317224 */ /* 0x000fe400010e0629 */
        /* <DEDUP_REMOVED lines=12> */
[----:B0-----:R-:W-:Y:S01]  /*1100*/  @!P0 VIMNMX R47, PT, PT, R47, R38, !PT ;  /* 0x000000262f2f8248 */ /* 0x001fe20007fe0100 */
[----:B------:R-:W-:-:S04]  /*1110*/  VIADD R38, R30, 0x8 ;  /* 0x000000081e267836 */ /* 0x000fc80000000000 */
[----:B------:R-:W0:Y:S01]  /*1120*/  SHFL.DOWN PT, R33, R47, 0x8, R45 ;  /* 0x090000002f217989 */ /* 0x000e2200000e002d */
[----:B------:R-:W-:-:S13]  /*1130*/  ISETP.GT.AND P0, PT, R38, R45, PT ;  /* 0x0000002d2600720c */ /* 0x000fda0003f04270 */
[----:B0-----:R-:W-:Y:S02]  /*1140*/  @!P0 VIMNMX R47, PT, PT, R47, R33, !PT ;  /* 0x000000212f2f8248 */ /* 0x001fe40007fe0100 */
[----:B------:R-:W-:-:S03]  /*1150*/  ISETP.NE.AND P0, PT, R32, 0x65, PT ;  /* 0x000000652000780c */ /* 0x000fc60003f05270 */
[----:B------:R-:W0:Y:S10]  /*1160*/  SHFL.DOWN PT, R33, R47, 0x10, R45 ;  /* 0x0a0000002f217989 */ /* 0x000e3400000e002d */
[----:B------:R-:W-:-:S02]  /*1170*/  VOTE.ALL P0, P0 ;  /* 0x0000000000ff7806 */ /* 0x000fc40000000000 */
[----:B0-----:R-:W-:-:S11]  /*1180*/  @!P1 VIMNMX R47, PT, PT, R47, R33, !PT ;  /* 0x000000212f2f9248 */ /* 0x001fd60007fe0100 */
.L_x_163:
[----:B------:R-:W-:Y:S05]  /*1190*/  @!P0 BRA `(.L_x_119) ;  /* 0x0000000000cc8947 */ /* 0x000fea0003800000 */
.L_x_127:
[----:B------:R-:W-:-:S04]  /*11a0*/  IMAD.MOV.U32 R48, RZ, RZ, R46 ;  /* 0x000000ffff307224 */ /* 0x000fc800078e002e */
[----:B------:R-:W-:-:S05]  /*11b0*/  IMAD.WIDE R40, R37, 0x8, R48 ;  /* 0x0000000825287825 */ /* 0x000fca00078e0230 */
[----:B------:R-:W2:Y:S01]  /*11c0*/  LD.E.64.STRONG.GPU R32, desc[UR8][R40.64+-0x100] ;  /* 0xffff000828207980 */ /* 0x000ea2000c10fb00 */
[----:B------:R-:W-:Y:S05]  /*11d0*/  YIELD ;  /* 0x0000000000007946 */ /* 0x000fea0003800000 */
[----:B------:R-:W-:Y:S01]  /*11e0*/  UMOV UR5, 0xffffffff ;  /* 0xffffffff00057882 */ /* 0x000fe20000000000 */
[----:B--2---:R-:W-:Y:S02]  /*11f0*/  ISETP.NE.AND P0, PT, R32, 0x63, PT ;  /* 0x000000632000780c */ /* 0x004fe40003f05270 */
[----:B------:R-:W-:Y:S11]  /*1200*/  BRA.DIV UR5, `(.L_x_120) ;  /* 0x0000003205407947 */ /* 0x000ff6000b800000 */
[----:B------:R-:W-:-:S13]  /*1210*/  VOTE.ANY P0, !P0 ;  /* 0x0000000000ff7806 */ /* 0x000fda0004000100 */
.L_x_166:
[----:B------:R-:W-:Y:S05]  /*1220*/  @!P0 BRA `(.L_x_121) ;  /* 0x0000000000348947 */ /* 0x000fea0003800000 */
[----:B------:R-:W-:-:S13]  /*1230*/  ISETP.GT.U32.AND P1, PT, R36, 0x1f3, PT ;  /* 0x000001f32400780c */ /* 0x000fda0003f24070 */
.L_x_125:
[----:B------:R-:W-:Y:S05]  /*1240*/  YIELD ;  /* 0x0000000000007946 */ /* 0x000fea0003800000 */
[----:B------:R-:W-:Y:S05]  /*1250*/  @P1 BRA `(.L_x_122) ;  /* 0x0000000000081947 */ /* 0x000fea0003800000 */
[----:B------:R0:W-:Y:S06]  /*1260*/  MEMBAR.SC.CTA ;  /* 0x0000000000007992 */ /* 0x0001ec0000000000 */
[----:B0-----:R-:W-:Y:S05]  /*1270*/  BRA `(.L_x_123) ;  /* 0x0000000000087947 */ /* 0x001fea0003800000 */
.L_x_122:
[----:B------:R-:W-:Y:S05]  /*1280*/  NANOSLEEP 0x288 ;  /* 0x000002880000795d */ /* 0x000fea0003800000 */
[----:B------:R-:W-:Y:S01]  /*1290*/  NOP ;  /* 0x0000000000007918 */ /* 0x000fe20000000000 */
.L_x_123:
[----:B------:R-:W2:Y:S01]  /*12a0*/  LD.E.64.STRONG.GPU R32, desc[UR8][R40.64+-0x100] ;  /* 0xffff000828207980 */ /* 0x000ea2000c10fb00 */
[----:B------:R-:W-:Y:S01]  /*12b0*/  UMOV UR5, 0xffffffff ;  /* 0xffffffff00057882 */ /* 0x000fe20000000000 */
[----:B--2---:R-:W-:Y:S02]  /*12c0*/  ISETP.NE.AND P0, PT, R32, 0x63, PT ;  /* 0x000000632000780c */ /* 0x004fe40003f05270 */
[----:B------:R-:W-:Y:S11]  /*12d0*/  BRA.DIV UR5, `(.L_x_124) ;  /* 0x00000032052c7947 */ /* 0x000ff6000b800000 */
[----:B------:R-:W-:-:S13]  /*12e0*/  VOTE.ANY P0, !P0 ;  /* 0x0000000000ff7806 */ /* 0x000fda0004000100 */
.L_x_169:
[----:B------:R-:W-:Y:S05]  /*12f0*/  @P0 BRA `(.L_x_125) ;  /* 0xfffffffc00d00947 */ /* 0x000fea000383ffff */
.L_x_121:
        /* <DEDUP_REMOVED lines=28> */
.L_x_178:
[----:B------:R-:W-:Y:S05]  /*14c0*/  @P0 BRA `(.L_x_127) ;  /* 0xfffffffc00340947 */ /* 0x000fea000383ffff */
.L_x_119:
        /* <DEDUP_REMOVED lines=16> */
.L_x_109:
        /* <DEDUP_REMOVED lines=32> */
.L_x_108:
[----:B------:R-:W-:Y:S05]  /*17d0*/  BSYNC.RECONVERGENT B0 ;  /* 0x0000000000007941 */ /* 0x000fea0003800200 */
.L_x_106:
[----:B------:R-:W-:Y:S06]  /*17e0*/  BAR.SYNC.DEFER_BLOCKING 0x0 ;  /* 0x0000000000007b1d */ /* 0x000fec0000010000 */
[----:B------:R-:W1:Y:S01]  /*17f0*/  LDCU.64 UR6, c[0x0][0x388] ;  /* 0x00007100ff0677ac */ /* 0x000e620008000a00 */
[----:B------:R-:W-:Y:S04]  /*1800*/  STS.128 [R0], R36 ;  /* 0x0000002400007388 */ /* 0x000fe80000000c00 */
[----:B------:R-:W-:Y:S04]  /*1810*/  STS.128 [R0+0x10], R20 ;  /* 0x0000101400007388 */ /* 0x000fe80000000c00 */
[----:B------:R-:W-:Y:S04]  /*1820*/  STS.128 [R0+0x20], R16 ;  /* 0x0000201000007388 */ /* 0x000fe80000000c00 */
[----:B------:R-:W-:Y:S04]  /*1830*/  STS.128 [R0+0x30], R12 ;  /* 0x0000300c00007388 */ /* 0x000fe80000000c00 */
[----:B------:R-:W-:Y:S04]  /*1840*/  STS.128 [R0+0x40], R8 ;  /* 0x0000400800007388 */ /* 0x000fe80000000c00 */
[----:B------:R1:W-:Y:S01]  /*1850*/  STS.128 [R0+0x50], R4 ;  /* 0x0000500400007388 */ /* 0x0003e20000000c00 */
[----:B------:R-:W-:-:S03]  /*1860*/  NOP ;  /* 0x0000000000007918 */ /* 0x000fc60000000000 */
[----:B------:R-:W2:Y:S04]  /*1870*/  LDS R25, [R29] ;  /* 0x000000001d197984 */ /* 0x000ea80000000800 */
[----:B0-----:R-:W0:Y:S04]  /*1880*/  LDS R27, [R29+0x80] ;  /* 0x000080001d1b7984 */ /* 0x001e280000000800 */
[----:B------:R-:W3:Y:S01]  /*1890*/  LDS R31, [R29+0x100] ;  /* 0x000100001d1f7984 */ /* 0x000ee20000000800 */
[----:B-1----:R-:W-:-:S03]  /*18a0*/  IADD3 R4, P0, PT, R3, UR6, RZ ;  /* 0x0000000603047c10 */ /* 0x002fc6000ff1e0ff */
[----:B------:R-:W1:Y:S01]  /*18b0*/  LDS R33, [R29+0x180] ;  /* 0x000180001d217984 */ /* 0x000e620000000800 */
[----:B------:R-:W-:-:S03]  /*18c0*/  IADD3.X R5, PT, PT, R2, UR7, RZ, P0, !PT ;  /* 0x0000000702057c10 */ /* 0x000fc600087fe4ff */
        /* <DEDUP_REMOVED lines=20> */
[----:B--2---:R-:W-:Y:S04]  /*1a10*/  STG.E desc[UR8][R4.64], R25 ;  /* 0x0000001904007986 */ /* 0x004fe8000c101908 */
[----:B0-----:R-:W-:Y:S04]  /*1a20*/  STG.E desc[UR8][R4.64+0x80], R27 ;  /* 0x0000801b04007986 */ /* 0x001fe8000c101908 */
[----:B---3--:R-:W-:Y:S04]  /*1a30*/  STG.E desc[UR8][R4.64+0x100], R31 ;  /* 0x0001001f04007986 */ /* 0x008fe8000c101908 */
[----:B-1----:R-:W-:Y:S04]  /*1a40*/  STG.E desc[UR8][R4.64+0x180], R33 ;  /* 0x0001802104007986 */ /* 0x002fe8000c101908 */
        /* <DEDUP_REMOVED lines=21> */
.L_x_105:
[----:B------:R-:W-:-:S13]  /*1ba0*/  ISETP.NE.AND P0, PT, R42, RZ, PT ;  /* 0x000000ff2a00720c */ /* 0x000fda0003f05270 */
[----:B------:R-:W-:Y:S05]  /*1bb0*/  @!P0 EXIT ;  /* 0x000000000000894d */ /* 0x000fea0003800000 */
[----:B------:R-:W0:Y:S02]  /*1bc0*/  LDC.64 R2, c[0x0][0x380] ;  /* 0x0000e000ff027b82 */ /* 0x000e240000000a00 */
[----:B0-----:R-:W-:-:S05]  /*1bd0*/  IMAD.WIDE.U32 R2, R5, 0x4, R2 ;  /* 0x0000000405027825 */ /* 0x001fca00078e0002 */
[----:B------:R0:W2:Y:S01]  /*1be0*/  LDG.E R11, desc[UR8][R2.64] ;  /* 0x00000008020b7981 */ /* 0x0000a2000c1e1900 */
[----:B------:R-:W1:Y:S02]  /*1bf0*/  S2R R6, SR_TID.X ;  /* 0x0000000000067919 */ /* 0x000e640000002100 */
[C---:B-1----:R-:W-:Y:S02]  /*1c00*/  LOP3.LUT R5, R6.reuse, 0x1f, RZ, 0xc0, !PT ;  /* 0x0000001f06057812 */ /* 0x042fe400078ec0ff */
[----:B------:R-:W-:-:S05]  /*1c10*/  LOP3.LUT R0, R6, 0x3e0, RZ, 0xc0, !PT ;  /* 0x000003e006007812 */ /* 0x000fca00078ec0ff */
[----:B------:R-:W-:-:S04]  /*1c20*/  IMAD R5, R0, 0x18, R5 ;  /* 0x0000001800057824 */ /* 0x000fc800078e0205 */
[C---:B------:R-:W-:Y:S01]  /*1c30*/  VIADD R7, R5.reuse, 0x20 ;  /* 0x0000002005077836 */ /* 0x040fe20000000000 */
[C---:B------:R-:W-:Y:S01]  /*1c40*/  ISETP.GE.U32.AND P2, PT, R5.reuse, R42, PT ;  /* 0x0000002a0500720c */ /* 0x040fe20003f46070 */
[C---:B------:R-:W-:Y:S01]  /*1c50*/  VIADD R13, R5.reuse, 0x60 ;  /* 0x00000060050d7836 */ /* 0x040fe20000000000 */
[C---:B------:R-:W-:Y:S01]  /*1c60*/  LEA R8, P3, R5.reuse, R2, 0x2 ;  /* 0x0000000205087211 */ /* 0x040fe200078610ff */
[----:B------:R-:W-:Y:S01]  /*1c70*/  VIADD R9, R5, 0x40 ;  /* 0x0000004005097836 */ /* 0x000fe20000000000 */
[-C--:B------:R-:W-:Y:S01]  /*1c80*/  ISETP.GE.U32.AND P6, PT, R7, R42.reuse, PT ;  /* 0x0000002a0700720c */ /* 0x080fe20003fc6070 */
[----:B------:R-:W-:Y:S01]  /*1c90*/  VIADD R7, R5, 0x80 ;  /* 0x0000008005077836 */ /* 0x000fe20000000000 */
[-C--:B------:R-:W-:Y:S01]  /*1ca0*/  ISETP.GE.U32.AND P1, PT, R13, R42.reuse, PT ;  /* 0x0000002a0d00720c */ /* 0x080fe20003f26070 */
[----:B------:R-:W-:Y:S01]  /*1cb0*/  VIADD R13, R5, 0xa0 ;  /* 0x000000a0050d7836 */ /* 0x000fe20000000000 */
[-C--:B------:R-:W-:Y:S01]  /*1cc0*/  ISETP.GE.U32.AND P5, PT, R9, R42.reuse, PT ;  /* 0x0000002a0900720c */ /* 0x080fe20003fa6070 */
[----:B------:R-:W-:Y:S01]  /*1cd0*/  IMAD.X R9, RZ, RZ, R3, P3 ;  /* 0x000000ffff097224 */ /* 0x000fe200018e0603 */
[-C--:B------:R-:W-:Y:S01]  /*1ce0*/  ISETP.GE.U32.AND P0, PT, R7, R42.reuse, PT ;  /* 0x0000002a0700720c */ /* 0x080fe20003f06070 */
[----:B0-----:R-:W-:Y:S01]  /*1cf0*/  VIADD R3, R5, 0xe0 ;  /* 0x000000e005037836 */ /* 0x001fe20000000000 */
[----:B------:R-:W-:Y:S01]  /*1d00*/  ISETP.GE.U32.AND P4, PT, R13, R42, PT ;  /* 0x0000002a0d00720c */ /* 0x000fe20003f86070 */
[----:B------:R-:W-:-:S05]  /*1d10*/  VIADD R15, R5, 0xc0 ;  /* 0x000000c0050f7836 */ /* 0x000fca0000000000 */
[----:B------:R-:W-:Y:S01]  /*1d20*/  ISETP.GE.U32.AND P3, PT, R15, R42, PT ;  /* 0x0000002a0f00720c */ /* 0x000fe20003f66070 */
[C---:B------:R-:W-:Y:S02]  /*1d30*/  VIADD R7, R5.reuse, 0x120 ;  /* 0x0000012005077836 */ /* 0x040fe40000000000 */
[C---:B------:R-:W-:Y:S02]  /*1d40*/  VIADD R39, R5.reuse, 0x220 ;  /* 0x0000022005277836 */ /* 0x040fe40000000000 */
[C---:B------:R-:W-:Y:S02]  /*1d50*/  VIADD R38, R5.reuse, 0x240 ;  /* 0x0000024005267836 */ /* 0x040fe40000000000 */
[C---:B------:R-:W-:Y:S02]  /*1d60*/  VIADD R37, R5.reuse, 0x260 ;  /* 0x0000026005257836 */ /* 0x040fe40000000000 */
[C---:B------:R-:W-:Y:S02]  /*1d70*/  VIADD R36, R5.reuse, 0x280 ;  /* 0x0000028005247836 */ /* 0x040fe40000000000 */
[----:B------:R-:W-:-:S02]  /*1d80*/  VIADD R4, R5, 0x2c0 ;  /* 0x000002c005047836 */ /* 0x000fc40000000000 */
[----:B--2---:R-:W-:Y:S02]  /*1d90*/  IMAD.MOV.U32 R33, RZ, RZ, R11 ;  /* 0x000000ffff217224 */ /* 0x004fe400078e000b */
[----:B------:R-:W2:Y:S01]  /*1da0*/  @!P2 LDG.E R11, desc[UR8][R8.64] ;  /* 0x00000008080ba981 */ /* 0x000ea2000c1e1900 */
[-C--:B------:R-:W-:Y:S01]  /*1db0*/  ISETP.GE.U32.AND P2, PT, R3, R42.reuse, PT ;  /* 0x0000002a0300720c */ /* 0x080fe20003f46070 */
[--C-:B------:R-:W-:Y:S02]  /*1dc0*/  IMAD.MOV.U32 R13, RZ, RZ, R33.reuse ;  /* 0x000000ffff0d7224 */ /* 0x100fe400078e0021 */
[----:B------:R-:W-:Y:S02]  /*1dd0*/  VIADD R3, R5, 0x100 ;  /* 0x0000010005037836 */ /* 0x000fe40000000000 */
[----:B------:R-:W-:Y:S02]  /*1de0*/  IMAD.MOV.U32 R17, RZ, RZ, R33 ;  /* 0x000000ffff117224 */ /* 0x000fe400078e0021 */
[----:B------:R-:W3:Y:S01]  /*1df0*/  @!P6 LDG.E R13, desc[UR8][R8.64+0x80] ;  /* 0x00008008080de981 */ /* 0x000ee2000c1e1900 */
[----:B------:R-:W-:Y:S01]  /*1e00*/  ISETP.GE.U32.AND P6, PT, R3, R42, PT ;  /* 0x0000002a0300720c */ /* 0x000fe20003fc6070 */
[----:B------:R-:W-:-:S02]  /*1e10*/  VIADD R3, R5, 0x140 ;  /* 0x0000014005037836 */ /* 0x000fc40000000000 */
[----:B------:R-:W4:Y:S01]  /*1e20*/  @!P1 LDG.E R17, desc[UR8][R8.64+0x180] ;  /* 0x0001800808119981 */ /* 0x000f22000c1e1900 */
[--C-:B------:R-:W-:Y:S02]  /*1e30*/  IMAD.MOV.U32 R19, RZ, RZ, R33.reuse ;  /* 0x000000ffff137224 */ /* 0x100fe400078e0021 */
[-C--:B------:R-:W-:Y:S01]  /*1e40*/  ISETP.GE.U32.AND P1, PT, R3, R42.reuse, PT ;  /* 0x0000002a0300720c */ /* 0x080fe20003f26070 */
[----:B------:R-:W-:Y:S02]  /*1e50*/  VIADD R3, R5, 0x160 ;  /* 0x0000016005037836 */ /* 0x000fe40000000000 */
[--C-:B------:R-:W-:Y:S01]  /*1e60*/  IMAD.MOV.U32 R15, RZ, RZ, R33.reuse ;  /* 0x000000ffff0f7224 */ /* 0x100fe200078e0021 */
[----:B------:R-:W5:Y:S01]  /*1e70*/  @!P0 LDG.E R19, desc[UR8][R8.64+0x200] ;  /* 0x0002000808138981 */ /* 0x000f62000c1e1900 */
[----:B------:R-:W-:Y:S01]  /*1e80*/  IMAD.MOV.U32 R23, RZ, RZ, R33 ;  /* 0x000000ffff177224 */ /* 0x000fe200078e0021 */
[----:B------:R-:W-:Y:S01]  /*1e90*/  ISETP.GE.U32.AND P0, PT, R3, R42, PT ;  /* 0x0000002a0300720c */ /* 0x000fe20003f06070 */
[----:B------:R-:W-:-:S02]  /*1ea0*/  VIADD R3, R5, 0x1a0 ;  /* 0x000001a005037836 */ /* 0x000fc40000000000 */
[----:B------:R-:W5:Y:S01]  /*1eb0*/  @!P5 LDG.E R15, desc[UR8][R8.64+0x100] ;  /* 0x00010008080fd981 */ /* 0x000f62000c1e1900 */
[-C--:B------:R-:W-:Y:S01]  /*1ec0*/  ISETP.GE.U32.AND P5, PT, R7, R42.reuse, PT ;  /* 0x0000002a0700720c */ /* 0x080fe20003fa6070 */
[--C-:B------:R-:W-:Y:S02]  /*1ed0*/  IMAD.MOV.U32 R21, RZ, RZ, R33.reuse ;  /* 0x000000ffff157224 */ /* 0x100fe400078e0021 */
[----:B------:R-:W5:Y:S01]  /*1ee0*/  @!P3 LDG.E R23, desc[UR8][R8.64+0x300] ;  /* 0x000300080817b981 */ /* 0x000f62000c1e1900 */
[--C-:B------:R-:W-:Y:S01]  /*1ef0*/  IMAD.MOV.U32 R25, RZ, RZ, R33.reuse ;  /* 0x000000ffff197224 */ /* 0x100fe200078e0021 */
[-C--:B------:R-:W-:Y:S01]  /*1f00*/  ISETP.GE.U32.AND P3, PT, R3, R42.reuse, PT ;  /* 0x0000002a0300720c */ /* 0x080fe20003f66070 */
[C---:B------:R-:W-:Y:S01]  /*1f10*/  VIADD R7, R5.reuse, 0x180 ;  /* 0x0000018005077836 */ /* 0x040fe20000000000 */
[----:B------:R-:W5:Y:S01]  /*1f20*/  @!P4 LDG.E R21, desc[UR8][R8.64+0x280] ;  /* 0x000280080815c981 */ /* 0x000f62000c1e1900 */
[----:B------:R-:W-:Y:S02]  /*1f30*/  VIADD R3, R5, 0x1c0 ;  /* 0x000001c005037836 */ /* 0x000fe40000000000 */
[--C-:B------:R-:W-:Y:S01]  /*1f40*/  IMAD.MOV.U32 R27, RZ, RZ, R33.reuse ;  /* 0x000000ffff1b7224 */ /* 0x100fe200078e0021 */
[----:B------:R-:W5:Y:S01]  /*1f50*/  @!P2 LDG.E R25, desc[UR8][R8.64+0x380] ;  /* 0x000380080819a981 */ /* 0x000f62000c1e1900 */
[----:B------:R-:W-:Y:S01]  /*1f60*/  IMAD.MOV.U32 R29, RZ, RZ, R33 ;  /* 0x000000ffff1d7224 */ /* 0x000fe200078e0021 */
[-C--:B------:R-:W-:Y:S01]  /*1f70*/  ISETP.GE.U32.AND P4, PT, R7, R42.reuse, PT ;  /* 0x0000002a0700720c */ /* 0x080fe20003f86070 */
[----:B------:R-:W-:Y:S01]  /*1f80*/  VIADD R7, R5, 0x1e0 ;  /* 0x000001e005077836 */ /* 0x000fe20000000000 */
[-C--:B------:R-:W-:Y:S01]  /*1f90*/  ISETP.GE.U32.AND P2, PT, R3, R42.reuse, PT ;  /* 0x0000002a0300720c */ /* 0x080fe20003f46070 */
[----:B------:R-:W-:Y:S01]  /*1fa0*/  VIADD R3, R5, 0x200 ;  /* 0x0000020005037836 */ /* 0x000fe20000000000 */
[----:B------:R-:W5:Y:S02]  /*1fb0*/  @!P6 LDG.E R27, desc[UR8][R8.64+0x400] ;  /* 0x00040008081be981 */ /* 0x000f64000c1e1900 */
[----:B------:R-:W-:-:S02]  /*1fc0*/  ISETP.GE.U32.AND P6, PT, R7, R42, PT ;  /* 0x0000002a0700720c */ /* 0x000fc40003fc6070 */
[----:B------:R-:W5:Y:S01]  /*1fd0*/  @!P5 LDG.E R29, desc[UR8][R8.64+0x480] ;  /* 0x00048008081dd981 */ /* 0x000f62000c1e1900 */
[----:B------:R-:W-:Y:S01]  /*1fe0*/  ISETP.GE.U32.AND P5, PT, R3, R42, PT ;  /* 0x0000002a0300720c */ /* 0x000fe20003fa6070 */
[--C-:B------:R-:W-:Y:S02]  /*1ff0*/  IMAD.MOV.U32 R31, RZ, RZ, R33.reuse ;  /* 0x000000ffff1f7224 */ /* 0x100fe400078e0021 */
[--C-:B------:R-:W-:Y:S02]  /*2000*/  IMAD.MOV.U32 R35, RZ, RZ, R33.reuse ;  /* 0x000000ffff237224 */ /* 0x100fe400078e0021 */
[--C-:B------:R-:W-:Y:S02]  /*2010*/  IMAD.MOV.U32 R45, RZ, RZ, R33.reuse ;  /* 0x000000ffff2d7224 */ /* 0x100fe400078e0021 */
[--C-:B------:R-:W-:Y:S01]  /*2020*/  IMAD.MOV.U32 R47, RZ, RZ, R33.reuse ;  /* 0x000000ffff2f7224 */ /* 0x100fe200078e0021 */
[----:B------:R-:W5:Y:S01]  /*2030*/  @!P1 LDG.E R31, desc[UR8][R8.64+0x500] ;  /* 0x00050008081f9981 */ /* 0x000f62000c1e1900 */
[----:B------:R-:W-:-:S02]  /*2040*/  IMAD.MOV.U32 R49, RZ, RZ, R33 ;  /* 0x000000ffff317224 */ /* 0x000fc400078e0021 */
[--C-:B------:R-:W-:Y:S01]  /*2050*/  IMAD.MOV.U32 R51, RZ, RZ, R33.reuse ;  /* 0x000000ffff337224 */ /* 0x100fe200078e0021 */
[----:B------:R-:W5:Y:S01]  /*2060*/  @!P0 LDG.E R35, desc[UR8][R8.64+0x580] ;  /* 0x0005800808238981 */ /* 0x000f62000c1e1900 */
[----:B------:R-:W-:Y:S02]  /*2070*/  IMAD.MOV.U32 R53, RZ, RZ, R33 ;  /* 0x000000ffff357224 */ /* 0x000fe400078e0021 */
[C---:B------:R-:W-:Y:S01]  /*2080*/  VIADD R7, R5.reuse, 0x2a0 ;  /* 0x000002a005077836 */ /* 0x040fe20000000000 */
[----:B------:R-:W5:Y:S01]  /*2090*/  @!P4 LDG.E R45, desc[UR8][R8.64+0x600] ;  /* 0x00060008082dc981 */ /* 0x000f62000c1e1900 */
[----:B------:R-:W-:Y:S01]  /*20a0*/  VIADD R3, R5, 0x2e0 ;  /* 0x000002e005037836 */ /* 0x000fe20000000000 */
[-C--:B------:R-:W-:Y:S02]  /*20b0*/  ISETP.GE.U32.AND P1, PT, R39, R42.reuse, PT ;  /* 0x0000002a2700720c */ /* 0x080fe40003f26070 */
[----:B------:R-:W5:Y:S01]  /*20c0*/  @!P3 LDG.E R47, desc[UR8][R8.64+0x680] ;  /* 0x00068008082fb981 */ /* 0x000f62000c1e1900 */
[----:B------:R-:W-:-:S02]  /*20d0*/  ISETP.GE.U32.AND P0, PT, R38, R42, PT ;  /* 0x0000002a2600720c */ /* 0x000fc40003f06070 */
[-C--:B------:R-:W-:Y:S01]  /*20e0*/  ISETP.GE.U32.AND P4, PT, R37, R42.reuse, PT ;  /* 0x0000002a2500720c */ /* 0x080fe20003f86070 */
[----:B------:R-:W5:Y:S01]  /*20f0*/  @!P2 LDG.E R49, desc[UR8][R8.64+0x700] ;  /* 0x000700080831a981 */ /* 0x000f62000c1e1900 */
[-C--:B------:R-:W-:Y:S02]  /*2100*/  ISETP.GE.U32.AND P3, PT, R36, R42.reuse, PT ;  /* 0x0000002a2400720c */ /* 0x080fe40003f66070 */
[-C--:B------:R-:W-:Y:S01]  /*2110*/  ISETP.GE.U32.AND P2, PT, R7, R42.reuse, PT ;  /* 0x0000002a0700720c */ /* 0x080fe20003f46070 */
[----:B------:R-:W5:Y:S01]  /*2120*/  @!P6 LDG.E R51, desc[UR8][R8.64+0x780] ;  /* 0x000780080833e981 */ /* 0x000f62000c1e1900 */
[----:B------:R-:W-:-:S03]  /*2130*/  ISETP.GE.U32.AND P6, PT, R4, R42, PT ;  /* 0x0000002a0400720c */ /* 0x000fc60003fc6070 */
        /* <DEDUP_REMOVED lines=18> */
[----:B------:R-:W-:Y:S01]  /*2260*/  UMOV UR4, 0x400 ;  /* 0x0000040000047882 */ /* 0x000fe20000000000 */
[----:B------:R-:W-:Y:S01]  /*2270*/  ISETP.NE.AND P0, PT, R40, RZ, PT ;  /* 0x000000ff2800720c */ /* 0x000fe20003f05270 */
[----:B-1----:R-:W-:-:S02]  /*2280*/  ULEA UR4, UR5, UR4, 0x18 ;  /* 0x0000000405047291 */ /* 0x002fc4000f8ec0ff */
[----:B0-----:R-:W-:-:S05]  /*2290*/  IMAD R2, R44, 0x300, R43 ;  /* 0x000003002c027824 */ /* 0x001fca00078e022b */
[----:B------:R-:W-:-:S05]  /*22a0*/  LEA R2, R2, UR4, 0x2 ;  /* 0x0000000402027c11 */ /* 0x000fca000f8e10ff */
[----:B------:R-:W-:Y:S01]  /*22b0*/  IMAD R0, R43, 0x5c, R2 ;  /* 0x0000005c2b007824 */ /* 0x000fe200078e0202 */
        /* <DEDUP_REMOVED lines=103> */
.L_x_128:
[----:B01----:R-:W-:Y:S02]  /*2930*/  VIMNMX3 R32, R8, R9, R10, !PT ;  /* 0x000000090820720f */ /* 0x003fe4000780010a */
[----:B--2---:R-:W-:Y:S02]  /*2940*/  VIMNMX3 R33, R11, R12, R13, !PT ;  /* 0x0000000c0b21720f */ /* 0x004fe4000780010d */
[----:B---3--:R-:W-:Y:S02]  /*2950*/  VIMNMX3 R34, R14, R15, R16, !PT ;  /* 0x0000000f0e22720f */ /* 0x008fe40007800110 */
[----:B------:R-:W-:Y:S02]  /*2960*/  VIMNMX3 R35, R17, R18, R19, !PT ;  /* 0x000000121123720f */ /* 0x000fe40007800113 */
[----:B------:R-:W-:Y:S02]  /*2970*/  VIMNMX3 R45, R32, R33, R34, !PT ;  /* 0x00000021202d720f */ /* 0x000fe40007800122 */
[----:B----4-:R-:W-:-:S02]  /*2980*/  VIMNMX3 R46, R20, R21, R22, !PT ;  /* 0x00000015142e720f */ /* 0x010fc40007800116 */
        /* <DEDUP_REMOVED lines=42> */
[----:B------:R-:W-:-:S07]  /*2c30*/  ISETP.NE.AND P2, PT, R6, RZ, PT ;  /* 0x000000ff0600720c */ /* 0x000fce0003f45270 */
        /* <DEDUP_REMOVED lines=9> */
.L_x_131:
[----:B------:R-:W-:Y:S05]  /*2cd0*/  NANOSLEEP 0x4dd ;  /* 0x000004dd0000795d */ /* 0x000fea0003800000 */
[----:B------:R-:W-:Y:S01]  /*2ce0*/  NOP ;  /* 0x0000000000007918 */ /* 0x000fe20000000000 */
.L_x_132:
[----:B------:R-:W-:-:S04]  /*2cf0*/  LOP3.LUT R34, RZ, R6, RZ, 0x33, !PT ;  /* 0x00000006ff227212 */ /* 0x000fc800078e33ff */
[----:B------:R-:W-:-:S05]  /*2d00*/  IADD3 R41, PT, PT, R34, UR6, R41 ;  /* 0x0000000622297c10 */ /* 0x000fca000fffe029 */
[----:B------:R-:W-:-:S05]  /*2d10*/  IMAD.WIDE R40, R41, 0x8, R32 ;  /* 0x0000000829287825 */ /* 0x000fca00078e0220 */
[----:B------:R-:W2:Y:S01]  /*2d20*/  LD.E.64.STRONG.GPU R32, desc[UR8][R40.64+0x100] ;  /* 0x0001000828207980 */ /* 0x000ea2000c10fb00 */
[----:B------:R-:W-:Y:S01]  /*2d30*/  UMOV UR5, 0xffffffff ;  /* 0xffffffff00057882 */ /* 0x000fe20000000000 */
[----:B--2---:R-:W-:Y:S02]  /*2d40*/  ISETP.NE.AND P0, PT, R32, 0x63, PT ;  /* 0x000000632000780c */ /* 0x004fe40003f05270 */
[----:B------:R-:W-:Y:S11]  /*2d50*/  BRA.DIV UR5, `(.L_x_133) ;  /* 0x0000001a05847947 */ /* 0x000ff6000b800000 */
[----:B------:R-:W-:-:S13]  /*2d60*/  VOTE.ANY P0, !P0 ;  /* 0x0000000000ff7806 */ /* 0x000fda0004000100 */
.L_x_181:
[----:B------:R-:W-:Y:S05]  /*2d70*/  @!P0 BRA `(.L_x_134) ;  /* 0x0000000000308947 */ /* 0x000fea0003800000 */
.L_x_138:
[----:B------:R-:W-:Y:S05]  /*2d80*/  YIELD ;  /* 0x0000000000007946 */ /* 0x000fea0003800000 */
[----:B------:R-:W-:Y:S05]  /*2d90*/  @P1 BRA `(.L_x_135) ;  /* 0x0000000000081947 */ /* 0x000fea0003800000 */
[----:B------:R0:W-:Y:S06]  /*2da0*/  MEMBAR.SC.CTA ;  /* 0x0000000000007992 */ /* 0x0001ec0000000000 */
[----:B0-----:R-:W-:Y:S05]  /*2db0*/  BRA `(.L_x_136) ;  /* 0x0000000000087947 */ /* 0x001fea0003800000 */
.L_x_135:
[----:B------:R-:W-:Y:S05]  /*2dc0*/  NANOSLEEP 0x288 ;  /* 0x000002880000795d */ /* 0x000fea0003800000 */
[----:B------:R-:W-:Y:S01]  /*2dd0*/  NOP ;  /* 0x0000000000007918 */ /* 0x000fe20000000000 */
.L_x_136:
[----:B------:R-:W2:Y:S01]  /*2de0*/  LD.E.64.STRONG.GPU R32, desc[UR8][R40.64+0x100] ;  /* 0x0001000828207980 */ /* 0x000ea2000c10fb00 */
[----:B------:R-:W-:Y:S01]  /*2df0*/  UMOV UR5, 0xffffffff ;  /* 0xffffffff00057882 */ /* 0x000fe20000000000 */
[----:B--2---:R-:W-:Y:S02]  /*2e00*/  ISETP.NE.AND P0, PT, R32, 0x63, PT ;  /* 0x000000632000780c */ /* 0x004fe40003f05270 */
[----:B------:R-:W-:Y:S11]  /*2e10*/  BRA.DIV UR5, `(.L_x_137) ;  /* 0x0000001a05747947 */ /* 0x000ff6000b800000 */
[----:B------:R-:W-:-:S13]  /*2e20*/  VOTE.ANY P0, !P0 ;  /* 0x0000000000ff7806 */ /* 0x000fda0004000100 */
.L_x_184:
[----:B------:R-:W-:Y:S05]  /*2e30*/  @P0 BRA `(.L_x_138) ;  /* 0xfffffffc00d00947 */ /* 0x000fea000383ffff */
.L_x_134:
        /* <DEDUP_REMOVED lines=10> */
[----:B------:R-:W1:Y:S02]  /*2ee0*/  LDC.64 R40, c[0x0][0x390] ;  /* 0x0000e400ff287b82 */ /* 0x000e640000000a00 */
[----:B-1----:R-:W-:-:S05]  /*2ef0*/  IADD3 R48, P4, PT, R40, 0x100, RZ ;  /* 0x0000010028307810 */ /* 0x002fca0007f9e0ff */
[----:B------:R-:W-:Y:S01]  /*2f00*/  IMAD.X R49, RZ, RZ, R41, P4 ;  /* 0x000000ffff317224 */ /* 0x000fe200020e0629 */
[----:B0-----:R-:W-:-:S05]  /*2f10*/  LOP3.LUT R34, R34, 0x80000000, R46, 0xec, !PT ;  /* 0x8000000022227812 */ /* 0x001fca00078eec2e */
        /* <DEDUP_REMOVED lines=15> */
[----:B------:R-:W-:-:S03]  /*3010*/  ISETP.GT.AND P0, PT, R34, R45, PT ;  /* 0x0000002d2200720c */ /* 0x000fc60003f04270 */
[----:B------:R-:W0:Y:S10]  /*3020*/  SHFL.DOWN PT, R33, R50, 0x8, R45 ;  /* 0x0900000032217989 */ /* 0x000e3400000e002d */
[----:B0-----:R-:W-:-:S02]  /*3030*/  @!P0 VIMNMX R50, PT, PT, R50, R33, !PT ;  /* 0x0000002132328248 */ /* 0x001fc40007fe0100 */
[----:B------:R-:W-:Y:S01]  /*3040*/  ISETP.NE.AND P0, PT, R32, 0x65, PT ;  /* 0x000000652000780c */ /* 0x000fe20003f05270 */
[----:B------:R-:W-:Y:S02]  /*3050*/  VIADD R32, R43, 0x10 ;  /* 0x000000102b207836 */ /* 0x000fe40000000000 */
[----:B------:R-:W0:Y:S03]  /*3060*/  SHFL.DOWN PT, R33, R50, 0x10, R45 ;  /* 0x0a00000032217989 */ /* 0x000e2600000e002d */
[----:B------:R-:W-:-:S07]  /*3070*/  ISETP.GT.AND P3, PT, R32, R45, PT ;  /* 0x0000002d2000720c */ /* 0x000fce0003f64270 */
[----:B------:R-:W-:-:S06]  /*3080*/  VOTE.ALL P0, P0 ;  /* 0x0000000000ff7806 */ /* 0x000fcc0000000000 */
[----:B0-----:R-:W-:-:S07]  /*3090*/  @!P3 VIMNMX R50, PT, PT, R50, R33, !PT ;  /* 0x000000213232b248 */ /* 0x001fce0007fe0100 */
.L_x_193:
[----:B------:R-:W-:Y:S05]  /*30a0*/  @!P0 BRA `(.L_x_140) ;  /* 0x0000000000d48947 */ /* 0x000fea0003800000 */
.L_x_148:
[----:B------:R-:W-:-:S05]  /*30b0*/  IMAD.WIDE R40, R47, 0x8, R48 ;  /* 0x000000082f287825 */ /* 0x000fca00078e0230 */
[----:B------:R-:W2:Y:S01]  /*30c0*/  LD.E.64.STRONG.GPU R32, desc[UR8][R40.64+-0x100] ;  /* 0xffff000828207980 */ /* 0x000ea2000c10fb00 */
[----:B------:R-:W-:Y:S05]  /*30d0*/  YIELD ;  /* 0x0000000000007946 */ /* 0x000fea0003800000 */
[----:B------:R-:W-:Y:S01]  /*30e0*/  UMOV UR5, 0xffffffff ;  /* 0xffffffff00057882 */ /* 0x000fe20000000000 */
[----:B--2---:R-:W-:Y:S02]  /*30f0*/  ISETP.NE.AND P0, PT, R32, 0x63, PT ;  /* 0x000000632000780c */ /* 0x004fe40003f05270 */
[----:B------:R-:W-:Y:S11]  /*3100*/  BRA.DIV UR5, `(.L_x_141) ;  /* 0x0000001a05c87947 */ /* 0x000ff6000b800000 */
[----:B------:R-:W-:-:S13]  /*3110*/  VOTE.ANY P0, !P0 ;  /* 0x0000000000ff7806 */ /* 0x000fda0004000100 */
.L_x_196:
[----:B------:R-:W-:Y:S05]  /*3120*/  @!P0 BRA `(.L_x_142) ;  /* 0x0000000000308947 */ /* 0x000fea0003800000 */
.L_x_146:
[----:B------:R-:W-:Y:S05]  /*3130*/  YIELD ;  /* 0x0000000000007946 */ /* 0x000fea0003800000 */
[----:B------:R-:W-:Y:S05]  /*3140*/  @P1 BRA `(.L_x_143) ;  /* 0x0000000000081947 */ /* 0x000fea0003800000 */
[----:B------:R0:W-:Y:S06]  /*3150*/  MEMBAR.SC.CTA ;  /* 0x0000000000007992 */ /* 0x0001ec0000000000 */
[----:B0-----:R-:W-:Y:S05]  /*3160*/  BRA `(.L_x_144) ;  /* 0x0000000000087947 */ /* 0x001fea0003800000 */
.L_x_143:
[----:B------:R-:W-:Y:S05]  /*3170*/  NANOSLEEP 0x288 ;  /* 0x000002880000795d */ /* 0x000fea0003800000 */
[----:B------:R-:W-:Y:S01]  /*3180*/  NOP ;  /* 0x0000000000007918 */ /* 0x000fe20000000000 */
.L_x_144:
[----:B------:R-:W2:Y:S01]  /*3190*/  LD.E.64.STRONG.GPU R32, desc[UR8][R40.64+-0x100] ;  /* 0xffff000828207980 */ /* 0x000ea2000c10fb00 */
[----:B------:R-:W-:Y:S01]  /*31a0*/  UMOV UR5, 0xffffffff ;  /* 0xffffffff00057882 */ /* 0x000fe20000000000 */
[----:B--2---:R-:W-:Y:S02]  /*31b0*/  ISETP.NE.AND P0, PT, R32, 0x63, PT ;  /* 0x000000632000780c */ /* 0x004fe40003f05270 */
[----:B------:R-:W-:Y:S11]  /*31c0*/  BRA.DIV UR5, `(.L_x_145) ;  /* 0x0000001a05b87947 */ /* 0x000ff6000b800000 */
[----:B------:R-:W-:-:S13]  /*31d0*/  VOTE.ANY P0, !P0 ;  /* 0x0000000000ff7806 */ /* 0x000fda0004000100 */
.L_x_199:
[----:B------:R-:W-:Y:S05]  /*31e0*/  @P0 BRA `(.L_x_146) ;  /* 0xfffffffc00d00947 */ /* 0x000fea000383ffff */
.L_x_142:
        /* <DEDUP_REMOVED lines=32> */
.L_x_208:
[----:B------:R-:W-:Y:S05]  /*33f0*/  @P0 BRA `(.L_x_148) ;  /* 0xfffffffc002c0947 */ /* 0x000fea000383ffff */
.L_x_140:
        /* <DEDUP_REMOVED lines=15> */
.L_x_130:
        /* <DEDUP_REMOVED lines=32> */
.L_x_129:
[----:B------:R-:W-:Y:S01]  /*36f0*/  BAR.SYNC.DEFER_BLOCKING 0x0 ;  /* 0x0000000000007b1d */ /* 0x000fe20000010000 */
[----:B------:R-:W-:-:S07]  /*3700*/  ISETP.NE.AND P0, PT, R6, RZ, PT ;  /* 0x000000ff0600720c */ /* 0x000fce0003f05270 */
[----:B------:R-:W0:Y:S01]  /*3710*/  S2UR UR5, SR_CTAID.X ;  /* 0x00000000000579c3 */ /* 0x000e220000002500 */
[----:B------:R-:W1:Y:S01]  /*3720*/  LDCU.64 UR6, c[0x0][0x388] ;  /* 0x00007100ff0677ac */ /* 0x000e620008000a00 */
[----:B------:R-:W2:Y:S06]  /*3730*/  S2R R44, SR_TID.X ;  /* 0x00000000002c7919 */ /* 0x000eac0000002100 */
[----:B------:R-:W0:Y:S01]  /*3740*/  LDC R40, c[0x0][0x398] ;  /* 0x0000e600ff287b82 */ /* 0x000e220000000800 */
[----:B------:R2:W-:Y:S04]  /*3750*/  STS.128 [R0], R8 ;  /* 0x0000000800007388 */ /* 0x0005e80000000c00 */
[----:B------:R3:W-:Y:S04]  /*3760*/  STS.128 [R0+0x10], R12 ;  /* 0x0000100c00007388 */ /* 0x0007e80000000c00 */
[----:B------:R-:W-:Y:S04]  /*3770*/  STS.128 [R0+0x20], R16 ;  /* 0x0000201000007388 */ /* 0x000fe80000000c00 */
[----:B------:R-:W-:Y:S01]  /*3780*/  STS.128 [R0+0x30], R20 ;  /* 0x0000301400007388 */ /* 0x000fe20000000c00 */
[----:B0-----:R-:W-:-:S03]  /*3790*/  VIADD R40, R40, UR5 ;  /* 0x0000000528287c36 */ /* 0x001fc60008000000 */
[----:B------:R-:W-:Y:S01]  /*37a0*/  STS.128 [R0+0x40], R24 ;  /* 0x0000401800007388 */ /* 0x000fe20000000c00 */
[----:B--2---:R-:W-:Y:S01]  /*37b0*/  LOP3.LUT R8, R44, 0x1f, RZ, 0xc0, !PT ;  /* 0x0000001f2c087812 */ /* 0x004fe200078ec0ff */
[----:B------:R-:W-:Y:S01]  /*37c0*/  IMAD R40, R40, 0xc00, RZ ;  /* 0x00000c0028287824 */ /* 0x000fe200078e02ff */
[----:B------:R-:W-:Y:S01]  /*37d0*/  LOP3.LUT R44, R44, 0x3e0, RZ, 0xc0, !PT ;  /* 0x000003e02c2c7812 */ /* 0x000fe200078ec0ff */
[----:B------:R-:W-:Y:S01]  /*37e0*/  STS.128 [R0+0x50], R28 ;  /* 0x0000501c00007388 */ /* 0x000fe20000000c00 */
[----:B------:R-:W-:-:S03]  /*37f0*/  NOP ;  /* 0x0000000000007918 */ /* 0x000fc60000000000 */
[----:B------:R-:W-:Y:S01]  /*3800*/  LDS R34, [R2] ;  /* 0x0000000002227984 */ /* 0x000fe20000000800 */
[----:B------:R-:W-:-:S03]  /*3810*/  IMAD R44, R44, 0x18, R8 ;  /* 0x000000182c2c7824 */ /* 0x000fc600078e0208 */
[----:B------:R-:W-:Y:S01]  /*3820*/  LDS R32, [R2+0x80] ;  /* 0x0000800002207984 */ /* 0x000fe20000000800 */
[C---:B---3--:R-:W-:Y:S02]  /*3830*/  VIADD R12, R44.reuse, 0x20 ;  /* 0x000000202c0c7836 */ /* 0x048fe40000000000 */
[----:B------:R-:W-:Y:S01]  /*3840*/  VIADD R14, R44, 0x40 ;  /* 0x000000402c0e7836 */ /* 0x000fe20000000000 */
        /* <DEDUP_REMOVED lines=24> */
[----:B------:R-:W-:-:S05]  /*39d0*/  IADD3 R9, P0, PT, R40, R5, RZ ;  /* 0x0000000528097210 */ /* 0x000fca0007f1e0ff */
[----:B0-----:R-:W-:Y:S01]  /*39e0*/  IMAD.X R2, RZ, RZ, RZ, P0 ;  /* 0x000000ffff027224 */ /* 0x001fe200000e06ff */
[----:B-1----:R-:W-:-:S04]  /*39f0*/  LEA R8, P0, R9, UR6, 0x2 ;  /* 0x0000000609087c11 */ /* 0x002fc8000f8010ff */
[----:B------:R-:W-:Y:S01]  /*3a00*/  LEA.HI.X R9, R9, UR7, R2, 0x2, P0 ;  /* 0x0000000709097c11 */ /* 0x000fe200080f1402 */
[C---:B------:R-:W-:Y:S01]  /*3a10*/  VIADD R2, R44.reuse, 0x80 ;  /* 0x000000802c027836 */ /* 0x040fe20000000000 */
[----:B------:R-:W0:Y:S02]  /*3a20*/  LDS R10, [UR4+0x3000] ;  /* 0x00300004ff0a7984 */ /* 0x000e240008000800 */
        /* <DEDUP_REMOVED lines=14> */
[----:B------:R-:W-:Y:S02]  /*3b10*/  VIADD R5, R44, 0x120 ;  /* 0x000001202c057836 */ /* 0x000fe40000000000 */
[----:B------:R-:W-:Y:S01]  /*3b20*/  @!P6 STG.E desc[UR8][R8.64+0x80], R32 ;  /* 0x000080200800e986 */ /* 0x000fe2000c101908 */
[-C--:B------:R-:W-:Y:S01]  /*3b30*/  ISETP.GE.AND P6, PT, R2, R10.reuse, PT ;  /* 0x0000000a0200720c */ /* 0x080fe20003fc6270 */
[C---:B------:R-:W-:Y:S02]  /*3b40*/  VIADD R2, R44.reuse, 0x140 ;  /* 0x000001402c027836 */ /* 0x040fe40000000000 */
[----:B------:R-:W-:Y:S01]  /*3b50*/  @!P5 STG.E desc[UR8][R8.64+0x100], R6 ;  /* 0x000100060800d986 */ /* 0x000fe2000c101908 */
[----:B------:R-:W-:Y:S01]  /*3b60*/  ISETP.GE.AND P5, PT, R5, R10, PT ;  /* 0x0000000a0500720c */ /* 0x000fe20003fa6270 */
[----:B------:R-:W-:-:S02]  /*3b70*/  VIADD R5, R44, 0x160 ;  /* 0x000001602c057836 */ /* 0x000fc40000000000 */
[----:B------:R-:W-:Y:S01]  /*3b80*/  @!P1 STG.E desc[UR8][R8.64+0x180], R53 ;  /* 0x0001803508009986 */ /* 0x000fe2000c101908 */
[-C--:B------:R-:W-:Y:S01]  /*3b90*/  ISETP.GE.AND P1, PT, R2, R10.reuse, PT ;  /* 0x0000000a0200720c */ /* 0x080fe20003f26270 */
[C---:B------:R-:W-:Y:S02]  /*3ba0*/  VIADD R2, R44.reuse, 0x180 ;  /* 0x000001802c027836 */ /* 0x040fe40000000000 */
[----:B------:R0:W-:Y:S01]  /*3bb0*/  @!P0 STG.E desc[UR8][R8.64+0x200], R51 ;  /* 0x0002003308008986 */ /* 0x0001e2000c101908 */
[-C--:B------:R-:W-:Y:S01]  /*3bc0*/  ISETP.GE.AND P0, PT, R5, R10.reuse, PT ;  /* 0x0000000a0500720c */ /* 0x080fe20003f06270 */
[----:B------:R-:W-:Y:S02]  /*3bd0*/  VIADD R5, R44, 0x1a0 ;  /* 0x000001a02c057836 */ /* 0x000fe40000000000 */
[----:B------:R1:W-:Y:S01]  /*3be0*/  @!P4 STG.E desc[UR8][R8.64+0x280], R49 ;  /* 0x000280310800c986 */ /* 0x0003e2000c101908 */
[----:B------:R-:W-:Y:S01]  /*3bf0*/  ISETP.GE.AND P4, PT, R2, R10, PT ;  /* 0x0000000a0200720c */ /* 0x000fe20003f86270 */
[----:B------:R-:W-:-:S02]  /*3c00*/  VIADD R2, R44, 0x1c0 ;  /* 0x000001c02c027836 */ /* 0x000fc40000000000 */
[----:B------:R1:W-:Y:S01]  /*3c10*/  @!P3 STG.E desc[UR8][R8.64+0x300], R47 ;  /* 0x0003002f0800b986 */ /* 0x0003e2000c101908 */
[-C--:B------:R-:W-:Y:S01]  /*3c20*/  ISETP.GE.AND P3, PT, R5, R10.reuse, PT ;  /* 0x0000000a0500720c */ /* 0x080fe20003f66270 */
[C---:B------:R-:W-:Y:S02]  /*3c30*/  VIADD R5, R44.reuse, 0x1e0 ;  /* 0x000001e02c057836 */ /* 0x040fe40000000000 */
[----:B0-----:R-:W-:Y:S01]  /*3c40*/  VIADD R51, R44, 0x200 ;  /* 0x000002002c337836 */ /* 0x001fe20000000000 */
        /* <DEDUP_REMOVED lines=29> */
.L_x_112:
[----:B------:R-:W-:Y:S01]  /*3e20*/  BSSY B1, `(.L_x_149) ;  /* 0x0000006000017945 */ /* 0x000fe20003800000 */
[----:B------:R-:W-:Y:S01]  /*3e30*/  PLOP3.LUT P0, PT, P0, PT, PT, 0x8, 0x80 ;  /* 0x000000000080781c */ /* 0x000fe2000070e170 */
[----:B------:R-:W-:-:S12]  /*3e40*/  IMAD.MOV.U32 R34, RZ, RZ, -0x1 ;  /* 0xffffffffff227424 */ /* 0x000fd800078e00ff */
[----:B------:R-:W-:Y:S05]  /*3e50*/  WARPSYNC.COLLECTIVE R34, `(.L_x_150) ;  /* 0x0000000022087348 */ /* 0x000fea0003c00000 */
[----:B------:R-:W-:Y:S01]  /*3e60*/  VOTE.ANY P0, P0 ;  /* 0x0000000000ff7806 */ /* 0x000fe20000000100 */
[----:B------:R-:W-:-:S12]  /*3e70*/  ENDCOLLECTIVE ;  /* 0x000000000000791b */ /* 0x000fd80003800000 */
.L_x_150:
[----:B------:R-:W-:Y:S05]  /*3e80*/  BSYNC B1 ;  /* 0x0000000000017941 */ /* 0x000fea0003800000 */
.L_x_149:
[----:B------:R-:W-:Y:S05]  /*3e90*/  BRA `(.L_x_151) ;  /* 0xffffffd000007947 */ /* 0x000fea000383ffff */
.L_x_116:
[----:B------:R-:W-:Y:S01]  /*3ea0*/  BSSY B1, `(.L_x_152) ;  /* 0x0000006000017945 */ /* 0x000fe20003800000 */
[----:B------:R-:W-:Y:S01]  /*3eb0*/  PLOP3.LUT P0, PT, P0, PT, PT, 0x8, 0x80 ;  /* 0x000000000080781c */ /* 0x000fe2000070e170 */
[----:B------:R-:W-:-:S12]  /*3ec0*/  IMAD.MOV.U32 R34, RZ, RZ, -0x1 ;  /* 0xffffffffff227424 */ /* 0x000fd800078e00ff */
[----:B------:R-:W-:Y:S05]  /*3ed0*/  WARPSYNC.COLLECTIVE R34, `(.L_x_153) ;  /* 0x0000000022087348 */ /* 0x000fea0003c00000 */
[----:B------:R-:W-:Y:S01]  /*3ee0*/  VOTE.ANY P0, P0 ;  /* 0x0000000000ff7806 */ /* 0x000fe20000000100 */
[----:B------:R-:W-:-:S12]  /*3ef0*/  ENDCOLLECTIVE ;  /* 0x000000000000791b */ /* 0x000fd80003800000 */
.L_x_153:
[----:B------:R-:W-:Y:S05]  /*3f00*/  BSYNC B1 ;  /* 0x0000000000017941 */ /* 0x000fea0003800000 */
.L_x_152:
[----:B------:R-:W-:Y:S05]  /*3f10*/  BRA `(.L_x_154) ;  /* 0xffffffd000107947 */ /* 0x000fea000383ffff */
.L_x_118:
[----:B------:R-:W0:Y:S01]  /*3f20*/  S2R R43, SR_GEMASK ;  /* 0x00000000002b7919 */ /* 0x000e220000003c00 */
[----:B------:R-:W-:Y:S01]  /*3f30*/  BSSY B1, `(.L_x_155) ;  /* 0x0000006000017945 */ /* 0x000fe20003800000 */
[----:B------:R-:W-:Y:S01]  /*3f40*/  PLOP3.LUT P3, PT, P0, PT, PT, 0x8, 0x80 ;  /* 0x000000000080781c */ /* 0x000fe2000076e170 */
[----:B------:R-:W-:-:S12]  /*3f50*/  IMAD.MOV.U32 R34, RZ, RZ, -0x1 ;  /* 0xffffffffff227424 */ /* 0x000fd800078e00ff */
[----:B0-----:R-:W-:Y:S05]  /*3f60*/  WARPSYNC.COLLECTIVE R34, `(.L_x_156) ;  /* 0x0000000022087348 */ /* 0x001fea0003c00000 */
[----:B------:R-:W-:Y:S01]  /*3f70*/  VOTE.ANY R34, PT, P3 ;  /* 0x0000000000227806 */ /* 0x000fe200018e0100 */
[----:B0-----:R-:W-:Y:S06]  /*3f80*/  ENDCOLLECTIVE ;  /* 0x000000000000791b */ /* 0x001fec0003800000 */
.L_x_156:
[----:B------:R-:W-:Y:S05]  /*3f90*/  BSYNC B1 ;  /* 0x0000000000017941 */ /* 0x000fea0003800000 */
.L_x_155:
[----:B------:R-:W-:Y:S01]  /*3fa0*/  LOP3.LUT R34, R34, 0x80000000, R43, 0xec, !PT ;  /* 0x8000000022227812 */ /* 0x000fe200078eec2b */
[----:B------:R-:W-:Y:S01]  /*3fb0*/  IMAD.MOV.U32 R41, RZ, RZ, R47 ;  /* 0x000000ffff297224 */ /* 0x000fe200078e002f */
[----:B------:R-:W-:Y:S01]  /*3fc0*/  ISETP.NE.AND P0, PT, R32, 0x65, PT ;  /* 0x000000652000780c */ /* 0x000fe20003f05270 */
[----:B------:R-:W-:Y:S02]  /*3fd0*/  IMAD.MOV.U32 R40, RZ, RZ, 0x1 ;  /* 0x00000001ff287424 */ /* 0x000fe400078e00ff */
[----:B------:R-:W-:Y:S02]  /*3fe0*/  VIADD R33, R34, 0xffffffff ;  /* 0xffffffff22217836 */ /* 0x000fe40000000000 */
[C---:B------:R-:W-:Y:S02]  /*3ff0*/  VIADD R42, R30.reuse, 0x2 ;  /* 0x000000021e2a7836 */ /* 0x040fe40000000000 */
[----:B------:R-:W-:Y:S01]  /*4000*/  VIADD R39, R30, 0x4 ;  /* 0x000000041e277836 */ /* 0x000fe20000000000 */
[----:B------:R-:W-:Y:S01]  /*4010*/  LOP3.LUT R32, R34, R33, RZ, 0xc, !PT ;  /* 0x0000002122207212 */ /* 0x000fe200078e0cff */
[----:B------:R-:W-:-:S02]  /*4020*/  IMAD.MOV.U32 R34, RZ, RZ, -0x1 ;  /* 0xffffffffff227424 */ /* 0x000fc400078e00ff */
[----:B------:R-:W-:Y:S01]  /*4030*/  VIADD R44, R30, 0x10 ;  /* 0x000000101e2c7836 */ /* 0x000fe20000000000 */
[----:B------:R0:W1:Y:S06]  /*4040*/  POPC R45, R32 ;  /* 0x00000020002d7309 */ /* 0x00006c0000000000 */
[----:B01----:R-:W-:Y:S05]  /*4050*/  WARPSYNC.COLLECTIVE R34, `(.L_x_157) ;  /* 0x0000000022087348 */ /* 0x003fea0003c00000 */
[----:B-1----:R1:W2:Y:S02]  /*4060*/  SHFL.DOWN P3, R33, R41, R40, R45 ;  /* 0x0800002829217389 */ /* 0x0022a4000006002d */
[----:B012---:R-:W-:Y:S05]  /*4070*/  ENDCOLLECTIVE ;  /* 0x000000000000791b */ /* 0x007fea0003800000 */
.L_x_157:
[----:B------:R-:W-:Y:S01]  /*4080*/  ISETP.GE.AND P1, PT, R30, R45, PT ;  /* 0x0000002d1e00720c */ /* 0x000fe20003f26270 */
[----:B------:R-:W-:Y:S02]  /*4090*/  IMAD.MOV.U32 R40, RZ, RZ, 0x2 ;  /* 0x00000002ff287424 */ /* 0x000fe400078e00ff */
[----:B------:R-:W-:-:S10]  /*40a0*/  IMAD.MOV.U32 R38, RZ, RZ, R33 ;  /* 0x000000ffff267224 */ /* 0x000fd400078e0021 */
[----:B------:R-:W-:Y:S02]  /*40b0*/  @!P1 VIMNMX R47, PT, PT, R38, R47, !PT ;  /* 0x0000002f262f9248 */ /* 0x000fe40007fe0100 */
[----:B------:R-:W-:-:S03]  /*40c0*/  ISETP.GT.AND P1, PT, R42, R45, PT ;  /* 0x0000002d2a00720c */ /* 0x000fc60003f24270 */
[----:B------:R-:W-:-:S10]  /*40d0*/  IMAD.MOV.U32 R41, RZ, RZ, R47 ;  /* 0x000000ffff297224 */ /* 0x000fd400078e002f */
[----:B------:R-:W-:Y:S05]  /*40e0*/  WARPSYNC.COLLECTIVE R34, `(.L_x_158) ;  /* 0x0000000022087348 */ /* 0x000fea0003c00000 */
[----:B------:R0:W1:Y:S02]  /*40f0*/  SHFL.DOWN P3, R33, R41, R40, R45 ;  /* 0x0800002829217389 */ /* 0x000064000006002d */
[----:B01----:R-:W-:Y:S05]  /*4100*/  ENDCOLLECTIVE ;  /* 0x000000000000791b */ /* 0x003fea0003800000 */
.L_x_158:
[----:B------:R-:W-:Y:S02]  /*4110*/  IMAD.MOV.U32 R40, RZ, RZ, 0x4 ;  /* 0x00000004ff287424 */ /* 0x000fe400078e00ff */
[----:B------:R-:W-:-:S05]  /*4120*/  IMAD.MOV.U32 R38, RZ, RZ, R33 ;  /* 0x000000ffff267224 */ /* 0x000fca00078e0021 */
[----:B------:R-:W-:Y:S02]  /*4130*/  @!P1 VIMNMX R47, PT, PT, R47, R38, !PT ;  /* 0x000000262f2f9248 */ /* 0x000fe40007fe0100 */
[----:B------:R-:W-:-:S03]  /*4140*/  ISETP.GT.AND P1, PT, R39, R45, PT ;  /* 0x0000002d2700720c */ /* 0x000fc60003f24270 */
[----:B------:R-:W-:-:S10]  /*4150*/  IMAD.MOV.U32 R41, RZ, RZ, R47 ;  /* 0x000000ffff297224 */ /* 0x000fd400078e002f */
[----:B------:R-:W-:Y:S05]  /*4160*/  WARPSYNC.COLLECTIVE R34, `(.L_x_159) ;  /* 0x0000000022087348 */ /* 0x000fea0003c00000 */
[----:B------:R0:W1:Y:S02]  /*4170*/  SHFL.DOWN P3, R33, R41, R40, R45 ;  /* 0x0800002829217389 */ /* 0x000064000006002d */
[----:B01----:R-:W-:Y:S05]  /*4180*/  ENDCOLLECTIVE ;  /* 0x000000000000791b */ /* 0x003fea0003800000 */
.L_x_159:
[----:B------:R-:W-:Y:S02]  /*4190*/  IMAD.MOV.U32 R40, RZ, RZ, 0x8 ;  /* 0x00000008ff287424 */ /* 0x000fe400078e00ff */
[----:B------:R-:W-:-:S05]  /*41a0*/  IMAD.MOV.U32 R38, RZ, RZ, R33 ;  /* 0x000000ffff267224 */ /* 0x000fca00078e0021 */
[----:B------:R-:W-:Y:S01]  /*41b0*/  @!P1 VIMNMX R47, PT, PT, R47, R38, !PT ;  /* 0x000000262f2f9248 */ /* 0x000fe20007fe0100 */
[----:B------:R-:W-:-:S04]  /*41c0*/  VIADD R38, R30, 0x8 ;  /* 0x000000081e267836 */ /* 0x000fc80000000000 */
[----:B------:R-:W-:Y:S01]  /*41d0*/  IMAD.MOV.U32 R41, RZ, RZ, R47 ;  /* 0x000000ffff297224 */ /* 0x000fe200078e002f */
[----:B------:R-:W-:-:S13]  /*41e0*/  ISETP.GT.AND P1, PT, R38, R45, PT ;  /* 0x0000002d2600720c */ /* 0x000fda0003f24270 */
[----:B------:R-:W-:Y:S05]  /*41f0*/  WARPSYNC.COLLECTIVE R34, `(.L_x_160) ;  /* 0x0000000022087348 */ /* 0x000fea0003c00000 */
[----:B------:R0:W1:Y:S02]  /*4200*/  SHFL.DOWN P3, R33, R41, R40, R45 ;  /* 0x0800002829217389 */ /* 0x000064000006002d */
[----:B01----:R-:W-:Y:S05]  /*4210*/  ENDCOLLECTIVE ;  /* 0x000000000000791b */ /* 0x003fea0003800000 */
.L_x_160:
[----:B------:R-:W-:Y:S01]  /*4220*/  IMAD.MOV.U32 R40, RZ, RZ, 0x10 ;  /* 0x00000010ff287424 */ /* 0x000fe200078e00ff */
[----:B------:R-:W-:Y:S02]  /*4230*/  @!P1 VIMNMX R47, PT, PT, R47, R33, !PT ;  /* 0x000000212f2f9248 */ /* 0x000fe40007fe0100 */
[----:B------:R-:W-:-:S03]  /*4240*/  ISETP.GT.AND P1, PT, R44, R45, PT ;  /* 0x0000002d2c00720c */ /* 0x000fc60003f24270 */
[----:B------:R-:W-:-:S10]  /*4250*/  IMAD.MOV.U32 R41, RZ, RZ, R47 ;  /* 0x000000ffff297224 */ /* 0x000fd400078e002f */
[----:B------:R-:W-:Y:S05]  /*4260*/  WARPSYNC.COLLECTIVE R34, `(.L_x_161) ;  /* 0x0000000022087348 */ /* 0x000fea0003c00000 */
[----:B------:R0:W1:Y:S02]  /*4270*/  SHFL.DOWN P3, R33, R41, R40, R45 ;  /* 0x0800002829217389 */ /* 0x000064000006002d */
[----:B01----:R-:W-:Y:S05]  /*4280*/  ENDCOLLECTIVE ;  /* 0x000000000000791b */ /* 0x003fea0003800000 */
.L_x_161:
[----:B------:R-:W-:Y:S05]  /*4290*/  WARPSYNC.COLLECTIVE R34, `(.L_x_162) ;  /* 0x0000000022087348 */ /* 0x000fea0003c00000 */
[----:B------:R-:W-:Y:S01]  /*42a0*/  VOTE.ALL P0, P0 ;  /* 0x0000000000ff7806 */ /* 0x000fe20000000000 */
[----:B------:R-:W-:-:S12]  /*42b0*/  ENDCOLLECTIVE ;  /* 0x000000000000791b */ /* 0x000fd80003800000 */
.L_x_162:
[----:B------:R-:W-:Y:S02]  /*42c0*/  @!P1 VIMNMX R47, PT, PT, R47, R33, !PT ;  /* 0x000000212f2f9248 */ /* 0x000fe40007fe0100 */
[----:B------:R-:W0:Y:S02]  /*42d0*/  LDC.64 R32, c[0x0][0x390] ;  /* 0x0000e400ff207b82 */ /* 0x000e240000000a00 */
[----:B0-----:R-:W-:-:S05]  /*42e0*/  IADD3 R46, P1, PT, R32, 0x100, RZ ;  /* 0x00000100202e7810 */ /* 0x001fca0007f3e0ff */
[----:B------:R-:W-:Y:S01]  /*42f0*/  IMAD.X R49, RZ, RZ, R33, P1 ;  /* 0x000000ffff317224 */ /* 0x000fe200008e0621 */
[----:B------:R-:W-:Y:S07]  /*4300*/  BRA `(.L_x_163) ;  /* 0xffffffcc00a07947 */ /* 0x000fee000383ffff */
.L_x_120:
[----:B------:R-:W-:Y:S01]  /*4310*/  BSSY B1, `(.L_x_164) ;  /* 0x0000006000017945 */ /* 0x000fe20003800000 */
[----:B------:R-:W-:Y:S01]  /*4320*/  PLOP3.LUT P0, PT, P0, PT, PT, 0x8, 0x80 ;  /* 0x000000000080781c */ /* 0x000fe2000070e170 */
[----:B------:R-:W-:-:S12]  /*4330*/  IMAD.MOV.U32 R34, RZ, RZ, -0x1 ;  /* 0xffffffffff227424 */ /* 0x000fd800078e00ff */
[----:B------:R-:W-:Y:S05]  /*4340*/  WARPSYNC.COLLECTIVE R34, `(.L_x_165) ;  /* 0x0000000022087348 */ /* 0x000fea0003c00000 */
[----:B------:R-:W-:Y:S01]  /*4350*/  VOTE.ANY P0, P0 ;  /* 0x0000000000ff7806 */ /* 0x000fe20000000100 */
[----:B------:R-:W-:-:S12]  /*4360*/  ENDCOLLECTIVE ;  /* 0x000000000000791b */ /* 0x000fd80003800000 */
.L_x_165:
[----:B------:R-:W-:Y:S05]  /*4370*/  BSYNC B1 ;  /* 0x0000000000017941 */ /* 0x000fea0003800000 */
.L_x_164:
[----:B------:R-:W-:Y:S05]  /*4380*/  BRA `(.L_x_166) ;  /* 0xffffffcc00a47947 */ /* 0x000fea000383ffff */
.L_x_124:
[----:B------:R-:W-:Y:S01]  /*4390*/  BSSY B1, `(.L_x_167) ;  /* 0x0000006000017945 */ /* 0x000fe20003800000 */
[----:B------:R-:W-:Y:S01]  /*43a0*/  PLOP3.LUT P0, PT, P0, PT, PT, 0x8, 0x80 ;  /* 0x000000000080781c */ /* 0x000fe2000070e170 */
[----:B------:R-:W-:-:S12]  /*43b0*/  IMAD.MOV.U32 R34, RZ, RZ, -0x1 ;  /* 0xffffffffff227424 */ /* 0x000fd800078e00ff */
[----:B------:R-:W-:Y:S05]  /*43c0*/  WARPSYNC.COLLECTIVE R34, `(.L_x_168) ;  /* 0x0000000022087348 */ /* 0x000fea0003c00000 */
[----:B------:R-:W-:Y:S01]  /*43d0*/  VOTE.ANY P0, P0 ;  /* 0x0000000000ff7806 */ /* 0x000fe20000000100 */
[----:B------:R-:W-:-:S12]  /*43e0*/  ENDCOLLECTIVE ;  /* 0x000000000000791b */ /* 0x000fd80003800000 */
.L_x_168:
[----:B------:R-:W-:Y:S05]  /*43f0*/  BSYNC B1 ;  /* 0x0000000000017941 */ /* 0x000fea0003800000 */
.L_x_167:
[----:B------:R-:W-:Y:S05]  /*4400*/  BRA `(.L_x_169) ;  /* 0xffffffcc00b87947 */ /* 0x000fea000383ffff */
.L_x_126:
[----:B------:R-:W-:Y:S01]  /*4410*/  BSSY B1, `(.L_x_170) ;  /* 0x0000006000017945 */ /* 0x000fe20003800000 */
[----:B------:R-:W-:Y:S01]  /*4420*/  PLOP3.LUT P3, PT, P0, PT, PT, 0x8, 0x80 ;  /* 0x000000000080781c */ /* 0x000fe2000076e170 */
[----:B------:R-:W-:-:S12]  /*4430*/  IMAD.MOV.U32 R34, RZ, RZ, -0x1 ;  /* 0xffffffffff227424 */ /* 0x000fd800078e00ff */
[----:B------:R-:W-:Y:S05]  /*4440*/  WARPSYNC.COLLECTIVE R34, `(.L_x_171) ;  /* 0x0000000022087348 */ /* 0x000fea0003c00000 */
[----:B------:R-:W-:Y:S01]  /*4450*/  VOTE.ANY R34, PT, P3 ;  /* 0x0000000000227806 */ /* 0x000fe200018e0100 */
[----:B------:R-:W-:Y:S06]  /*4460*/  ENDCOLLECTIVE ;  /* 0x000000000000791b */ /* 0x000fec0003800000 */
.L_x_171:
[----:B------:R-:W-:Y:S05]  /*4470*/  BSYNC B1 ;  /* 0x0000000000017941 */ /* 0x000fea0003800000 */
.L_x_170:
[----:B------:R-:W-:Y:S01]  /*4480*/  LOP3.LUT R34, R34, 0x80000000, R43, 0xec, !PT ;  /* 0x8000000022227812 */ /* 0x000fe200078eec2b */
[----:B------:R-:W-:Y:S02]  /*4490*/  IMAD.MOV.U32 R41, RZ, RZ, R48 ;  /* 0x000000ffff297224 */ /* 0x000fe400078e0030 */
[----:B------:R-:W-:Y:S02]  /*44a0*/  IMAD.MOV.U32 R40, RZ, RZ, 0x1 ;  /* 0x00000001ff287424 */ /* 0x000fe400078e00ff */
[----:B------:R-:W-:Y:S02]  /*44b0*/  VIADD R33, R34, 0xffffffff ;  /* 0xffffffff22217836 */ /* 0x000fe40000000000 */
[----:B------:R-:W-:-:S03]  /*44c0*/  VIADD R37, R37, 0xffffffe0 ;  /* 0xffffffe025257836 */ /* 0x000fc60000000000 */
[----:B------:R-:W-:Y:S01]  /*44d0*/  LOP3.LUT R52, R34, R33, RZ, 0xc, !PT ;  /* 0x0000002122347212 */ /* 0x000fe200078e0cff */
[----:B------:R-:W-:-:S03]  /*44e0*/  IMAD.MOV.U32 R34, RZ, RZ, -0x1 ;  /* 0xffffffffff227424 */ /* 0x000fc600078e00ff */
[----:B------:R0:W1:Y:S04]  /*44f0*/  POPC R45, R52 ;  /* 0x00000034002d7309 */ /* 0x0000680000000000 */
[----:B01----:R-:W-:Y:S05]  /*4500*/  WARPSYNC.COLLECTIVE R34, `(.L_x_172) ;  /* 0x0000000022087348 */ /* 0x003fea0003c00000 */
[----:B-1----:R1:W2:Y:S02]  /*4510*/  SHFL.DOWN P3, R33, R41, R40, R45 ;  /* 0x0800002829217389 */ /* 0x0022a4000006002d */
[----:B012---:R-:W-:Y:S05]  /*4520*/  ENDCOLLECTIVE ;  /* 0x000000000000791b */ /* 0x007fea0003800000 */
.L_x_172:
        /* <DEDUP_REMOVED lines=8> */
.L_x_173:
[----:B------:R-:W-:Y:S01]  /*45b0*/  IMAD.MOV.U32 R40, RZ, RZ, 0x4 ;  /* 0x00000004ff287424 */ /* 0x000fe200078e00ff */
[----:B------:R-:W-:Y:S02]  /*45c0*/  @!P0 VIMNMX R48, PT, PT, R48, R33, !PT ;  /* 0x0000002130308248 */ /* 0x000fe40007fe0100 */
[----:B------:R-:W-:-:S03]  /*45d0*/  ISETP.GT.AND P0, PT, R39, R45, PT ;  /* 0x0000002d2700720c */ /* 0x000fc60003f04270 */
[----:B------:R-:W-:-:S10]  /*45e0*/  IMAD.MOV.U32 R41, RZ, RZ, R48 ;  /* 0x000000ffff297224 */ /* 0x000fd400078e0030 */
[----:B------:R-:W-:Y:S05]  /*45f0*/  WARPSYNC.COLLECTIVE R34, `(.L_x_174) ;  /* 0x0000000022087348 */ /* 0x000fea0003c00000 */
[----:B------:R0:W1:Y:S02]  /*4600*/  SHFL.DOWN P3, R33, R41, R40, R45 ;  /* 0x0800002829217389 */ /* 0x000064000006002d */
[----:B01----:R-:W-:Y:S05]  /*4610*/  ENDCOLLECTIVE ;  /* 0x000000000000791b */ /* 0x003fea0003800000 */
.L_x_174:
[----:B------:R-:W-:Y:S01]  /*4620*/  IMAD.MOV.U32 R40, RZ, RZ, 0x8 ;  /* 0x00000008ff287424 */ /* 0x000fe200078e00ff */
[----:B------:R-:W-:Y:S02]  /*4630*/  @!P0 VIMNMX R48, PT, PT, R48, R33, !PT ;  /* 0x0000002130308248 */ /* 0x000fe40007fe0100 */
[----:B------:R-:W-:-:S03]  /*4640*/  ISETP.GT.AND P0, PT, R38, R45, PT ;  /* 0x0000002d2600720c */ /* 0x000fc60003f04270 */
[----:B------:R-:W-:-:S10]  /*4650*/  IMAD.MOV.U32 R41, RZ, RZ, R48 ;  /* 0x000000ffff297224 */ /* 0x000fd400078e0030 */
[----:B------:R-:W-:Y:S05]  /*4660*/  WARPSYNC.COLLECTIVE R34, `(.L_x_175) ;  /* 0x0000000022087348 */ /* 0x000fea0003c00000 */
[----:B------:R0:W1:Y:S02]  /*4670*/  SHFL.DOWN P3, R33, R41, R40, R45 ;  /* 0x0800002829217389 */ /* 0x000064000006002d */
[----:B01----:R-:W-:Y:S05]  /*4680*/  ENDCOLLECTIVE ;  /* 0x000000000000791b */ /* 0x003fea0003800000 */
.L_x_175:
[----:B------:R-:W-:Y:S01]  /*4690*/  IMAD.MOV.U32 R40, RZ, RZ, 0x10 ;  /* 0x00000010ff287424 */ /* 0x000fe200078e00ff */
[----:B------:R-:W-:Y:S02]  /*46a0*/  @!P0 VIMNMX R48, PT, PT, R48, R33, !PT ;  /* 0x0000002130308248 */ /* 0x000fe40007fe0100 */
[----:B------:R-:W-:-:S03]  /*46b0*/  ISETP.GT.AND P0, PT, R44, R45, PT ;  /* 0x0000002d2c00720c */ /* 0x000fc60003f04270 */
[----:B------:R-:W-:-:S10]  /*46c0*/  IMAD.MOV.U32 R41, RZ, RZ, R48 ;  /* 0x000000ffff297224 */ /* 0x000fd400078e0030 */
[----:B------:R-:W-:Y:S05]  /*46d0*/  WARPSYNC.COLLECTIVE R34, `(.L_x_176) ;  /* 0x0000000022087348 */ /* 0x000fea0003c00000 */
[----:B------:R0:W1:Y:S02]  /*46e0*/  SHFL.DOWN P3, R33, R41, R40, R45 ;  /* 0x0800002829217389 */ /* 0x000064000006002d */
[----:B01----:R-:W-:Y:S05]  /*46f0*/  ENDCOLLECTIVE ;  /* 0x000000000000791b */ /* 0x003fea0003800000 */
.L_x_176:
[----:B------:R-:W-:Y:S02]  /*4700*/  @!P0 VIMNMX R48, PT, PT, R48, R33, !PT ;  /* 0x0000002130308248 */ /* 0x000fe40007fe0100 */
[----:B------:R-:W-:Y:S02]  /*4710*/  ISETP.NE.AND P0, PT, R32, 0x65, PT ;  /* 0x000000652000780c */ /* 0x000fe40003f05270 */
[----:B------:R-:W-:-:S11]  /*4720*/  VIMNMX R47, PT, PT, R48, R47, !PT ;  /* 0x0000002f302f7248 */ /* 0x000fd60007fe0100 */
[----:B------:R-:W-:Y:S05]  /*4730*/  WARPSYNC.COLLECTIVE R34, `(.L_x_177) ;  /* 0x0000000022087348 */ /* 0x000fea0003c00000 */
[----:B------:R-:W-:Y:S01]  /*4740*/  VOTE.ALL P0, P0 ;  /* 0x0000000000ff7806 */ /* 0x000fe20000000000 */
[----:B------:R-:W-:-:S12]  /*4750*/  ENDCOLLECTIVE ;  /* 0x000000000000791b */ /* 0x000fd80003800000 */
.L_x_177:
[----:B------:R-:W-:Y:S05]  /*4760*/  BRA `(.L_x_178) ;  /* 0xffffffcc00547947 */ /* 0x000fea000383ffff */
.L_x_133:
[----:B------:R-:W-:Y:S01]  /*4770*/  BSSY B0, `(.L_x_179) ;  /* 0x0000006000007945 */ /* 0x000fe20003800000 */
[----:B------:R-:W-:Y:S01]  /*4780*/  PLOP3.LUT P0, PT, P0, PT, PT, 0x8, 0x80 ;  /* 0x000000000080781c */ /* 0x000fe2000070e170 */
[----:B------:R-:W-:-:S12]  /*4790*/  IMAD.MOV.U32 R34, RZ, RZ, -0x1 ;  /* 0xffffffffff227424 */ /* 0x000fd800078e00ff */
[----:B------:R-:W-:Y:S05]  /*47a0*/  WARPSYNC.COLLECTIVE R34, `(.L_x_180) ;  /* 0x0000000022087348 */ /* 0x000fea0003c00000 */
[----:B------:R-:W-:Y:S01]  /*47b0*/  VOTE.ANY P0, P0 ;  /* 0x0000000000ff7806 */ /* 0x000fe20000000100 */
[----:B------:R-:W-:-:S12]  /*47c0*/  ENDCOLLECTIVE ;  /* 0x000000000000791b */ /* 0x000fd80003800000 */
.L_x_180:
[----:B------:R-:W-:Y:S05]  /*47d0*/  BSYNC B0 ;  /* 0x0000000000007941 */ /* 0x000fea0003800000 */
.L_x_179:
[----:B------:R-:W-:Y:S05]  /*47e0*/  BRA `(.L_x_181) ;  /* 0xffffffe400607947 */ /* 0x000fea000383ffff */
.L_x_137:
[----:B------:R-:W-:Y:S01]  /*47f0*/  BSSY B0, `(.L_x_182) ;  /* 0x0000006000007945 */ /* 0x000fe20003800000 */
[----:B------:R-:W-:Y:S01]  /*4800*/  PLOP3.LUT P0, PT, P0, PT, PT, 0x8, 0x80 ;  /* 0x000000000080781c */ /* 0x000fe2000070e170 */
[----:B------:R-:W-:-:S12]  /*4810*/  IMAD.MOV.U32 R34, RZ, RZ, -0x1 ;  /* 0xffffffffff227424 */ /* 0x000fd800078e00ff */
[----:B------:R-:W-:Y:S05]  /*4820*/  WARPSYNC.COLLECTIVE R34, `(.L_x_183) ;  /* 0x0000000022087348 */ /* 0x000fea0003c00000 */
[----:B------:R-:W-:Y:S01]  /*4830*/  VOTE.ANY P0, P0 ;  /* 0x0000000000ff7806 */ /* 0x000fe20000000100 */
[----:B------:R-:W-:-:S12]  /*4840*/  ENDCOLLECTIVE ;  /* 0x000000000000791b */ /* 0x000fd80003800000 */
.L_x_183:
[----:B------:R-:W-:Y:S05]  /*4850*/  BSYNC B0 ;  /* 0x0000000000007941 */ /* 0x000fea0003800000 */
.L_x_182:
[----:B------:R-:W-:Y:S05]  /*4860*/  BRA `(.L_x_184) ;  /* 0xffffffe400707947 */ /* 0x000fea000383ffff */
.L_x_139:
        /* <DEDUP_REMOVED lines=8> */
.L_x_186:
[----:B------:R-:W-:Y:S05]  /*48f0*/  BSYNC B0 ;  /* 0x0000000000007941 */ /* 0x000fea0003800000 */
.L_x_185:
[----:B------:R-:W-:Y:S01]  /*4900*/  LOP3.LUT R34, R34, 0x80000000, R46, 0xec, !PT ;  /* 0x8000000022227812 */ /* 0x000fe200078eec2e */
[----:B------:R-:W-:Y:S02]  /*4910*/  IMAD.MOV.U32 R41, RZ, RZ, R50 ;  /* 0x000000ffff297224 */ /* 0x000fe400078e0032 */
[----:B------:R-:W-:Y:S02]  /*4920*/  IMAD.MOV.U32 R40, RZ, RZ, 0x1 ;  /* 0x00000001ff287424 */ /* 0x000fe400078e00ff */
[----:B------:R-:W-:Y:S02]  /*4930*/  VIADD R33, R34, 0xffffffff ;  /* 0xffffffff22217836 */ /* 0x000fe40000000000 */
[----:B------:R-:W-:-:S03]  /*4940*/  VIADD R48, R43, 0x2 ;  /* 0x000000022b307836 */ /* 0x000fc60000000000 */
[----:B------:R-:W-:Y:S01]  /*4950*/  LOP3.LUT R32, R34, R33, RZ, 0xc, !PT ;  /* 0x0000002122207212 */ /* 0x000fe200078e0cff */
[----:B------:R-:W-:-:S03]  /*4960*/  IMAD.MOV.U32 R34, RZ, RZ, -0x1 ;  /* 0xffffffffff227424 */ /* 0x000fc600078e00ff */
[----:B------:R0:W1:Y:S02]  /*4970*/  POPC R45, R32 ;  /* 0x00000020002d7309 */ /* 0x0000640000000000 */
[----:B0-----:R-:W-:-:S07]  /*4980*/  VIADD R32, R43, 0x4 ;  /* 0x000000042b207836 */ /* 0x001fce0000000000 */
[----:B-1----:R-:W-:Y:S05]  /*4990*/  WARPSYNC.COLLECTIVE R34, `(.L_x_187) ;  /* 0x0000000022087348 */ /* 0x002fea0003c00000 */
[----:B-1----:R0:W1:Y:S02]  /*49a0*/  SHFL.DOWN P3, R33, R41, R40, R45 ;  /* 0x0800002829217389 */ /* 0x002064000006002d */
[----:B01----:R-:W-:Y:S05]  /*49b0*/  ENDCOLLECTIVE ;  /* 0x000000000000791b */ /* 0x003fea0003800000 */
.L_x_187:
[-C--:B------:R-:W-:Y:S01]  /*49c0*/  ISETP.GT.AND P4, PT, R48, R45.reuse, PT ;  /* 0x0000002d3000720c */ /* 0x080fe20003f84270 */
[----:B------:R-:W-:Y:S01]  /*49d0*/  IMAD.MOV.U32 R40, RZ, RZ, 0x2 ;  /* 0x00000002ff287424 */ /* 0x000fe200078e00ff */
[----:B------:R-:W-:-:S13]  /*49e0*/  ISETP.GE.AND P3, PT, R43, R45, PT ;  /* 0x0000002d2b00720c */ /* 0x000fda0003f66270 */
[----:B------:R-:W-:-:S05]  /*49f0*/  @!P3 VIMNMX R50, PT, PT, R33, R50, !PT ;  /* 0x000000322132b248 */ /* 0x000fca0007fe0100 */
[----:B------:R-:W-:-:S07]  /*4a00*/  IMAD.MOV.U32 R41, RZ, RZ, R50 ;  /* 0x000000ffff297224 */ /* 0x000fce00078e0032 */
[----:B------:R-:W-:Y:S05]  /*4a10*/  WARPSYNC.COLLECTIVE R34, `(.L_x_188) ;  /* 0x0000000022087348 */ /* 0x000fea0003c00000 */
[----:B------:R0:W1:Y:S02]  /*4a20*/  SHFL.DOWN P3, R33, R41, R40, R45 ;  /* 0x0800002829217389 */ /* 0x000064000006002d */
[----:B01----:R-:W-:Y:S05]  /*4a30*/  ENDCOLLECTIVE ;  /* 0x000000000000791b */ /* 0x003fea0003800000 */
.L_x_188:
        /* <DEDUP_REMOVED lines=8> */
.L_x_189:
        /* <DEDUP_REMOVED lines=8> */
.L_x_190:
[----:B------:R-:W-:Y:S01]  /*4b40*/  IMAD.MOV.U32 R40, RZ, RZ, 0x10 ;  /* 0x00000010ff287424 */ /* 0x000fe200078e00ff */
[----:B------:R-:W-:-:S05]  /*4b50*/  @!P4 VIMNMX R50, PT, PT, R50, R33, !PT ;  /* 0x000000213232c248 */ /* 0x000fca0007fe0100 */
[----:B------:R-:W-:-:S07]  /*4b60*/  IMAD.MOV.U32 R41, RZ, RZ, R50 ;  /* 0x000000ffff297224 */ /* 0x000fce00078e0032 */
[----:B------:R-:W-:Y:S05]  /*4b70*/  WARPSYNC.COLLECTIVE R34, `(.L_x_191) ;  /* 0x0000000022087348 */ /* 0x000fea0003c00000 */
[----:B------:R0:W1:Y:S02]  /*4b80*/  SHFL.DOWN P3, R33, R41, R40, R45 ;  /* 0x0800002829217389 */ /* 0x000064000006002d */
[----:B01----:R-:W-:Y:S05]  /*4b90*/  ENDCOLLECTIVE ;  /* 0x000000000000791b */ /* 0x003fea0003800000 */
.L_x_191:
[----:B------:R-:W-:Y:S05]  /*4ba0*/  WARPSYNC.COLLECTIVE R34, `(.L_x_192) ;  /* 0x0000000022087348 */ /* 0x000fea0003c00000 */
[----:B------:R-:W-:Y:S01]  /*4bb0*/  VOTE.ALL P0, P0 ;  /* 0x0000000000ff7806 */ /* 0x000fe20000000000 */
[----:B------:R-:W-:-:S12]  /*4bc0*/  ENDCOLLECTIVE ;  /* 0x000000000000791b */ /* 0x000fd80003800000 */
.L_x_192:
[----:B------:R-:W-:-:S13]  /*4bd0*/  ISETP.GT.AND P3, PT, R32, R45, PT ;  /* 0x0000002d2000720c */ /* 0x000fda0003f64270 */
[----:B------:R-:W-:Y:S02]  /*4be0*/  @!P3 VIMNMX R50, PT, PT, R50, R33, !PT ;  /* 0x000000213232b248 */ /* 0x000fe40007fe0100 */
[----:B------:R-:W0:Y:S02]  /*4bf0*/  LDC.64 R32, c[0x0][0x390] ;  /* 0x0000e400ff207b82 */ /* 0x000e240000000a00 */
[----:B0-----:R-:W-:-:S05]  /*4c00*/  IADD3 R48, P3, PT, R32, 0x100, RZ ;  /* 0x0000010020307810 */ /* 0x001fca0007f7e0ff */
[----:B------:R-:W-:Y:S01]  /*4c10*/  IMAD.X R49, RZ, RZ, R33, P3 ;  /* 0x000000ffff317224 */ /* 0x000fe200018e0621 */
[----:B------:R-:W-:Y:S07]  /*4c20*/  BRA `(.L_x_193) ;  /* 0xffffffe4001c7947 */ /* 0x000fee000383ffff */
.L_x_141:
[----:B------:R-:W-:Y:S01]  /*4c30*/  BSSY B0, `(.L_x_194) ;  /* 0x0000006000007945 */ /* 0x000fe20003800000 */
[----:B------:R-:W-:Y:S01]  /*4c40*/  PLOP3.LUT P0, PT, P0, PT, PT, 0x8, 0x80 ;  /* 0x000000000080781c */ /* 0x000fe2000070e170 */
[----:B------:R-:W-:-:S12]  /*4c50*/  IMAD.MOV.U32 R34, RZ, RZ, -0x1 ;  /* 0xffffffffff227424 */ /* 0x000fd800078e00ff */
[----:B------:R-:W-:Y:S05]  /*4c60*/  WARPSYNC.COLLECTIVE R34, `(.L_x_195) ;  /* 0x0000000022087348 */ /* 0x000fea0003c00000 */
[----:B------:R-:W-:Y:S01]  /*4c70*/  VOTE.ANY P0, P0 ;  /* 0x0000000000ff7806 */ /* 0x000fe20000000100 */
[----:B------:R-:W-:-:S12]  /*4c80*/  ENDCOLLECTIVE ;  /* 0x000000000000791b */ /* 0x000fd80003800000 */
.L_x_195:
[----:B------:R-:W-:Y:S05]  /*4c90*/  BSYNC B0 ;  /* 0x0000000000007941 */ /* 0x000fea0003800000 */
.L_x_194:
[----:B------:R-:W-:Y:S05]  /*4ca0*/  BRA `(.L_x_196) ;  /* 0xffffffe4001c7947 */ /* 0x000fea000383ffff */
.L_x_145:
[----:B------:R-:W-:Y:S01]  /*4cb0*/  BSSY B0, `(.L_x_197) ;  /* 0x0000006000007945 */ /* 0x000fe20003800000 */
[----:B------:R-:W-:Y:S01]  /*4cc0*/  PLOP3.LUT P0, PT, P0, PT, PT, 0x8, 0x80 ;  /* 0x000000000080781c */ /* 0x000fe2000070e170 */
[----:B------:R-:W-:-:S12]  /*4cd0*/  IMAD.MOV.U32 R34, RZ, RZ, -0x1 ;  /* 0xffffffffff227424 */ /* 0x000fd800078e00ff */
[----:B------:R-:W-:Y:S05]  /*4ce0*/  WARPSYNC.COLLECTIVE R34, `(.L_x_198) ;  /* 0x0000000022087348 */ /* 0x000fea0003c00000 */
[----:B------:R-:W-:Y:S01]  /*4cf0*/  VOTE.ANY P0, P0 ;  /* 0x0000000000ff7806 */ /* 0x000fe20000000100 */
[----:B------:R-:W-:-:S12]  /*4d00*/  ENDCOLLECTIVE ;  /* 0x000000000000791b */ /* 0x000fd80003800000 */
.L_x_198:
[----:B------:R-:W-:Y:S05]  /*4d10*/  BSYNC B0 ;  /* 0x0000000000007941 */ /* 0x000fea0003800000 */
.L_x_197:
[----:B------:R-:W-:Y:S05]  /*4d20*/  BRA `(.L_x_199) ;  /* 0xffffffe4002c7947 */ /* 0x000fea000383ffff */
.L_x_147:
[----:B------:R-:W-:Y:S01]  /*4d30*/  BSSY B0, `(.L_x_200) ;  /* 0x0000006000007945 */ /* 0x000fe20003800000 */
[----:B------:R-:W-:Y:S01]  /*4d40*/  PLOP3.LUT P3, PT, P0, PT, PT, 0x8, 0x80 ;  /* 0x000000000080781c */ /* 0x000fe2000076e170 */
[----:B------:R-:W-:-:S12]  /*4d50*/  IMAD.MOV.U32 R34, RZ, RZ, -0x1 ;  /* 0xffffffffff227424 */ /* 0x000fd800078e00ff */
[----:B------:R-:W-:Y:S05]  /*4d60*/  WARPSYNC.COLLECTIVE R34, `(.L_x_201) ;  /* 0x0000000022087348 */ /* 0x000fea0003c00000 */
[----:B------:R-:W-:Y:S01]  /*4d70*/  VOTE.ANY R34, PT, P3 ;  /* 0x0000000000227806 */ /* 0x000fe200018e0100 */
[----:B------:R-:W-:Y:S06]  /*4d80*/  ENDCOLLECTIVE ;  /* 0x000000000000791b */ /* 0x000fec0003800000 */
.L_x_201:
[----:B------:R-:W-:Y:S05]  /*4d90*/  BSYNC B0 ;  /* 0x0000000000007941 */ /* 0x000fea0003800000 */
.L_x_200:
[----:B------:R-:W-:Y:S01]  /*4da0*/  LOP3.LUT R34, R34, 0x80000000, R46, 0xec, !PT ;  /* 0x8000000022227812 */ /* 0x000fe200078eec2e */
[----:B------:R-:W-:Y:S02]  /*4db0*/  IMAD.MOV.U32 R41, RZ, RZ, R51 ;  /* 0x000000ffff297224 */ /* 0x000fe400078e0033 */
[----:B------:R-:W-:Y:S02]  /*4dc0*/  IMAD.MOV.U32 R40, RZ, RZ, 0x1 ;  /* 0x00000001ff287424 */ /* 0x000fe400078e00ff */
[----:B------:R-:W-:Y:S02]  /*4dd0*/  VIADD R33, R34, 0xffffffff ;  /* 0xffffffff22217836 */ /* 0x000fe40000000000 */
[----:B------:R-:W-:-:S03]  /*4de0*/  VIADD R47, R47, 0xffffffe0 ;  /* 0xffffffe02f2f7836 */ /* 0x000fc60000000000 */
[----:B------:R-:W-:-:S04]  /*4df0*/  LOP3.LUT R34, R34, R33, RZ, 0xc, !PT ;  /* 0x0000002122227212 */ /* 0x000fc800078e0cff */
[----:B------:R0:W1:Y:S02]  /*4e00*/  POPC R45, R34 ;  /* 0x00000022002d7309 */ /* 0x0000640000000000 */
[----:B0-----:R-:W-:Y:S01]  /*4e10*/  IMAD.MOV.U32 R34, RZ, RZ, -0x1 ;  /* 0xffffffffff227424 */ /* 0x001fe200078e00ff */
[----:B-1----:R-:W-:-:S13]  /*4e20*/  ISETP.GE.AND P0, PT, R43, R45, PT ;  /* 0x0000002d2b00720c */ /* 0x002fda0003f06270 */
[----:B------:R-:W-:Y:S05]  /*4e30*/  WARPSYNC.COLLECTIVE R34, `(.L_x_202) ;  /* 0x0000000022087348 */ /* 0x000fea0003c00000 */
[----:B------:R0:W1:Y:S02]  /*4e40*/  SHFL.DOWN P3, R33, R41, R40, R45 ;  /* 0x0800002829217389 */ /* 0x000064000006002d */
[----:B01----:R-:W-:Y:S05]  /*4e50*/  ENDCOLLECTIVE ;  /* 0x000000000000791b */ /* 0x003fea0003800000 */
.L_x_202:
        /* <DEDUP_REMOVED lines=8> */
.L_x_203:
        /* <DEDUP_REMOVED lines=8> */
.L_x_204:
        /* <DEDUP_REMOVED lines=8> */
.L_x_205:
[----:B------:R-:W-:Y:S01]  /*4fe0*/  IMAD.MOV.U32 R40, RZ, RZ, 0x10 ;  /* 0x00000010ff287424 */ /* 0x000fe200078e00ff */
[----:B------:R-:W-:-:S05]  /*4ff0*/  @!P0 VIMNMX R51, PT, PT, R51, R33, !PT ;  /* 0x0000002133338248 */ /* 0x000fca0007fe0100 */
[----:B------:R-:W-:-:S07]  /*5000*/  IMAD.MOV.U32 R41, RZ, RZ, R51 ;  /* 0x000000ffff297224 */ /* 0x000fce00078e0033 */
[----:B------:R-:W-:Y:S05]  /*5010*/  WARPSYNC.COLLECTIVE R34, `(.L_x_206) ;  /* 0x0000000022087348 */ /* 0x000fea0003c00000 */
[----:B------:R0:W1:Y:S02]  /*5020*/  SHFL.DOWN P3, R33, R41, R40, R45 ;  /* 0x0800002829217389 */ /* 0x000064000006002d */
[----:B01----:R-:W-:Y:S05]  /*5030*/  ENDCOLLECTIVE ;  /* 0x000000000000791b */ /* 0x003fea0003800000 */
.L_x_206:
[----:B------:R-:W-:-:S05]  /*5040*/  VIADD R34, R43, 0x10 ;  /* 0x000000102b227836 */ /* 0x000fca0000000000 */
[----:B------:R-:W-:Y:S01]  /*5050*/  ISETP.GT.AND P0, PT, R34, R45, PT ;  /* 0x0000002d2200720c */ /* 0x000fe20003f04270 */
[----:B------:R-:W-:-:S12]  /*5060*/  IMAD.MOV.U32 R34, RZ, RZ, -0x1 ;  /* 0xffffffffff227424 */ /* 0x000fd800078e00ff */
[----:B------:R-:W-:Y:S02]  /*5070*/  @!P0 VIMNMX R51, PT, PT, R51, R33, !PT ;  /* 0x0000002133338248 */ /* 0x000fe40007fe0100 */
[----:B------:R-:W-:Y:S02]  /*5080*/  ISETP.NE.AND P0, PT, R32, 0x65, PT ;  /* 0x000000652000780c */ /* 0x000fe40003f05270 */
[----:B------:R-:W-:-:S11]  /*5090*/  VIMNMX R50, PT, PT, R51, R50, !PT ;  /* 0x0000003233327248 */ /* 0x000fd60007fe0100 */
[----:B------:R-:W-:Y:S05]  /*50a0*/  WARPSYNC.COLLECTIVE R34, `(.L_x_207) ;  /* 0x0000000022087348 */ /* 0x000fea0003c00000 */
[----:B------:R-:W-:Y:S01]  /*50b0*/  VOTE.ALL P0, P0 ;  /* 0x0000000000ff7806 */ /* 0x000fe20000000000 */
[----:B------:R-:W-:-:S12]  /*50c0*/  ENDCOLLECTIVE ;  /* 0x000000000000791b */ /* 0x000fd80003800000 */
.L_x_207:
[----:B------:R-:W-:Y:S05]  /*50d0*/  BRA `(.L_x_208) ;  /* 0xffffffe000c47947 */ /* 0x000fea000383ffff */
.L_x_209:
        /* <DEDUP_REMOVED lines=10> */
.L_x_261:


//--------------------- .text._ZN3cub18CUB_300001_SM_10006detail4scan20DeviceScanInitKernelINS0_13ScanTileStateIiLb1EEEEEvT_i --------------------------
	.section	.text._ZN3cub18CUB_300001_SM_10006detail4scan20DeviceScanInitKernelINS0_13ScanTileStateIiLb1EEEEEvT_i,"ax",@progbits
	.align	128
        .global         _ZN3cub18CUB_300001_SM_10006detail4scan20DeviceScanInitKernelINS0_13ScanTileStateIiLb1EEEEEvT_i
        .type           _ZN3cub18CUB_300001_SM_10006detail4scan20DeviceScanInitKernelINS0_13ScanTileStateIiLb1EEEEEvT_i,@function
        .size           _ZN3cub18CUB_300001_SM_10006detail4scan20DeviceScanInitKernelINS0_13ScanTileStateIiLb1EEEEEvT_i,(.L_x_262 - _ZN3cub18CUB_300001_SM_10006detail4scan20DeviceScanInitKernelINS0_13ScanTileStateIiLb1EEEEEvT_i)
        .other          _ZN3cub18CUB_300001_SM_10006detail4scan20DeviceScanInitKernelINS0_13ScanTileStateIiLb1EEEEEvT_i,@"STO_CUDA_ENTRY STV_DEFAULT"
_ZN3cub18CUB_300001_SM_10006detail4scan20DeviceScanInitKernelINS0_13ScanTileStateIiLb1EEEEEvT_i:
.text._ZN3cub18CUB_300001_SM_10006detail4scan20DeviceScanInitKernelINS0_13ScanTileStateIiLb1EEEEEvT_i:
[----:B------:R-:W-:Y:S01]  /*0000*/  LDC R1, c[0x0][0x37c] ;  /* 0x0000df00ff017b82 */ /* 0x000fe20000000800 */
[----:B------:R-:W0:Y:S07]  /*0010*/  S2R R0, SR_TID.X ;  /* 0x0000000000007919 */ /* 0x000e2e0000002100 */
[----:B------:R-:W1:Y:S01]  /*0020*/  S2UR UR6, SR_CTAID.X ;  /* 0x00000000000679c3 */ /* 0x000e620000002500 */
[----:B------:R-:W2:Y:S07]  /*0030*/  LDCU UR4, c[0x0][0x388] ;  /* 0x00007100ff0477ac */ /* 0x000eae0008000800 */
[----:B------:R-:W1:Y:S01]  /*0040*/  LDC R5, c[0x0][0x360] ;  /* 0x0000d800ff057b82 */ /* 0x000e620000000800 */
[----:B0-----:R-:W-:Y:S01]  /*0050*/  ISETP.GT.U32.AND P0, PT, R0, 0x1f, PT ;  /* 0x0000001f0000780c */ /* 0x001fe20003f04070 */
[----:B-1----:R-:W-:-:S03]  /*0060*/  IMAD R5, R5, UR6, R0 ;  /* 0x0000000605057c24 */ /* 0x002fc6000f8e0200 */
[----:B------:R-:W-:Y:S02]  /*0070*/  ISETP.NE.OR P0, PT, RZ, UR6, P0 ;  /* 0x00000006ff007c0c */ /* 0x000fe40008705670 */
[----:B--2---:R-:W-:Y:S01]  /*0080*/  ISETP.GE.AND P1, PT, R5, UR4, PT ;  /* 0x0000000405007c0c */ /* 0x004fe2000bf26270 */
[----:B------:R-:W0:-:S12]  /*0090*/  LDCU.64 UR4, c[0x0][0x358] ;  /* 0x00006b00ff0477ac */ /* 0x000e180008000a00 */
[----:B------:R-:W1:Y:S01]  /*00a0*/  @!P1 LDC.64 R2, c[0x0][0x380] ;  /* 0x0000e000ff029b82 */ /* 0x000e620000000a00 */
[----:B------:R-:W-:Y:S01]  /*00b0*/  @!P1 MOV R4, 0x63 ;  /* 0x0000006300049802 */ /* 0x000fe20000000f00 */
[----:B-1----:R-:W-:-:S04]  /*00c0*/  @!P1 IMAD.WIDE R2, R5, 0x8, R2 ;  /* 0x0000000805029825 */ /* 0x002fc800078e0202 */
[----:B------:R-:W-:-:S05]  /*00d0*/  HFMA2 R5, -RZ, RZ, 0, 0 ;  /* 0x00000000ff057431 */ /* 0x000fca00000001ff */
[----:B0-----:R0:W-:Y:S01]  /*00e0*/  @!P1 STG.E.64 desc[UR4][R2.64+0x100], R4 ;  /* 0x0001000402009986 */ /* 0x0011e2000c101b04 */
[----:B------:R-:W-:Y:S05]  /*00f0*/  @P0 EXIT ;  /* 0x000000000000094d */ /* 0x000fea0003800000 */
[----:B0-----:R-:W0:Y:S02]  /*0100*/  LDC.64 R2, c[0x0][0x380] ;  /* 0x0000e000ff027b82 */ /* 0x001e240000000a00 */
[----:B0-----:R-:W-:-:S05]  /*0110*/  IMAD.WIDE.U32 R2, R0, 0x8, R2 ;  /* 0x0000000800027825 */ /* 0x001fca00078e0002 */
[----:B------:R-:W-:Y:S01]  /*0120*/  STG.E.64 desc[UR4][R2.64], RZ ;  /* 0x000000ff02007986 */ /* 0x000fe2000c101b04 */
[----:B------:R-:W-:Y:S05]  /*0130*/  EXIT ;  /* 0x000000000000794d */ /* 0x000fea0003800000 */
.L_x_210:
        /* <DEDUP_REMOVED lines=12> */
.L_x_262:


//--------------------- .text._ZN3cub18CUB_300001_SM_10006detail8for_each13static_kernelINS2_12policy_hub_t12policy_500_tElN6thrust24THRUST_300001_SM_1000_NS8cuda_cub6__fill7functorINS7_6detail15normal_iteratorINS7_10device_ptrIiEEEEiEEEEvT0_T1_ --------------------------
	.section	.text._ZN3cub18CUB_300001_SM_10006detail8for_each13static_kernelINS2_12policy_hub_t12policy_500_tElN6thrust24THRUST_300001_SM_1000_NS8cuda_cub6__fill7functorINS7_6detail15normal_iteratorINS7_10device_ptrIiEEEEiEEEEvT0_T1_,"ax",@progbits
	.align	128
        .global         _ZN3cub18CUB_300001_SM_10006detail8for_each13static_kernelINS2_12policy_hub_t12policy_500_tElN6thrust24THRUST_300001_SM_1000_NS8cuda_cub6__fill7functorINS7_6detail15normal_iteratorINS7_10device_ptrIiEEEEiEEEEvT0_T1_
        .type           _ZN3cub18CUB_300001_SM_10006detail8for_each13static_kernelINS2_12policy_hub_t12policy_500_tElN6thrust24THRUST_300001_SM_1000_NS8cuda_cub6__fill7functorINS7_6detail15normal_iteratorINS7_10device_ptrIiEEEEiEEEEvT0_T1_,@function
        .size           _ZN3cub18CUB_300001_SM_10006detail8for_each13static_kernelINS2_12policy_hub_t12policy_500_tElN6thrust24THRUST_300001_SM_1000_NS8cuda_cub6__fill7functorINS7_6detail15normal_iteratorINS7_10device_ptrIiEEEEiEEEEvT0_T1_,(.L_x_263 - _ZN3cub18CUB_300001_SM_10006detail8for_each13static_kernelINS2_12policy_hub_t12policy_500_tElN6thrust24THRUST_300001_SM_1000_NS8cuda_cub6__fill7functorINS7_6detail15normal_iteratorINS7_10device_ptrIiEEEEiEEEEvT0_T1_)
        .other          _ZN3cub18CUB_300001_SM_10006detail8for_each13static_kernelINS2_12policy_hub_t12policy_500_tElN6thrust24THRUST_300001_SM_1000_NS8cuda_cub6__fill7functorINS7_6detail15normal_iteratorINS7_10device_ptrIiEEEEiEEEEvT0_T1_,@"STO_CUDA_ENTRY STV_DEFAULT"
_ZN3cub18CUB_300001_SM_10006detail8for_each13static_kernelINS2_12policy_hub_t12policy_500_tElN6thrust24THRUST_300001_SM_1000_NS8cuda_cub6__fill7functorINS7_6detail15normal_iteratorINS7_10device_ptrIiEEEEiEEEEvT0_T1_:
.text._ZN3cub18CUB_300001_SM_10006detail8for_each13static_kernelINS2_12policy_hub_t12policy_500_tElN6thrust24THRUST_300001_SM_1000_NS8cuda_cub6__fill7functorINS7_6detail15normal_iteratorINS7_10device_ptrIiEEEEiEEEEvT0_T1_:
[----:B------:R-:W-:Y:S08]  /*0000*/  LDC R1, c[0x0][0x37c] ;  /* 0x0000df00ff017b82 */ /* 0x000ff00000000800 */
[----:B------:R-:W0:Y:S01]  /*0010*/  S2UR UR4, SR_CTAID.X ;  /* 0x00000000000479c3 */ /* 0x000e220000002500 */
[----:B------:R-:W1:Y:S01]  /*0020*/  LDCU.64 UR6, c[0x0][0x380] ;  /* 0x00007000ff0677ac */ /* 0x000e620008000a00 */
[----:B------:R-:W2:Y:S01]  /*0030*/  LDCU.64 UR8, c[0x0][0x358] ;  /* 0x00006b00ff0877ac */ /* 0x000ea20008000a00 */
[----:B0-----:R-:W-:-:S04]  /*0040*/  UIMAD.WIDE.U32 UR4, UR4, 0x200, URZ ;  /* 0x00000200040478a5 */ /* 0x001fc8000f8e00ff */
[----:B-1----:R-:W-:-:S04]  /*0050*/  UIADD3 UR6, UP0, UPT, -UR4, UR6, URZ ;  /* 0x0000000604067290 */ /* 0x002fc8000ff1e1ff */
[----:B------:R-:W-:Y:S02]  /*0060*/  UIADD3.X UR7, UPT, UPT, ~UR5, UR7, URZ, UP0, !UPT ;  /* 0x0000000705077290 */ /* 0x000fe400087fe5ff */
[----:B------:R-:W-:-:S04]  /*0070*/  UISETP.GE.U32.AND UP0, UPT, UR6, 0x200, UPT ;  /* 0x000002000600788c */ /* 0x000fc8000bf06070 */
[----:B------:R-:W-:-:S09]  /*0080*/  UISETP.GE.AND.EX UP0, UPT, UR7, URZ, UPT, UP0 ;  /* 0x000000ff0700728c */ /* 0x000fd2000bf06300 */
[----:B--2---:R-:W-:Y:S05]  /*0090*/  BRA.U !UP0, `(.L_x_211) ;  /* 0x0000000108287547 */ /* 0x004fea000b800000 */
[----:B------:R-:W0:Y:S01]  /*00a0*/  S2R R0, SR_TID.X ;  /* 0x0000000000007919 */ /* 0x000e220000002100 */
[----:B------:R-:W1:Y:S01]  /*00b0*/  LDCU.64 UR6, c[0x0][0x388] ;  /* 0x00007100ff0677ac */ /* 0x000e620008000a00 */
[----:B------:R-:W2:Y:S01]  /*00c0*/  LDC R5, c[0x0][0x390] ;  /* 0x0000e400ff057b82 */ /* 0x000ea20000000800 */
[----:B0-----:R-:W-:-:S05]  /*00d0*/  IADD3 R0, P0, PT, R0, UR4, RZ ;  /* 0x0000000400007c10 */ /* 0x001fca000ff1e0ff */
[----:B------:R-:W-:Y:S01]  /*00e0*/  IMAD.X R3, RZ, RZ, UR5, P0 ;  /* 0x00000005ff037e24 */ /* 0x000fe200080e06ff */
[----:B-1----:R-:W-:-:S04]  /*00f0*/  LEA R2, P0, R0, UR6, 0x2 ;  /* 0x0000000600027c11 */ /* 0x002fc8000f8010ff */
[----:B------:R-:W-:-:S05]  /*0100*/  LEA.HI.X R3, R0, UR7, R3, 0x2, P0 ;  /* 0x0000000700037c11 */ /* 0x000fca00080f1403 */
[----:B--2---:R-:W-:Y:S04]  /*0110*/  STG.E desc[UR8][R2.64], R5 ;  /* 0x0000000502007986 */ /* 0x004fe8000c101908 */
[----:B------:R-:W-:Y:S01]  /*0120*/  STG.E desc[UR8][R2.64+0x400], R5 ;  /* 0x0004000502007986 */ /* 0x000fe2000c101908 */
[----:B------:R-:W-:Y:S05]  /*0130*/  EXIT ;  /* 0x000000000000794d */ /* 0x000fea0003800000 */
.L_x_211:
[----:B------:R-:W0:Y:S01]  /*0140*/  S2R R0, SR_TID.X ;  /* 0x0000000000007919 */ /* 0x000e220000002100 */
[----:B------:R-:W-:Y:S01]  /*0150*/  USHF.R.S32.HI UR7, URZ, 0x1f, UR6 ;  /* 0x0000001fff077899 */ /* 0x000fe20008011406 */
[----:B------:R-:W1:Y:S05]  /*0160*/  LDCU.64 UR10, c[0x0][0x388] ;  /* 0x00007100ff0a77ac */ /* 0x000e6a0008000a00 */
[----:B------:R-:W-:Y:S02]  /*0170*/  IMAD.U32 R2, RZ, RZ, UR7 ;  /* 0x00000007ff027e24 */ /* 0x000fe4000f8e00ff */
[----:B------:R-:W-:Y:S01]  /*0180*/  IMAD.U32 R4, RZ, RZ, UR7 ;  /* 0x00000007ff047e24 */ /* 0x000fe2000f8e00ff */
[----:B0-----:R-:W-:-:S04]  /*0190*/  ISETP.LT.U32.AND P0, PT, R0, UR6, PT ;  /* 0x0000000600007c0c */ /* 0x001fc8000bf01070 */
[----:B------:R-:W-:Y:S01]  /*01a0*/  ISETP.GT.AND.EX P0, PT, R2, RZ, PT, P0 ;  /* 0x000000ff0200720c */ /* 0x000fe20003f04300 */
[C---:B------:R-:W-:Y:S01]  /*01b0*/  VIADD R2, R0.reuse, 0x100 ;  /* 0x0000010000027836 */ /* 0x040fe20000000000 */
[----:B------:R-:W-:-:S04]  /*01c0*/  IADD3 R0, P2, PT, R0, UR4, RZ ;  /* 0x0000000400007c10 */ /* 0x000fc8000ff5e0ff */
[----:B------:R-:W-:Y:S01]  /*01d0*/  ISETP.LT.U32.AND P1, PT, R2, UR6, PT ;  /* 0x0000000602007c0c */ /* 0x000fe2000bf21070 */
[----:B------:R-:W-:Y:S01]  /*01e0*/  IMAD.X R3, RZ, RZ, UR5, P2 ;  /* 0x00000005ff037e24 */ /* 0x000fe200090e06ff */
[----:B-1----:R-:W-:Y:S02]  /*01f0*/  LEA R2, P2, R0, UR10, 0x2 ;  /* 0x0000000a00027c11 */ /* 0x002fe4000f8410ff */
[----:B------:R-:W-:Y:S02]  /*0200*/  ISETP.GT.AND.EX P1, PT, R4, RZ, PT, P1 ;  /* 0x000000ff0400720c */ /* 0x000fe40003f24310 */
[----:B------:R-:W-:Y:S01]  /*0210*/  LEA.HI.X R3, R0, UR11, R3, 0x2, P2 ;  /* 0x0000000b00037c11 */ /* 0x000fe200090f1403 */
[----:B------:R-:W0:Y:S04]  /*0220*/  @P0 LDC R5, c[0x0][0x390] ;  /* 0x0000e400ff050b82 */ /* 0x000e280000000800 */
[----:B0-----:R0:W-:Y:S06]  /*0230*/  @P0 STG.E desc[UR8][R2.64], R5 ;  /* 0x0000000502000986 */ /* 0x0011ec000c101908 */
[----:B------:R-:W-:Y:S05]  /*0240*/  @!P1 EXIT ;  /* 0x000000000000994d */ /* 0x000fea0003800000 */
[----:B0-----:R-:W0:Y:S02]  /*0250*/  LDC R5, c[0x0][0x390] ;  /* 0x0000e400ff057b82 */ /* 0x001e240000000800 */
[----:B0-----:R-:W-:Y:S01]  /*0260*/  STG.E desc[UR8][R2.64+0x400], R5 ;  /* 0x0004000502007986 */ /* 0x001fe2000c101908 */
[----:B------:R-:W-:Y:S05]  /*0270*/  EXIT ;  /* 0x000000000000794d */ /* 0x000fea0003800000 */
.L_x_212:
        /* <DEDUP_REMOVED lines=16> */
.L_x_263:


//--------------------- .text._ZN3cub18CUB_300001_SM_10006detail8for_each13static_kernelINS2_12policy_hub_t12policy_500_tEmN6thrust24THRUST_300001_SM_1000_NS8cuda_cub20__uninitialized_fill7functorINS7_10device_ptrIiEEiEEEEvT0_T1_ --------------------------
	.section	.text._ZN3cub18CUB_300001_SM_10006detail8for_each13static_kernelINS2_12policy_hub_t12policy_500_tEmN6thrust24THRUST_300001_SM_1000_NS8cuda_cub20__uninitialized_fill7functorINS7_10device_ptrIiEEiEEEEvT0_T1_,"ax",@progbits
	.align	128
        .global         _ZN3cub18CUB_300001_SM_10006detail8for_each13static_kernelINS2_12policy_hub_t12policy_500_tEmN6thrust24THRUST_300001_SM_1000_NS8cuda_cub20__uninitialized_fill7functorINS7_10device_ptrIiEEiEEEEvT0_T1_
        .type           _ZN3cub18CUB_300001_SM_10006detail8for_each13static_kernelINS2_12policy_hub_t12policy_500_tEmN6thrust24THRUST_300001_SM_1000_NS8cuda_cub20__uninitialized_fill7functorINS7_10device_ptrIiEEiEEEEvT0_T1_,@function
        .size           _ZN3cub18CUB_300001_SM_10006detail8for_each13static_kernelINS2_12policy_hub_t12policy_500_tEmN6thrust24THRUST_300001_SM_1000_NS8cuda_cub20__uninitialized_fill7functorINS7_10device_ptrIiEEiEEEEvT0_T1_,(.L_x_264 - _ZN3cub18CUB_300001_SM_10006detail8for_each13static_kernelINS2_12policy_hub_t12policy_500_tEmN6thrust24THRUST_300001_SM_1000_NS8cuda_cub20__uninitialized_fill7functorINS7_10device_ptrIiEEiEEEEvT0_T1_)
        .other          _ZN3cub18CUB_300001_SM_10006detail8for_each13static_kernelINS2_12policy_hub_t12policy_500_tEmN6thrust24THRUST_300001_SM_1000_NS8cuda_cub20__uninitialized_fill7functorINS7_10device_ptrIiEEiEEEEvT0_T1_,@"STO_CUDA_ENTRY STV_DEFAULT"
_ZN3cub18CUB_300001_SM_10006detail8for_each13static_kernelINS2_12policy_hub_t12policy_500_tEmN6thrust24THRUST_300001_SM_1000_NS8cuda_cub20__uninitialized_fill7functorINS7_10device_ptrIiEEiEEEEvT0_T1_:
.text._ZN3cub18CUB_300001_SM_10006detail8for_each13static_kernelINS2_12policy_hub_t12policy_500_tEmN6thrust24THRUST_300001_SM_1000_NS8cuda_cub20__uninitialized_fill7functorINS7_10device_ptrIiEEiEEEEvT0_T1_:
        /* <DEDUP_REMOVED lines=8> */
[----:B------:R-:W-:-:S09]  /*0080*/  UISETP.GE.U32.AND.EX UP0, UPT, UR7, URZ, UPT, UP0 ;  /* 0x000000ff0700728c */ /* 0x000fd2000bf06100 */
        /* <DEDUP_REMOVED lines=11> */
.L_x_213:
[----:B------:R-:W0:Y:S01]  /*0140*/  S2R R0, SR_TID.X ;  /* 0x0000000000007919 */ /* 0x000e220000002100 */
[----:B------:R-:W-:Y:S01]  /*0150*/  IMAD.U32 R2, RZ, RZ, UR7 ;  /* 0x00000007ff027e24 */ /* 0x000fe2000f8e00ff */
[----:B------:R-:W1:Y:S01]  /*0160*/  LDCU.64 UR10, c[0x0][0x388] ;  /* 0x00007100ff0a77ac */ /* 0x000e620008000a00 */
[----:B------:R-:W-:Y:S01]  /*0170*/  IMAD.U32 R4, RZ, RZ, UR7 ;  /* 0x00000007ff047e24 */ /* 0x000fe2000f8e00ff */
[----:B0-----:R-:W-:-:S04]  /*0180*/  ISETP.LT.U32.AND P0, PT, R0, UR6, PT ;  /* 0x0000000600007c0c */ /* 0x001fc8000bf01070 */
[----:B------:R-:W-:Y:S01]  /*0190*/  ISETP.GT.U32.AND.EX P0, PT, R2, RZ, PT, P0 ;  /* 0x000000ff0200720c */ /* 0x000fe20003f04100 */
[C---:B------:R-:W-:Y:S01]  /*01a0*/  VIADD R2, R0.reuse, 0x100 ;  /* 0x0000010000027836 */ /* 0x040fe20000000000 */
[----:B------:R-:W-:-:S04]  /*01b0*/  IADD3 R0, P2, PT, R0, UR4, RZ ;  /* 0x0000000400007c10 */ /* 0x000fc8000ff5e0ff */
[----:B------:R-:W-:Y:S01]  /*01c0*/  ISETP.LT.U32.AND P1, PT, R2, UR6, PT ;  /* 0x0000000602007c0c */ /* 0x000fe2000bf21070 */
[----:B------:R-:W-:Y:S01]  /*01d0*/  IMAD.X R3, RZ, RZ, UR5, P2 ;  /* 0x00000005ff037e24 */ /* 0x000fe200090e06ff */
[----:B-1----:R-:W-:Y:S02]  /*01e0*/  LEA R2, P2, R0, UR10, 0x2 ;  /* 0x0000000a00027c11 */ /* 0x002fe4000f8410ff */
[----:B------:R-:W-:Y:S02]  /*01f0*/  ISETP.GT.U32.AND.EX P1, PT, R4, RZ, PT, P1 ;  /* 0x000000ff0400720c */ /* 0x000fe40003f24110 */
[----:B------:R-:W-:Y:S01]  /*0200*/  LEA.HI.X R3, R0, UR11, R3, 0x2, P2 ;  /* 0x0000000b00037c11 */ /* 0x000fe200090f1403 */
[----:B------:R-:W0:Y:S04]  /*0210*/  @P0 LDC R5, c[0x0][0x390] ;  /* 0x0000e400ff050b82 */ /* 0x000e280000000800 */
[----:B0-----:R0:W-:Y:S06]  /*0220*/  @P0 STG.E desc[UR8][R2.64], R5 ;  /* 0x0000000502000986 */ /* 0x0011ec000c101908 */
[----:B------:R-:W-:Y:S05]  /*0230*/  @!P1 EXIT ;  /* 0x000000000000994d */ /* 0x000fea0003800000 */
[----:B0-----:R-:W0:Y:S02]  /*0240*/  LDC R5, c[0x0][0x390] ;  /* 0x0000e400ff057b82 */ /* 0x001e240000000800 */
[----:B0-----:R-:W-:Y:S01]  /*0250*/  STG.E desc[UR8][R2.64+0x400], R5 ;  /* 0x0004000502007986 */ /* 0x001fe2000c101908 */
[----:B------:R-:W-:Y:S05]  /*0260*/  EXIT ;  /* 0x000000000000794d */ /* 0x000fea0003800000 */
.L_x_214:
        /* <DEDUP_REMOVED lines=9> */
.L_x_264:


//--------------------- .text._ZN3cub18CUB_300001_SM_10006detail8for_each13static_kernelINS2_12policy_hub_t12policy_500_tEmN6thrust24THRUST_300001_SM_1000_NS8cuda_cub6__fill7functorINS7_6detail15normal_iteratorINS7_10device_ptrIiEEEEiEEEEvT0_T1_ --------------------------
	.section	.text._ZN3cub18CUB_300001_SM_10006detail8for_each13static_kernelINS2_12policy_hub_t12policy_500_tEmN6thrust24THRUST_300001_SM_1000_NS8cuda_cub6__fill7functorINS7_6detail15normal_iteratorINS7_10device_ptrIiEEEEiEEEEvT0_T1_,"ax",@progbits
	.align	128
        .global         _ZN3cub18CUB_300001_SM_10006detail8for_each13static_kernelINS2_12policy_hub_t12policy_500_tEmN6thrust24THRUST_300001_SM_1000_NS8cuda_cub6__fill7functorINS7_6detail15normal_iteratorINS7_10device_ptrIiEEEEiEEEEvT0_T1_
        .type           _ZN3cub18CUB_300001_SM_10006detail8for_each13static_kernelINS2_12policy_hub_t12policy_500_tEmN6thrust24THRUST_300001_SM_1000_NS8cuda_cub6__fill7functorINS7_6detail15normal_iteratorINS7_10device_ptrIiEEEEiEEEEvT0_T1_,@function
        .size           _ZN3cub18CUB_300001_SM_10006detail8for_each13static_kernelINS2_12policy_hub_t12policy_500_tEmN6thrust24THRUST_300001_SM_1000_NS8cuda_cub6__fill7functorINS7_6detail15normal_iteratorINS7_10device_ptrIiEEEEiEEEEvT0_T1_,(.L_x_265 - _ZN3cub18CUB_300001_SM_10006detail8for_each13static_kernelINS2_12policy_hub_t12policy_500_tEmN6thrust24THRUST_300001_SM_1000_NS8cuda_cub6__fill7functorINS7_6detail15normal_iteratorINS7_10device_ptrIiEEEEiEEEEvT0_T1_)
        .other          _ZN3cub18CUB_300001_SM_10006detail8for_each13static_kernelINS2_12policy_hub_t12policy_500_tEmN6thrust24THRUST_300001_SM_1000_NS8cuda_cub6__fill7functorINS7_6detail15normal_iteratorINS7_10device_ptrIiEEEEiEEEEvT0_T1_,@"STO_CUDA_ENTRY STV_DEFAULT"
_ZN3cub18CUB_300001_SM_10006detail8for_each13static_kernelINS2_12policy_hub_t12policy_500_tEmN6thrust24THRUST_300001_SM_1000_NS8cuda_cub6__fill7functorINS7_6detail15normal_iteratorINS7_10device_ptrIiEEEEiEEEEvT0_T1_:
.text._ZN3cub18CUB_300001_SM_10006detail8for_each13static_kernelINS2_12policy_hub_t12policy_500_tEmN6thrust24THRUST_300001_SM_1000_NS8cuda_cub6__fill7functorINS7_6detail15normal_iteratorINS7_10device_ptrIiEEEEiEEEEvT0_T1_:
        /* <DEDUP_REMOVED lines=20> */
.L_x_215:
        /* <DEDUP_REMOVED lines=19> */
.L_x_216:
        /* <DEDUP_REMOVED lines=9> */
.L_x_265:


//--------------------- .text._ZN3cub18CUB_300001_SM_10006detail9transform16transform_kernelINS2_10policy_hubILb1EN4cuda3std3__45tupleIJN6thrust24THRUST_300001_SM_1000_NS6detail15normal_iteratorINSA_10device_ptrIiEEEEEEEE10policy1000El11meu_functorSF_JPiEEEvT0_iT1_T2_DpNS2_10kernel_argIT3_EE --------------------------
	.section	.text._ZN3cub18CUB_300001_SM_10006detail9transform16transform_kernelINS2_10policy_hubILb1EN4cuda3std3__45tupleIJN6thrust24THRUST_300001_SM_1000_NS6detail15normal_iteratorINSA_10device_ptrIiEEEEEEEE10policy1000El11meu_functorSF_JPiEEEvT0_iT1_T2_DpNS2_10kernel_argIT3_EE,"ax",@progbits
	.align	128
        .global         _ZN3cub18CUB_300001_SM_10006detail9transform16transform_kernelINS2_10policy_hubILb1EN4cuda3std3__45tupleIJN6thrust24THRUST_300001_SM_1000_NS6detail15normal_iteratorINSA_10device_ptrIiEEEEEEEE10policy1000El11meu_functorSF_JPiEEEvT0_iT1_T2_DpNS2_10kernel_argIT3_EE
        .type           _ZN3cub18CUB_300001_SM_10006detail9transform16transform_kernelINS2_10policy_hubILb1EN4cuda3std3__45tupleIJN6thrust24THRUST_300001_SM_1000_NS6detail15normal_iteratorINSA_10device_ptrIiEEEEEEEE10policy1000El11meu_functorSF_JPiEEEvT0_iT1_T2_DpNS2_10kernel_argIT3_EE,@function
        .size           _ZN3cub18CUB_300001_SM_10006detail9transform16transform_kernelINS2_10policy_hubILb1EN4cuda3std3__45tupleIJN6thrust24THRUST_300001_SM_1000_NS6detail15normal_iteratorINSA_10device_ptrIiEEEEEEEE10policy1000El11meu_functorSF_JPiEEEvT0_iT1_T2_DpNS2_10kernel_argIT3_EE,(.L_x_266 - _ZN3cub18CUB_300001_SM_10006detail9transform16transform_kernelINS2_10policy_hubILb1EN4cuda3std3__45tupleIJN6thrust24THRUST_300001_SM_1000_NS6detail15normal_iteratorINSA_10device_ptrIiEEEEEEEE10policy1000El11meu_functorSF_JPiEEEvT0_iT1_T2_DpNS2_10kernel_argIT3_EE)
        .other          _ZN3cub18CUB_300001_SM_10006detail9transform16transform_kernelINS2_10policy_hubILb1EN4cuda3std3__45tupleIJN6thrust24THRUST_300001_SM_1000_NS6detail15normal_iteratorINSA_10device_ptrIiEEEEEEEE10policy1000El11meu_functorSF_JPiEEEvT0_iT1_T2_DpNS2_10kernel_argIT3_EE,@"STO_CUDA_ENTRY STV_DEFAULT"
_ZN3cub18CUB_300001_SM_10006detail9transform16transform_kernelINS2_10policy_hubILb1EN4cuda3std3__45tupleIJN6thrust24THRUST_300001_SM_1000_NS6detail15normal_iteratorINSA_10device_ptrIiEEEEEEEE10policy1000El11meu_functorSF_JPiEEEvT0_iT1_T2_DpNS2_10kernel_argIT3_EE:
.text._ZN3cub18CUB_300001_SM_10006detail9transform16transform_kernelINS2_10policy_hubILb1EN4cuda3std3__45tupleIJN6thrust24THRUST_300001_SM_1000_NS6detail15normal_iteratorINSA_10device_ptrIiEEEEEEEE10policy1000El11meu_functorSF_JPiEEEvT0_iT1_T2_DpNS2_10kernel_argIT3_EE:
[----:B------:R-:W-:Y:S08]  /*0000*/  LDC R1, c[0x0][0x37c] ;  /* 0x0000df00ff017b82 */ /* 0x000ff00000000800 */
[----:B------:R-:W0:Y:S01]  /*0010*/  LDC R6, c[0x0][0x388] ;  /* 0x0000e200ff067b82 */ /* 0x000e220000000800 */
[----:B------:R-:W1:Y:S01]  /*0020*/  LDCU.64 UR6, c[0x0][0x380] ;  /* 0x00007000ff0677ac */ /* 0x000e620008000a00 */
[----:B------:R-:W2:Y:S01]  /*0030*/  S2R R0, SR_TID.X ;  /* 0x0000000000007919 */ /* 0x000ea20000002100 */
[----:B------:R-:W-:Y:S05]  /*0040*/  BSSY.RECONVERGENT B0, `(.L_x_217) ;  /* 0x000001a000007945 */ /* 0x000fea0003800200 */
[----:B------:R-:W3:Y:S01]  /*0050*/  S2UR UR4, SR_CTAID.X ;  /* 0x00000000000479c3 */ /* 0x000ee20000002500 */
[----:B0-----:R-:W-:-:S05]  /*0060*/  IMAD.SHL.U32 R7, R6, 0x80, RZ ;  /* 0x0000008006077824 */ /* 0x001fca00078e00ff */
[----:B------:R-:W-:Y:S01]  /*0070*/  SHF.R.S32.HI R2, RZ, 0x1f, R7 ;  /* 0x0000001fff027819 */ /* 0x000fe20000011407 */
[----:B---3--:R-:W-:-:S04]  /*0080*/  IMAD.WIDE.U32 R4, R7, UR4, RZ ;  /* 0x0000000407047c25 */ /* 0x008fc8000f8e00ff */
[----:B------:R-:W-:Y:S01]  /*0090*/  IMAD R11, R2, UR4, RZ ;  /* 0x00000004020b7c24 */ /* 0x000fe2000f8e02ff */
[----:B-1----:R-:W-:Y:S01]  /*00a0*/  IADD3 R8, P1, PT, -R4, UR6, RZ ;  /* 0x0000000604087c10 */ /* 0x002fe2000ff3e1ff */
[----:B--2---:R-:W-:Y:S02]  /*00b0*/  IMAD.SHL.U32 R10, R0, 0x80, RZ ;  /* 0x00000080000a7824 */ /* 0x004fe400078e00ff */
[----:B------:R-:W-:Y:S01]  /*00c0*/  IMAD.IADD R11, R5, 0x1, R11 ;  /* 0x00000001050b7824 */ /* 0x000fe200078e020b */
[----:B------:R-:W-:-:S04]  /*00d0*/  ISETP.LT.U32.AND P0, PT, R8, R7, PT ;  /* 0x000000070800720c */ /* 0x000fc80003f01070 */
[----:B------:R-:W-:-:S04]  /*00e0*/  IADD3.X R3, PT, PT, ~R11, UR7, RZ, P1, !PT ;  /* 0x000000070b037c10 */ /* 0x000fc80008ffe5ff */
[----:B------:R-:W-:-:S04]  /*00f0*/  ISETP.LT.AND.EX P0, PT, R3, R2, PT, P0 ;  /* 0x000000020300720c */ /* 0x000fc80003f01300 */
[----:B------:R-:W-:-:S04]  /*0100*/  SEL R2, R8, R7, P0 ;  /* 0x0000000708027207 */ /* 0x000fc80000000000 */
[----:B------:R-:W-:-:S04]  /*0110*/  SHF.L.U32 R3, R2, 0x2, RZ ;  /* 0x0000000202037819 */ /* 0x000fc800000006ff */
[----:B------:R-:W-:-:S13]  /*0120*/  ISETP.GE.AND P0, PT, R10, R3, PT ;  /* 0x000000030a00720c */ /* 0x000fda0003f06270 */
[----:B------:R-:W-:Y:S05]  /*0130*/  @P0 BRA `(.L_x_218) ;  /* 0x0000000000280947 */ /* 0x000fea0003800000 */
[----:B------:R-:W0:Y:S02]  /*0140*/  LDC.64 R8, c[0x0][0x3b0] ;  /* 0x0000ec00ff087b82 */ /* 0x000e240000000a00 */
[----:B0-----:R-:W-:-:S04]  /*0150*/  LEA R8, P0, R4, R8, 0x2 ;  /* 0x0000000804087211 */ /* 0x001fc800078010ff */
[----:B------:R-:W-:-:S03]  /*0160*/  LEA.HI.X R9, R4, R9, R11, 0x2, P0 ;  /* 0x0000000904097211 */ /* 0x000fc600000f140b */
[----:B------:R-:W-:-:S07]  /*0170*/  IMAD.WIDE.U32 R8, R0, 0x80, R8 ;  /* 0x0000008000087825 */ /* 0x000fce00078e0008 */
.L_x_219:
[----:B------:R-:W-:Y:S01]  /*0180*/  VIADD R10, R10, 0x4000 ;  /* 0x000040000a0a7836 */ /* 0x000fe20000000000 */
[----:B------:R0:W-:Y:S04]  /*0190*/  CCTL.E.PF2 [R8] ;  /* 0x000000000800798f */ /* 0x0001e80000800100 */
[----:B------:R-:W-:Y:S02]  /*01a0*/  ISETP.GE.AND P0, PT, R10, R3, PT ;  /* 0x000000030a00720c */ /* 0x000fe40003f06270 */
[----:B0-----:R-:W-:-:S05]  /*01b0*/  IADD3 R8, P1, PT, R8, 0x4000, RZ ;  /* 0x0000400008087810 */ /* 0x001fca0007f3e0ff */
[----:B------:R-:W-:-:S06]  /*01c0*/  IMAD.X R9, RZ, RZ, R9, P1 ;  /* 0x000000ffff097224 */ /* 0x000fcc00008e0609 */
[----:B------:R-:W-:Y:S05]  /*01d0*/  @!P0 BRA `(.L_x_219) ;  /* 0xfffffffc00e88947 */ /* 0x000fea000383ffff */
.L_x_218:
[----:B------:R-:W-:Y:S05]  /*01e0*/  BSYNC.RECONVERGENT B0 ;  /* 0x0000000000007941 */ /* 0x000fea0003800200 */
.L_x_217:
[----:B------:R-:W0:Y:S01]  /*01f0*/  LDCU.64 UR10, c[0x0][0x3b0] ;  /* 0x00007600ff0a77ac */ /* 0x000e220008000a00 */
[----:B------:R-:W-:Y:S01]  /*0200*/  ISETP.NE.AND P0, PT, R7, R2, PT ;  /* 0x000000020700720c */ /* 0x000fe20003f05270 */
[C---:B------:R-:W-:Y:S01]  /*0210*/  IMAD.SHL.U32 R3, R4.reuse, 0x4, RZ ;  /* 0x0000000404037824 */ /* 0x040fe200078e00ff */
[----:B------:R-:W-:Y:S01]  /*0220*/  SHF.L.U64.HI R4, R4, 0x2, R11 ;  /* 0x0000000204047819 */ /* 0x000fe2000001020b */
[----:B------:R-:W1:Y:S01]  /*0230*/  LDCU.64 UR8, c[0x0][0x3a8] ;  /* 0x00007500ff0877ac */ /* 0x000e620008000a00 */
[----:B------:R-:W2:Y:S01]  /*0240*/  LDCU.64 UR6, c[0x0][0x358] ;  /* 0x00006b00ff0677ac */ /* 0x000ea20008000a00 */
[----:B------:R-:W3:Y:S01]  /*0250*/  LDCU.U8 UR4, c[0x0][0x390] ;  /* 0x00007200ff0477ac */ /* 0x000ee20008000000 */
[C---:B0-----:R-:W-:Y:S02]  /*0260*/  IADD3 R12, P1, PT, R3.reuse, UR10, RZ ;  /* 0x0000000a030c7c10 */ /* 0x041fe4000ff3e0ff */
[----:B-1----:R-:W-:Y:S02]  /*0270*/  IADD3 R14, P2, PT, R3, UR8, RZ ;  /* 0x00000008030e7c10 */ /* 0x002fe4000ff5e0ff */
[----:B------:R-:W-:-:S02]  /*0280*/  IADD3.X R13, PT, PT, R4, UR11, RZ, P1, !PT ;  /* 0x0000000b040d7c10 */ /* 0x000fc40008ffe4ff */
[----:B------:R-:W-:Y:S01]  /*0290*/  IADD3.X R15, PT, PT, R4, UR9, RZ, P2, !PT ;  /* 0x00000009040f7c10 */ /* 0x000fe200097fe4ff */
[----:B--23--:R-:W-:Y:S08]  /*02a0*/  @!P0 BRA `(.L_x_220) ;  /* 0x0000000400d48947 */ /* 0x00cff00003800000 */
[----:B------:R-:W-:-:S13]  /*02b0*/  ISETP.GE.AND P0, PT, R6, 0x1, PT ;  /* 0x000000010600780c */ /* 0x000fda0003f06270 */
[----:B------:R-:W-:Y:S05]  /*02c0*/  @!P0 EXIT ;  /* 0x000000000000894d */ /* 0x000fea0003800000 */
[C---:B------:R-:W-:Y:S01]  /*02d0*/  ISETP.GE.U32.AND P0, PT, R6.reuse, 0x4, PT ;  /* 0x000000040600780c */ /* 0x040fe20003f06070 */
[----:B------:R-:W-:Y:S01]  /*02e0*/  UPRMT UR4, UR4, 0x8880, URZ ;  /* 0x0000888004047896 */ /* 0x000fe200080000ff */
[----:B------:R-:W-:Y:S01]  /*02f0*/  HFMA2 R7, -RZ, RZ, 0, 0 ;  /* 0x00000000ff077431 */ /* 0x000fe200000001ff */
[----:B------:R-:W-:-:S10]  /*0300*/  LOP3.LUT R5, R6, 0x3, RZ, 0xc0, !PT ;  /* 0x0000000306057812 */ /* 0x000fd400078ec0ff */
[----:B------:R-:W-:Y:S05]  /*0310*/  @!P0 BRA `(.L_x_221) ;  /* 0x00000004003c8947 */ /* 0x000fea0003800000 */
[----:B------:R-:W0:Y:S01]  /*0320*/  LDC.64 R16, c[0x0][0x3a0] ;  /* 0x0000e800ff107b82 */ /* 0x000e220000000a00 */
[----:B------:R-:W-:Y:S01]  /*0330*/  LOP3.LUT R7, R6, 0x7ffffffc, RZ, 0xc0, !PT ;  /* 0x7ffffffc06077812 */ /* 0x000fe200078ec0ff */
[----:B------:R-:W-:-:S06]  /*0340*/  IMAD.MOV.U32 R6, RZ, RZ, RZ ;  /* 0x000000ffff067224 */ /* 0x000fcc00078e00ff */
[----:B------:R-:W1:Y:S02]  /*0350*/  LDC.64 R18, c[0x0][0x398] ;  /* 0x0000e600ff127b82 */ /* 0x000e640000000a00 */
.L_x_230:
[C---:B--2---:R-:W-:Y:S01]  /*0360*/  IMAD R23, R6.reuse, 0x80, R0 ;  /* 0x0000008006177824 */ /* 0x044fe200078e0200 */
[----:B------:R-:W-:Y:S01]  /*0370*/  BSSY.RECONVERGENT B0, `(.L_x_222) ;  /* 0x0000018000007945 */ /* 0x000fe20003800200 */
[----:B------:R-:W-:Y:S02]  /*0380*/  VIADD R6, R6, 0x4 ;  /* 0x0000000406067836 */ /* 0x000fe40000000000 */
[C---:B0---4-:R-:W-:Y:S01]  /*0390*/  VIADD R11, R23.reuse, 0x100 ;  /* 0x00000100170b7836 */ /* 0x051fe20000000000 */
[CC--:B------:R-:W-:Y:S01]  /*03a0*/  ISETP.GE.AND P4, PT, R23.reuse, R2.reuse, PT ;  /* 0x000000021700720c */ /* 0x0c0fe20003f86270 */
[C---:B------:R-:W-:Y:S01]  /*03b0*/  VIADD R27, R23.reuse, 0x180 ;  /* 0x00000180171b7836 */ /* 0x040fe20000000000 */
[----:B---3--:R-:W-:Y:S02]  /*03c0*/  IADD3 R9, PT, PT, R23, 0x80, RZ ;  /* 0x0000008017097810 */ /* 0x008fe40007ffe0ff */
[----:B------:R-:W-:Y:S02]  /*03d0*/  ISETP.NE.AND P0, PT, R6, R7, PT ;  /* 0x000000070600720c */ /* 0x000fe40003f05270 */
[----:B------:R-:W-:-:S02]  /*03e0*/  ISETP.GE.AND P1, PT, R9, R2, PT ;  /* 0x000000020900720c */ /* 0x000fc40003f26270 */
[-C--:B------:R-:W-:Y:S02]  /*03f0*/  ISETP.GE.AND P2, PT, R11, R2.reuse, PT ;  /* 0x000000020b00720c */ /* 0x080fe40003f46270 */
[----:B------:R-:W-:-:S03]  /*0400*/  ISETP.GE.AND P3, PT, R27, R2, PT ;  /* 0x000000021b00720c */ /* 0x000fc60003f66270 */
[----:B------:R-:W-:Y:S10]  /*0410*/  @P4 BRA `(.L_x_223) ;  /* 0x0000000000344947 */ /* 0x000ff40003800000 */
[----:B------:R-:W-:-:S06]  /*0420*/  IMAD.WIDE R28, R23, 0x4, R12 ;  /* 0x00000004171c7825 */ /* 0x000fcc00078e020c */
[----:B------:R-:W1:Y:S02]  /*0430*/  LDG.E R29, desc[UR6][R28.64] ;  /* 0x000000061c1d7981 */ /* 0x000e64000c1e1900 */
[----:B-1----:R-:W-:-:S06]  /*0440*/  IMAD.WIDE R24, R29, 0x4, R18 ;  /* 0x000000041d187825 */ /* 0x002fcc00078e0212 */
[----:B------:R-:W2:Y:S01]  /*0450*/  LDG.E R24, desc[UR6][R24.64+-0x4] ;  /* 0xfffffc0618187981 */ /* 0x000ea2000c1e1900 */
[----:B0-----:R-:W-:-:S05]  /*0460*/  IMAD.WIDE R20, R29, 0x4, R16 ;  /* 0x000000041d147825 */ /* 0x001fca00078e0210 */
[----:B------:R-:W3:Y:S04]  /*0470*/  LDG.E R8, desc[UR6][R20.64+-0x4] ;  /* 0xfffffc0614087981 */ /* 0x000ee8000c1e1900 */
[----:B------:R-:W4:Y:S01]  /*0480*/  LDG.E R26, desc[UR6][R20.64] ;  /* 0x00000006141a7981 */ /* 0x000f22000c1e1900 */
[----:B------:R-:W-:Y:S01]  /*0490*/  IMAD.WIDE R22, R23, 0x4, R14 ;  /* 0x0000000417167825 */ /* 0x000fe200078e020e */
[----:B--2---:R-:W-:-:S13]  /*04a0*/  ISETP.NE.AND P4, PT, R24, UR4, PT ;  /* 0x0000000418007c0c */ /* 0x004fda000bf85270 */
[C---:B---3--:R-:W-:Y:S01]  /*04b0*/  @!P4 VIADD R10, R8.reuse, 0x2 ;  /* 0x00000002080ac836 */ /* 0x048fe20000000000 */
[----:B------:R-:W-:-:S04]  /*04c0*/  @P4 IADD3 R10, PT, PT, R8, -0x1, RZ ;  /* 0xffffffff080a4810 */ /* 0x000fc80007ffe0ff */
[----:B----4-:R-:W-:-:S05]  /*04d0*/  VIADDMNMX.RELU R10, R26, 0xffffffff, R10, !PT ;  /* 0xffffffff1a0a7846 */ /* 0x010fca000780110a */
[----:B------:R2:W-:Y:S02]  /*04e0*/  STG.E desc[UR6][R22.64], R10 ;  /* 0x0000000a16007986 */ /* 0x0005e4000c101906 */
.L_x_223:
[----:B------:R-:W-:Y:S05]  /*04f0*/  BSYNC.RECONVERGENT B0 ;  /* 0x0000000000007941 */ /* 0x000fea0003800200 */
.L_x_222:
[----:B------:R-:W-:Y:S04]  /*0500*/  BSSY.RECONVERGENT B0, `(.L_x_224) ;  /* 0x000000f000007945 */ /* 0x000fe80003800200 */
[----:B------:R-:W-:Y:S05]  /*0510*/  @P1 BRA `(.L_x_225) ;  /* 0x0000000000341947 */ /* 0x000fea0003800000 */
[----:B------:R-:W-:-:S06]  /*0520*/  IMAD.WIDE R20, R9, 0x4, R12 ;  /* 0x0000000409147825 */ /* 0x000fcc00078e020c */
[----:B------:R-:W1:Y:S02]  /*0530*/  LDG.E R21, desc[UR6][R20.64] ;  /* 0x0000000614157981 */ /* 0x000e64000c1e1900 */
[----:B-12---:R-:W-:-:S06]  /*0540*/  IMAD.WIDE R22, R21, 0x4, R18 ;  /* 0x0000000415167825 */ /* 0x006fcc00078e0212 */
[----:B------:R-:W2:Y:S01]  /*0550*/  LDG.E R22, desc[UR6][R22.64+-0x4] ;  /* 0xfffffc0616167981 */ /* 0x000ea2000c1e1900 */
[----:B0-----:R-:W-:-:S05]  /*0560*/  IMAD.WIDE R24, R21, 0x4, R16 ;  /* 0x0000000415187825 */ /* 0x001fca00078e0210 */
[----:B------:R-:W3:Y:S04]  /*0570*/  LDG.E R8, desc[UR6][R24.64+-0x4] ;  /* 0xfffffc0618087981 */ /* 0x000ee8000c1e1900 */
[----:B------:R-:W4:Y:S01]  /*0580*/  LDG.E R29, desc[UR6][R24.64] ;  /* 0x00000006181d7981 */ /* 0x000f22000c1e1900 */
[----:B--2---:R-:W-:-:S13]  /*0590*/  ISETP.NE.AND P1, PT, R22, UR4, PT ;  /* 0x0000000416007c0c */ /* 0x004fda000bf25270 */
[C---:B---3--:R-:W-:Y:S02]  /*05a0*/  @P1 VIADD R10, R8.reuse, 0xffffffff ;  /* 0xffffffff080a1836 */ /* 0x048fe40000000000 */
[----:B------:R-:W-:Y:S02]  /*05b0*/  @!P1 VIADD R10, R8, 0x2 ;  /* 0x00000002080a9836 */ /* 0x000fe40000000000 */
[----:B------:R-:W-:-:S03]  /*05c0*/  IMAD.WIDE R8, R9, 0x4, R14 ;  /* 0x0000000409087825 */ /* 0x000fc600078e020e */
[----:B----4-:R-:W-:-:S05]  /*05d0*/  VIADDMNMX.RELU R29, R29, 0xffffffff, R10, !PT ;  /* 0xffffffff1d1d7846 */ /* 0x010fca000780110a */
[----:B------:R3:W-:Y:S02]  /*05e0*/  STG.E desc[UR6][R8.64], R29 ;  /* 0x0000001d08007986 */ /* 0x0007e4000c101906 */
.L_x_225:
[----:B------:R-:W-:Y:S05]  /*05f0*/  BSYNC.RECONVERGENT B0 ;  /* 0x0000000000007941 */ /* 0x000fea0003800200 */
.L_x_224:
[----:B------:R-:W-:Y:S04]  /*0600*/  BSSY.RECONVERGENT B0, `(.L_x_226) ;  /* 0x000000f000007945 */ /* 0x000fe80003800200 */
[----:B------:R-:W-:Y:S05]  /*0610*/  @P2 BRA `(.L_x_227) ;  /* 0x0000000000342947 */ /* 0x000fea0003800000 */
[----:B--2---:R-:W-:-:S06]  /*0620*/  IMAD.WIDE R22, R11, 0x4, R12 ;  /* 0x000000040b167825 */ /* 0x004fcc00078e020c */
[----:B------:R-:W1:Y:S02]  /*0630*/  LDG.E R23, desc[UR6][R22.64] ;  /* 0x0000000616177981 */ /* 0x000e64000c1e1900 */
[----:B-1-3--:R-:W-:-:S06]  /*0640*/  IMAD.WIDE R8, R23, 0x4, R18 ;  /* 0x0000000417087825 */ /* 0x00afcc00078e0212 */
[----:B------:R-:W2:Y:S01]  /*0650*/  LDG.E R8, desc[UR6][R8.64+-0x4] ;  /* 0xfffffc0608087981 */ /* 0x000ea2000c1e1900 */
[----:B0-----:R-:W-:-:S05]  /*0660*/  IMAD.WIDE R20, R23, 0x4, R16 ;  /* 0x0000000417147825 */ /* 0x001fca00078e0210 */
[----:B------:R-:W3:Y:S04]  /*0670*/  LDG.E R10, desc[UR6][R20.64+-0x4] ;  /* 0xfffffc06140a7981 */ /* 0x000ee8000c1e1900 */
[----:B------:R-:W4:Y:S01]  /*0680*/  LDG.E R25, desc[UR6][R20.64] ;  /* 0x0000000614197981 */ /* 0x000f22000c1e1900 */
[----:B--2---:R-:W-:-:S13]  /*0690*/  ISETP.NE.AND P1, PT, R8, UR4, PT ;  /* 0x0000000408007c0c */ /* 0x004fda000bf25270 */
[C---:B---3--:R-:W-:Y:S01]  /*06a0*/  @P1 VIADD R24, R10.reuse, 0xffffffff ;  /* 0xffffffff0a181836 */ /* 0x048fe20000000000 */
[----:B------:R-:W-:Y:S01]  /*06b0*/  @!P1 IADD3 R24, PT, PT, R10, 0x2, RZ ;  /* 0x000000020a189810 */ /* 0x000fe20007ffe0ff */
[----:B------:R-:W-:-:S03]  /*06c0*/  IMAD.WIDE R10, R11, 0x4, R14 ;  /* 0x000000040b0a7825 */ /* 0x000fc600078e020e */
[----:B----4-:R-:W-:-:S05]  /*06d0*/  VIADDMNMX.RELU R25, R25, 0xffffffff, R24, !PT ;  /* 0xffffffff19197846 */ /* 0x010fca0007801118 */
[----:B------:R4:W-:Y:S02]  /*06e0*/  STG.E desc[UR6][R10.64], R25 ;  /* 0x000000190a007986 */ /* 0x0009e4000c101906 */
.L_x_227:
[----:B------:R-:W-:Y:S05]  /*06f0*/  BSYNC.RECONVERGENT B0 ;  /* 0x0000000000007941 */ /* 0x000fea0003800200 */
.L_x_226:
[----:B------:R-:W-:Y:S04]  /*0700*/  BSSY.RECONVERGENT B0, `(.L_x_228) ;  /* 0x000000f000007945 */ /* 0x000fe80003800200 */
[----:B------:R-:W-:Y:S05]  /*0710*/  @P3 BRA `(.L_x_229) ;  /* 0x0000000000343947 */ /* 0x000fea0003800000 */
[----:B------:R-:W-:-:S06]  /*0720*/  IMAD.WIDE R20, R27, 0x4, R12 ;  /* 0x000000041b147825 */ /* 0x000fcc00078e020c */
[----:B------:R-:W1:Y:S02]  /*0730*/  LDG.E R21, desc[UR6][R20.64] ;  /* 0x0000000614157981 */ /* 0x000e64000c1e1900 */
[----:B-12---:R-:W-:-:S06]  /*0740*/  IMAD.WIDE R22, R21, 0x4, R18 ;  /* 0x0000000415167825 */ /* 0x006fcc00078e0212 */
[----:B------:R-:W2:Y:S01]  /*0750*/  LDG.E R22, desc[UR6][R22.64+-0x4] ;  /* 0xfffffc0616167981 */ /* 0x000ea2000c1e1900 */
[----:B0--3--:R-:W-:-:S05]  /*0760*/  IMAD.WIDE R8, R21, 0x4, R16 ;  /* 0x0000000415087825 */ /* 0x009fca00078e0210 */
[----:B----4-:R-:W3:Y:S04]  /*0770*/  LDG.E R10, desc[UR6][R8.64+-0x4] ;  /* 0xfffffc06080a7981 */ /* 0x010ee8000c1e1900 */
[----:B------:R-:W4:Y:S01]  /*0780*/  LDG.E R25, desc[UR6][R8.64] ;  /* 0x0000000608197981 */ /* 0x000f22000c1e1900 */
[----:B--2---:R-:W-:-:S13]  /*0790*/  ISETP.NE.AND P1, PT, R22, UR4, PT ;  /* 0x0000000416007c0c */ /* 0x004fda000bf25270 */
[C---:B---3--:R-:W-:Y:S02]  /*07a0*/  @P1 VIADD R24, R10.reuse, 0xffffffff ;  /* 0xffffffff0a181836 */ /* 0x048fe40000000000 */
[----:B------:R-:W-:Y:S02]  /*07b0*/  @!P1 VIADD R24, R10, 0x2 ;  /* 0x000000020a189836 */ /* 0x000fe40000000000 */
[----:B------:R-:W-:-:S03]  /*07c0*/  IMAD.WIDE R10, R27, 0x4, R14 ;  /* 0x000000041b0a7825 */ /* 0x000fc600078e020e */
[----:B----4-:R-:W-:-:S05]  /*07d0*/  VIADDMNMX.RELU R25, R25, 0xffffffff, R24, !PT ;  /* 0xffffffff19197846 */ /* 0x010fca0007801118 */
[----:B------:R0:W-:Y:S02]  /*07e0*/  STG.E desc[UR6][R10.64], R25 ;  /* 0x000000190a007986 */ /* 0x0001e4000c101906 */
.L_x_229:
[----:B------:R-:W-:Y:S05]  /*07f0*/  BSYNC.RECONVERGENT B0 ;  /* 0x0000000000007941 */ /* 0x000fea0003800200 */
.L_x_228:
[----:B------:R-:W-:Y:S05]  /*0800*/  @P0 BRA `(.L_x_230) ;  /* 0xfffffff800d40947 */ /* 0x000fea000383ffff */
.L_x_221:
[----:B------:R-:W-:-:S13]  /*0810*/  ISETP.NE.AND P0, PT, R5, RZ, PT ;  /* 0x000000ff0500720c */ /* 0x000fda0003f05270 */
[----:B------:R-:W-:Y:S05]  /*0820*/  @!P0 EXIT ;  /* 0x000000000000894d */ /* 0x000fea0003800000 */
[----:B------:R-:W5:Y:S01]  /*0830*/  LDCU.64 UR8, c[0x0][0x3b0] ;  /* 0x00007600ff0877ac */ /* 0x000f620008000a00 */
[----:B0-2-4-:R-:W0:Y:S08]  /*0840*/  LDC.64 R10, c[0x0][0x3a0] ;  /* 0x0000e800ff0a7b82 */ /* 0x015e300000000a00 */
[----:B---3--:R-:W2:Y:S01]  /*0850*/  LDC.64 R8, c[0x0][0x398] ;  /* 0x0000e600ff087b82 */ /* 0x008ea20000000a00 */
[----:B-----5:R-:W-:Y:S01]  /*0860*/  IADD3 R6, P0, PT, R3, UR8, RZ ;  /* 0x0000000803067c10 */ /* 0x020fe2000ff1e0ff */
[----:B------:R-:W-:Y:S01]  /*0870*/  IMAD R3, R7, 0x80, R0 ;  /* 0x0000008007037824 */ /* 0x000fe200078e0200 */
[----:B------:R-:W-:-:S02]  /*0880*/  IADD3 R0, PT, PT, -R5, RZ, RZ ;  /* 0x000000ff05007210 */ /* 0x000fc40007ffe1ff */
[----:B------:R-:W-:-:S09]  /*0890*/  IADD3.X R7, PT, PT, R4, UR9, RZ, P0, !PT ;  /* 0x0000000904077c10 */ /* 0x000fd200087fe4ff */
.L_x_233:
[----:B------:R-:W-:Y:S01]  /*08a0*/  ISETP.GE.AND P0, PT, R3, R2, PT ;  /* 0x000000020300720c */ /* 0x000fe20003f06270 */
[----:B------:R-:W-:Y:S01]  /*08b0*/  VIADD R0, R0, 0x1 ;  /* 0x0000000100007836 */ /* 0x000fe20000000000 */
[----:B------:R-:W-:Y:S04]  /*08c0*/  BSSY.RECONVERGENT B0, `(.L_x_231) ;  /* 0x0000010000007945 */ /* 0x000fe80003800200 */
[----:B------:R-:W-:-:S07]  /*08d0*/  ISETP.NE.AND P1, PT, R0, RZ, PT ;  /* 0x000000ff0000720c */ /* 0x000fce0003f25270 */
[----:B---3--:R-:W-:Y:S06]  /*08e0*/  @P0 BRA `(.L_x_232) ;  /* 0x0000000000340947 */ /* 0x008fec0003800000 */
[----:B------:R-:W-:-:S06]  /*08f0*/  IMAD.WIDE R4, R3, 0x4, R6 ;  /* 0x0000000403047825 */ /* 0x000fcc00078e0206 */
[----:B------:R-:W2:Y:S02]  /*0900*/  LDG.E R5, desc[UR6][R4.64] ;  /* 0x0000000604057981 */ /* 0x000ea4000c1e1900 */
[----:B--2---:R-:W-:-:S06]  /*0910*/  IMAD.WIDE R12, R5, 0x4, R8 ;  /* 0x00000004050c7825 */ /* 0x004fcc00078e0208 */
[----:B------:R-:W2:Y:S01]  /*0920*/  LDG.E R12, desc[UR6][R12.64+-0x4] ;  /* 0xfffffc060c0c7981 */ /* 0x000ea2000c1e1900 */
[----:B01----:R-:W-:-:S05]  /*0930*/  IMAD.WIDE R18, R5, 0x4, R10 ;  /* 0x0000000405127825 */ /* 0x003fca00078e020a */
        /* <DEDUP_REMOVED lines=8> */
.L_x_232:
[----:B------:R-:W-:Y:S05]  /*09c0*/  BSYNC.RECONVERGENT B0 ;  /* 0x0000000000007941 */ /* 0x000fea0003800200 */
.L_x_231:
[----:B------:R-:W-:Y:S01]  /*09d0*/  IADD3 R3, PT, PT, R3, 0x80, RZ ;  /* 0x0000008003037810 */ /* 0x000fe20007ffe0ff */
[----:B------:R-:W-:Y:S06]  /*09e0*/  @P1 BRA `(.L_x_233) ;  /* 0xfffffffc00ac1947 */ /* 0x000fec000383ffff */
[----:B------:R-:W-:Y:S05]  /*09f0*/  EXIT ;  /* 0x000000000000794d */ /* 0x000fea0003800000 */
.L_x_220:
[----:B------:R-:W-:-:S13]  /*0a00*/  ISETP.GE.AND P0, PT, R6, 0x1, PT ;  /* 0x000000010600780c */ /* 0x000fda0003f06270 */
[----:B------:R-:W-:Y:S05]  /*0a10*/  @!P0 EXIT ;  /* 0x000000000000894d */ /* 0x000fea0003800000 */
[C---:B------:R-:W-:Y:S01]  /*0a20*/  ISETP.GE.U32.AND P1, PT, R6.reuse, 0x4, PT ;  /* 0x000000040600780c */ /* 0x040fe20003f26070 */
[----:B------:R-:W-:Y:S01]  /*0a30*/  UPRMT UR4, UR4, 0x8880, URZ ;  /* 0x0000888004047896 */ /* 0x000fe200080000ff */
[----:B------:R-:W-:Y:S01]  /*0a40*/  LOP3.LUT R20, R6, 0x3, RZ, 0xc0, !PT ;  /* 0x0000000306147812 */ /* 0x000fe200078ec0ff */
[----:B------:R-:W-:-:S03]  /*0a50*/  IMAD.MOV.U32 R17, RZ, RZ, RZ ;  /* 0x000000ffff117224 */ /* 0x000fc600078e00ff */
[----:B------:R-:W-:-:S07]  /*0a60*/  ISETP.NE.AND P0, PT, R20, RZ, PT ;  /* 0x000000ff1400720c */ /* 0x000fce0003f05270 */
[----:B------:R-:W-:Y:S06]  /*0a70*/  @!P1 BRA `(.L_x_234) ;  /* 0x0000000400009947 */ /* 0x000fec0003800000 */
[----:B------:R-:W-:Y:S01]  /*0a80*/  IADD3 R3, P1, PT, R3, 0x400, RZ ;  /* 0x0000040003037810 */ /* 0x000fe20007f3e0ff */
[----:B------:R-:W-:Y:S01]  /*0a90*/  IMAD.MOV.U32 R21, RZ, RZ, R0 ;  /* 0x000000ffff157224 */ /* 0x000fe200078e0000 */
[----:B------:R-:W-:-:S03]  /*0aa0*/  LOP3.LUT R17, R6, 0x7ffffffc, RZ, 0xc0, !PT ;  /* 0x7ffffffc06117812 */ /* 0x000fc600078ec0ff */
[----:B------:R-:W-:Y:S01]  /*0ab0*/  IMAD.X R5, RZ, RZ, R4, P1 ;  /* 0x000000ffff057224 */ /* 0x000fe200008e0604 */
[C---:B------:R-:W-:Y:S02]  /*0ac0*/  IADD3 R2, P1, PT, R3.reuse, UR10, RZ ;  /* 0x0000000a03027c10 */ /* 0x040fe4000ff3e0ff */
[----:B------:R-:W-:Y:S02]  /*0ad0*/  IADD3 R4, P2, PT, R3, UR8, RZ ;  /* 0x0000000803047c10 */ /* 0x000fe4000ff5e0ff */
[C---:B------:R-:W-:Y:S02]  /*0ae0*/  IADD3.X R3, PT, PT, R5.reuse, UR11, RZ, P1, !PT ;  /* 0x0000000b05037c10 */ /* 0x040fe40008ffe4ff */
[----:B------:R-:W-:Y:S02]  /*0af0*/  IADD3.X R5, PT, PT, R5, UR9, RZ, P2, !PT ;  /* 0x0000000905057c10 */ /* 0x000fe400097fe4ff */
[----:B------:R-:W-:-:S07]  /*0b00*/  IADD3 R16, PT, PT, -R17, RZ, RZ ;  /* 0x000000ff11107210 */ /* 0x000fce0007ffe1ff */
.L_x_235:
[----:B------:R-:W-:Y:S01]  /*0b10*/  IMAD.WIDE R6, R21, 0x4, R2 ;  /* 0x0000000415067825 */ /* 0x000fe200078e0202 */
[----:B------:R-:W0:Y:S04]  /*0b20*/  LDC.64 R8, c[0x0][0x398] ;  /* 0x0000e600ff087b82 */ /* 0x000e280000000a00 */
[----:B------:R-:W0:Y:S04]  /*0b30*/  LDG.E R23, desc[UR6][R6.64+-0x400] ;  /* 0xfffc000606177981 */ /* 0x000e28000c1e1900 */
[----:B------:R-:W1:Y:S01]  /*0b40*/  LDC.64 R10, c[0x0][0x3a0] ;  /* 0x0000e800ff0a7b82 */ /* 0x000e620000000a00 */
[----:B0-----:R-:W-:-:S06]  /*0b50*/  IMAD.WIDE R24, R23, 0x4, R8 ;  /* 0x0000000417187825 */ /* 0x001fcc00078e0208 */
[----:B------:R-:W2:Y:S01]  /*0b60*/  LDG.E R24, desc[UR6][R24.64+-0x4] ;  /* 0xfffffc0618187981 */ /* 0x000ea2000c1e1900 */
[----:B-1----:R-:W-:-:S05]  /*0b70*/  IMAD.WIDE R22, R23, 0x4, R10 ;  /* 0x0000000417167825 */ /* 0x002fca00078e020a */
[----:B------:R-:W3:Y:S04]  /*0b80*/  LDG.E R18, desc[UR6][R22.64+-0x4] ;  /* 0xfffffc0616127981 */ /* 0x000ee8000c1e1900 */
[----:B------:R-:W4:Y:S01]  /*0b90*/  LDG.E R27, desc[UR6][R22.64] ;  /* 0x00000006161b7981 */ /* 0x000f22000c1e1900 */
[----:B--2---:R-:W-:-:S13]  /*0ba0*/  ISETP.NE.AND P1, PT, R24, UR4, PT ;  /* 0x0000000418007c0c */ /* 0x004fda000bf25270 */
[C---:B---3--:R-:W-:Y:S02]  /*0bb0*/  @!P1 VIADD R26, R18.reuse, 0x2 ;  /* 0x00000002121a9836 */ /* 0x048fe40000000000 */
[----:B------:R-:W-:Y:S02]  /*0bc0*/  @P1 VIADD R26, R18, 0xffffffff ;  /* 0xffffffff121a1836 */ /* 0x000fe40000000000 */
[----:B------:R-:W-:-:S03]  /*0bd0*/  IMAD.WIDE R18, R21, 0x4, R4 ;  /* 0x0000000415127825 */ /* 0x000fc600078e0204 */
[----:B----4-:R-:W-:-:S05]  /*0be0*/  VIADDMNMX.RELU R27, R27, 0xffffffff, R26, !PT ;  /* 0xffffffff1b1b7846 */ /* 0x010fca000780111a */
[----:B------:R0:W-:Y:S04]  /*0bf0*/  STG.E desc[UR6][R18.64+-0x400], R27 ;  /* 0xfffc001b12007986 */ /* 0x0001e8000c101906 */
[----:B------:R-:W2:Y:S02]  /*0c00*/  LDG.E R29, desc[UR6][R6.64+-0x200] ;  /* 0xfffe0006061d7981 */ /* 0x000ea4000c1e1900 */
[----:B--2---:R-:W-:-:S06]  /*0c10*/  IMAD.WIDE R24, R29, 0x4, R8 ;  /* 0x000000041d187825 */ /* 0x004fcc00078e0208 */
[----:B------:R-:W2:Y:S01]  /*0c20*/  LDG.E R24, desc[UR6][R24.64+-0x4] ;  /* 0xfffffc0618187981 */ /* 0x000ea2000c1e1900 */
[----:B------:R-:W-:-:S05]  /*0c30*/  IMAD.WIDE R22, R29, 0x4, R10 ;  /* 0x000000041d167825 */ /* 0x000fca00078e020a */
[----:B------:R-:W3:Y:S01]  /*0c40*/  LDG.E R29, desc[UR6][R22.64] ;  /* 0x00000006161d7981 */ /* 0x000ee2000c1e1900 */
[----:B--2---:R-:W-:-:S13]  /*0c50*/  ISETP.NE.AND P1, PT, R24, UR4, PT ;  /* 0x0000000418007c0c */ /* 0x004fda000bf25270 */
[----:B------:R-:W2:Y:S04]  /*0c60*/  @P1 LDG.E R26, desc[UR6][R22.64+-0x4] ;  /* 0xfffffc06161a1981 */ /* 0x000ea8000c1e1900 */
[----:B------:R-:W4:Y:S01]  /*0c70*/  @!P1 LDG.E R28, desc[UR6][R22.64+-0x4] ;  /* 0xfffffc06161c9981 */ /* 0x000f22000c1e1900 */
[----:B--2---:R-:W-:Y:S01]  /*0c80*/  @P1 IADD3 R26, PT, PT, R26, -0x1, RZ ;  /* 0xffffffff1a1a1810 */ /* 0x004fe20007ffe0ff */
[----:B----4-:R-:W-:-:S05]  /*0c90*/  @!P1 VIADD R26, R28, 0x2 ;  /* 0x000000021c1a9836 */ /* 0x010fca0000000000 */
[----:B---3--:R-:W-:-:S05]  /*0ca0*/  VIADDMNMX.RELU R29, R29, 0xffffffff, R26, !PT ;  /* 0xffffffff1d1d7846 */ /* 0x008fca000780111a */
[----:B------:R-:W-:Y:S04]  /*0cb0*/  STG.E desc[UR6][R18.64+-0x200], R29 ;  /* 0xfffe001d12007986 */ /* 0x000fe8000c101906 */
[----:B0-----:R-:W2:Y:S02]  /*0cc0*/  LDG.E R27, desc[UR6][R6.64] ;  /* 0x00000006061b7981 */ /* 0x001ea4000c1e1900 */
[----:B--2---:R-:W-:-:S06]  /*0cd0*/  IMAD.WIDE R24, R27, 0x4, R8 ;  /* 0x000000041b187825 */ /* 0x004fcc00078e0208 */
[----:B------:R-:W2:Y:S01]  /*0ce0*/  LDG.E R24, desc[UR6][R24.64+-0x4] ;  /* 0xfffffc0618187981 */ /* 0x000ea2000c1e1900 */
[----:B------:R-:W-:-:S05]  /*0cf0*/  IMAD.WIDE R26, R27, 0x4, R10 ;  /* 0x000000041b1a7825 */ /* 0x000fca00078e020a */
[----:B------:R-:W3:Y:S01]  /*0d00*/  LDG.E R23, desc[UR6][R26.64] ;  /* 0x000000061a177981 */ /* 0x000ee2000c1e1900 */
[----:B--2---:R-:W-:-:S13]  /*0d10*/  ISETP.NE.AND P1, PT, R24, UR4, PT ;  /* 0x0000000418007c0c */ /* 0x004fda000bf25270 */
[----:B------:R-:W2:Y:S04]  /*0d20*/  @P1 LDG.E R28, desc[UR6][R26.64+-0x4] ;  /* 0xfffffc061a1c1981 */ /* 0x000ea8000c1e1900 */
[----:B------:R-:W4:Y:S01]  /*0d30*/  @!P1 LDG.E R22, desc[UR6][R26.64+-0x4] ;  /* 0xfffffc061a169981 */ /* 0x000f22000c1e1900 */
[----:B--2---:R-:W-:Y:S01]  /*0d40*/  @P1 VIADD R28, R28, 0xffffffff ;  /* 0xffffffff1c1c1836 */ /* 0x004fe20000000000 */
[----:B----4-:R-:W-:-:S04]  /*0d50*/  @!P1 IADD3 R28, PT, PT, R22, 0x2, RZ ;  /* 0x00000002161c9810 */ /* 0x010fc80007ffe0ff */
[----:B---3--:R-:W-:-:S05]  /*0d60*/  VIADDMNMX.RELU R23, R23, 0xffffffff, R28, !PT ;  /* 0xffffffff17177846 */ /* 0x008fca000780111c */
[----:B------:R0:W-:Y:S04]  /*0d70*/  STG.E desc[UR6][R18.64], R23 ;  /* 0x0000001712007986 */ /* 0x0001e8000c101906 */
[----:B------:R-:W2:Y:S02]  /*0d80*/  LDG.E R7, desc[UR6][R6.64+0x200] ;  /* 0x0002000606077981 */ /* 0x000ea4000c1e1900 */
[----:B--2---:R-:W-:-:S06]  /*0d90*/  IMAD.WIDE R8, R7, 0x4, R8 ;  /* 0x0000000407087825 */ /* 0x004fcc00078e0208 */
[----:B------:R-:W2:Y:S01]  /*0da0*/  LDG.E R8, desc[UR6][R8.64+-0x4] ;  /* 0xfffffc0608087981 */ /* 0x000ea2000c1e1900 */
[----:B------:R-:W-:-:S05]  /*0db0*/  IMAD.WIDE R10, R7, 0x4, R10 ;  /* 0x00000004070a7825 */ /* 0x000fca00078e020a */
[----:B------:R-:W0:Y:S01]  /*0dc0*/  LDG.E R25, desc[UR6][R10.64] ;  /* 0x000000060a197981 */ /* 0x000e22000c1e1900 */
[----:B--2---:R-:W-:-:S13]  /*0dd0*/  ISETP.NE.AND P1, PT, R8, UR4, PT ;  /* 0x0000000408007c0c */ /* 0x004fda000bf25270 */
[----:B------:R-:W2:Y:S04]  /*0de0*/  @P1 LDG.E R22, desc[UR6][R10.64+-0x4] ;  /* 0xfffffc060a161981 */ /* 0x000ea8000c1e1900 */
[----:B------:R-:W3:Y:S01]  /*0df0*/  @!P1 LDG.E R24, desc[UR6][R10.64+-0x4] ;  /* 0xfffffc060a189981 */ /* 0x000ee2000c1e1900 */
[----:B------:R-:W-:Y:S01]  /*0e00*/  IADD3 R16, PT, PT, R16, 0x4, RZ ;  /* 0x0000000410107810 */ /* 0x000fe20007ffe0ff */
[----:B------:R-:W-:Y:S02]  /*0e10*/  VIADD R21, R21, 0x200 ;  /* 0x0000020015157836 */ /* 0x000fe40000000000 */
[----:B--2---:R-:W-:Y:S02]  /*0e20*/  @P1 VIADD R22, R22, 0xffffffff ;  /* 0xffffffff16161836 */ /* 0x004fe40000000000 */
[----:B---3--:R-:W-:-:S05]  /*0e30*/  @!P1 VIADD R22, R24, 0x2 ;  /* 0x0000000218169836 */ /* 0x008fca0000000000 */
[----:B0-----:R-:W-:-:S05]  /*0e40*/  VIADDMNMX.RELU R23, R25, 0xffffffff, R22, !PT ;  /* 0xffffffff19177846 */ /* 0x001fca0007801116 */
[----:B------:R0:W-:Y:S01]  /*0e50*/  STG.E desc[UR6][R18.64+0x200], R23 ;  /* 0x0002001712007986 */ /* 0x0001e2000c101906 */
[----:B------:R-:W-:-:S13]  /*0e60*/  ISETP.NE.AND P1, PT, R16, RZ, PT ;  /* 0x000000ff1000720c */ /* 0x000fda0003f25270 */
[----:B0-----:R-:W-:Y:S05]  /*0e70*/  @P1 BRA `(.L_x_235) ;  /* 0xfffffffc00241947 */ /* 0x001fea000383ffff */
.L_x_234:
[----:B------:R-:W-:Y:S05]  /*0e80*/  @!P0 EXIT ;  /* 0x000000000000894d */ /* 0x000fea0003800000 */
[----:B------:R-:W0:Y:S01]  /*0e90*/  LDC R2, c[0x0][0x388] ;  /* 0x0000e200ff027b82 */ /* 0x000e220000000800 */
[----:B------:R-:W-:Y:S02]  /*0ea0*/  ISETP.NE.AND P0, PT, R20, 0x1, PT ;  /* 0x000000011400780c */ /* 0x000fe40003f05270 */
[----:B0-----:R-:W-:-:S04]  /*0eb0*/  LOP3.LUT R2, R2, 0x1, RZ, 0xc0, !PT ;  /* 0x0000000102027812 */ /* 0x001fc800078ec0ff */
[----:B------:R-:W-:-:S07]  /*0ec0*/  ISETP.NE.U32.AND P1, PT, R2, 0x1, PT ;  /* 0x000000010200780c */ /* 0x000fce0003f25070 */
[----:B------:R-:W-:Y:S06]  /*0ed0*/  @!P0 BRA `(.L_x_236) ;  /* 0x0000000000748947 */ /* 0x000fec0003800000 */
[----:B------:R-:W-:Y:S01]  /*0ee0*/  IMAD R9, R17, 0x80, R0 ;  /* 0x0000008011097824 */ /* 0x000fe200078e0200 */
[----:B------:R-:W0:Y:S03]  /*0ef0*/  LDC.64 R4, c[0x0][0x398] ;  /* 0x0000e600ff047b82 */ /* 0x000e260000000a00 */
[----:B------:R-:W-:-:S05]  /*0f00*/  IMAD.WIDE R6, R9, 0x4, R12 ;  /* 0x0000000409067825 */ /* 0x000fca00078e020c */
[----:B------:R-:W0:Y:S01]  /*0f10*/  LDG.E R19, desc[UR6][R6.64] ;  /* 0x0000000606137981 */ /* 0x000e22000c1e1900 */
[----:B------:R-:W1:Y:S01]  /*0f20*/  LDC.64 R2, c[0x0][0x3a0] ;  /* 0x0000e800ff027b82 */ /* 0x000e620000000a00 */
[----:B0-----:R-:W-:-:S06]  /*0f30*/  IMAD.WIDE R10, R19, 0x4, R4 ;  /* 0x00000004130a7825 */ /* 0x001fcc00078e0204 */
[----:B------:R-:W2:Y:S01]  /*0f40*/  LDG.E R10, desc[UR6][R10.64+-0x4] ;  /* 0xfffffc060a0a7981 */ /* 0x000ea2000c1e1900 */
[----:B-1----:R-:W-:-:S05]  /*0f50*/  IMAD.WIDE R18, R19, 0x4, R2 ;  /* 0x0000000413127825 */ /* 0x002fca00078e0202 */
[----:B------:R-:W3:Y:S04]  /*0f60*/  LDG.E R8, desc[UR6][R18.64+-0x4] ;  /* 0xfffffc0612087981 */ /* 0x000ee8000c1e1900 */
[----:B------:R-:W4:Y:S01]  /*0f70*/  LDG.E R21, desc[UR6][R18.64] ;  /* 0x0000000612157981 */ /* 0x000f22000c1e1900 */
[----:B--2---:R-:W-:-:S13]  /*0f80*/  ISETP.NE.AND P0, PT, R10, UR4, PT ;  /* 0x000000040a007c0c */ /* 0x004fda000bf05270 */
[C---:B---3--:R-:W-:Y:S01]  /*0f90*/  @P0 IADD3 R16, PT, PT, R8.reuse, -0x1, RZ ;  /* 0xffffffff08100810 */ /* 0x048fe20007ffe0ff */
[----:B------:R-:W-:Y:S02]  /*0fa0*/  @!P0 VIADD R16, R8, 0x2 ;  /* 0x0000000208108836 */ /* 0x000fe40000000000 */
        /* <DEDUP_REMOVED lines=11> */
[----:B------:R-:W-:Y:S02]  /*1060*/  VIADD R17, R17, 0x2 ;  /* 0x0000000211117836 */ /* 0x000fe40000000000 */
[----:B--2---:R-:W-:Y:S01]  /*1070*/  @P0 VIADD R10, R10, 0xffffffff ;  /* 0xffffffff0a0a0836 */ /* 0x004fe20000000000 */
[----:B----4-:R-:W-:-:S04]  /*1080*/  @!P0 IADD3 R10, PT, PT, R16, 0x2, RZ ;  /* 0x00000002100a8810 */ /* 0x010fc80007ffe0ff */
[----:B---3--:R-:W-:-:S05]  /*1090*/  VIADDMNMX.RELU R11, R11, 0xffffffff, R10, !PT ;  /* 0xffffffff0b0b7846 */ /* 0x008fca000780110a */
[----:B------:R0:W-:Y:S02]  /*10a0*/  STG.E desc[UR6][R8.64+0x200], R11 ;  /* 0x0002000b08007986 */ /* 0x0001e4000c101906 */
.L_x_236:
[----:B------:R-:W-:Y:S05]  /*10b0*/  @P1 EXIT ;  /* 0x000000000000194d */ /* 0x000fea0003800000 */
[----:B------:R-:W-:Y:S01]  /*10c0*/  IMAD R17, R17, 0x80, R0 ;  /* 0x0000008011117824 */ /* 0x000fe200078e0200 */
[----:B------:R-:W1:Y:S03]  /*10d0*/  LDC.64 R2, c[0x0][0x398] ;  /* 0x0000e600ff027b82 */ /* 0x000e660000000a00 */
[----:B------:R-:W-:-:S05]  /*10e0*/  IMAD.WIDE R12, R17, 0x4, R12 ;  /* 0x00000004110c7825 */ /* 0x000fca00078e020c */
[----:B------:R-:W2:Y:S01]  /*10f0*/  LDC.64 R4, c[0x0][0x3a0] ;  /* 0x0000e800ff047b82 */ /* 0x000ea20000000a00 */
[----:B------:R-:W1:Y:S02]  /*1100*/  LDG.E R13, desc[UR6][R12.64] ;  /* 0x000000060c0d7981 */ /* 0x000e64000c1e1900 */
[----:B-1----:R-:W-:-:S06]  /*1110*/  IMAD.WIDE R2, R13, 0x4, R2 ;  /* 0x000000040d027825 */ /* 0x002fcc00078e0202 */
[----:B------:R-:W3:Y:S01]  /*1120*/  LDG.E R2, desc[UR6][R2.64+-0x4] ;  /* 0xfffffc0602027981 */ /* 0x000ee2000c1e1900 */
[----:B--2---:R-:W-:-:S05]  /*1130*/  IMAD.WIDE R4, R13, 0x4, R4 ;  /* 0x000000040d047825 */ /* 0x004fca00078e0204 */
[----:B------:R-:W2:Y:S04]  /*1140*/  LDG.E R0, desc[UR6][R4.64+-0x4] ;  /* 0xfffffc0604007981 */ /* 0x000ea8000c1e1900 */
[----:B------:R-:W4:Y:S01]  /*1150*/  LDG.E R7, desc[UR6][R4.64] ;  /* 0x0000000604077981 */ /* 0x000f22000c1e1900 */
[----:B------:R-:W-:Y:S01]  /*1160*/  IMAD.WIDE R14, R17, 0x4, R14 ;  /* 0x00000004110e7825 */ /* 0x000fe200078e020e */
[----:B---3--:R-:W-:-:S13]  /*1170*/  ISETP.NE.AND P0, PT, R2, UR4, PT ;  /* 0x0000000402007c0c */ /* 0x008fda000bf05270 */
[C---:B--2---:R-:W-:Y:S01]  /*1180*/  @P0 IADD3 R6, PT, PT, R0.reuse, -0x1, RZ ;  /* 0xffffffff00060810 */ /* 0x044fe20007ffe0ff */
[----:B------:R-:W-:-:S05]  /*1190*/  @!P0 VIADD R6, R0, 0x2 ;  /* 0x0000000200068836 */ /* 0x000fca0000000000 */
[----:B----4-:R-:W-:-:S05]  /*11a0*/  VIADDMNMX.RELU R7, R7, 0xffffffff, R6, !PT ;  /* 0xffffffff07077846 */ /* 0x010fca0007801106 */
[----:B------:R-:W-:Y:S01]  /*11b0*/  STG.E desc[UR6][R14.64], R7 ;  /* 0x000000070e007986 */ /* 0x000fe2000c101906 */
[----:B------:R-:W-:Y:S05]  /*11c0*/  EXIT ;  /* 0x000000000000794d */ /* 0x000fea0003800000 */
.L_x_237:
        /* <DEDUP_REMOVED lines=11> */
.L_x_266:


//--------------------- .text._ZN3cub18CUB_300001_SM_10006detail9transform16transform_kernelINS2_10policy_hubILb1EN4cuda3std3__45tupleIJN6thrust24THRUST_300001_SM_1000_NS6detail15normal_iteratorINSA_10device_ptrIiEEEEEEEE10policy1000Ei11meu_functorSF_JPiEEEvT0_iT1_T2_DpNS2_10kernel_argIT3_EE --------------------------
	.section	.text._ZN3cub18CUB_300001_SM_10006detail9transform16transform_kernelINS2_10policy_hubILb1EN4cuda3std3__45tupleIJN6thrust24THRUST_300001_SM_1000_NS6detail15normal_iteratorINSA_10device_ptrIiEEEEEEEE10policy1000Ei11meu_functorSF_JPiEEEvT0_iT1_T2_DpNS2_10kernel_argIT3_EE,"ax",@progbits
	.align	128
        .global         _ZN3cub18CUB_300001_SM_10006detail9transform16transform_kernelINS2_10policy_hubILb1EN4cuda3std3__45tupleIJN6thrust24THRUST_300001_SM_1000_NS6detail15normal_iteratorINSA_10device_ptrIiEEEEEEEE10policy1000Ei11meu_functorSF_JPiEEEvT0_iT1_T2_DpNS2_10kernel_argIT3_EE
        .type           _ZN3cub18CUB_300001_SM_10006detail9transform16transform_kernelINS2_10policy_hubILb1EN4cuda3std3__45tupleIJN6thrust24THRUST_300001_SM_1000_NS6detail15normal_iteratorINSA_10device_ptrIiEEEEEEEE10policy1000Ei11meu_functorSF_JPiEEEvT0_iT1_T2_DpNS2_10kernel_argIT3_EE,@function
        .size           _ZN3cub18CUB_300001_SM_10006detail9transform16transform_kernelINS2_10policy_hubILb1EN4cuda3std3__45tupleIJN6thrust24THRUST_300001_SM_1000_NS6detail15normal_iteratorINSA_10device_ptrIiEEEEEEEE10policy1000Ei11meu_functorSF_JPiEEEvT0_iT1_T2_DpNS2_10kernel_argIT3_EE,(.L_x_267 - _ZN3cub18CUB_300001_SM_10006detail9transform16transform_kernelINS2_10policy_hubILb1EN4cuda3std3__45tupleIJN6thrust24THRUST_300001_SM_1000_NS6detail15normal_iteratorINSA_10device_ptrIiEEEEEEEE10policy1000Ei11meu_functorSF_JPiEEEvT0_iT1_T2_DpNS2_10kernel_argIT3_EE)
        .other          _ZN3cub18CUB_300001_SM_10006detail9transform16transform_kernelINS2_10policy_hubILb1EN4cuda3std3__45tupleIJN6thrust24THRUST_300001_SM_1000_NS6detail15normal_iteratorINSA_10device_ptrIiEEEEEEEE10policy1000Ei11meu_functorSF_JPiEEEvT0_iT1_T2_DpNS2_10kernel_argIT3_EE,@"STO_CUDA_ENTRY STV_DEFAULT"
_ZN3cub18CUB_300001_SM_10006detail9transform16transform_kernelINS2_10policy_hubILb1EN4cuda3std3__45tupleIJN6thrust24THRUST_300001_SM_1000_NS6detail15normal_iteratorINSA_10device_ptrIiEEEEEEEE10policy1000Ei11meu_functorSF_JPiEEEvT0_iT1_T2_DpNS2_10kernel_argIT3_EE:
.text._ZN3cub18CUB_300001_SM_10006detail9transform16transform_kernelINS2_10policy_hubILb1EN4cuda3std3__45tupleIJN6thrust24THRUST_300001_SM_1000_NS6detail15normal_iteratorINSA_10device_ptrIiEEEEEEEE10policy1000Ei11meu_functorSF_JPiEEEvT0_iT1_T2_DpNS2_10kernel_argIT3_EE:
[----:B------:R-:W-:Y:S08]  /*0000*/  LDC R1, c[0x0][0x37c] ;  /* 0x0000df00ff017b82 */ /* 0x000ff00000000800 */
[----:B------:R-:W0:Y:S01]  /*0010*/  LDC.64 R6, c[0x0][0x380] ;  /* 0x0000e000ff067b82 */ /* 0x000e220000000a00 */
[----:B------:R-:W1:Y:S01]  /*0020*/  S2R R0, SR_TID.X ;  /* 0x0000000000007919 */ /* 0x000e620000002100 */
[----:B------:R-:W2:Y:S01]  /*0030*/  LDCU.64 UR6, c[0x0][0x358] ;  /* 0x00006b00ff0677ac */ /* 0x000ea20008000a00 */
[----:B------:R-:W-:Y:S05]  /*0040*/  BSSY.RECONVERGENT B0, `(.L_x_238) ;  /* 0x0000015000007945 */ /* 0x000fea0003800200 */
[----:B------:R-:W3:Y:S08]  /*0050*/  S2UR UR4, SR_CTAID.X ;  /* 0x00000000000479c3 */ /* 0x000ef00000002500 */
[----:B------:R-:W4:Y:S01]  /*0060*/  LDC.64 R4, c[0x0][0x3a8] ;  /* 0x0000ea00ff047b82 */ /* 0x000f220000000a00 */
[----:B0-----:R-:W-:-:S07]  /*0070*/  IMAD.SHL.U32 R8, R7, 0x80, RZ ;  /* 0x0000008007087824 */ /* 0x001fce00078e00ff */
[----:B------:R-:W0:Y:S01]  /*0080*/  LDC.64 R2, c[0x0][0x3a0] ;  /* 0x0000e800ff027b82 */ /* 0x000e220000000a00 */
[----:B---3--:R-:W-:Y:S01]  /*0090*/  IMAD R9, R8, UR4, RZ ;  /* 0x0000000408097c24 */ /* 0x008fe2000f8e02ff */
[----:B-1----:R-:W-:-:S03]  /*00a0*/  SHF.L.U32 R15, R0, 0x7, RZ ;  /* 0x00000007000f7819 */ /* 0x002fc600000006ff */
[----:B------:R-:W-:-:S05]  /*00b0*/  IMAD.IADD R13, R6, 0x1, -R9 ;  /* 0x00000001060d7824 */ /* 0x000fca00078e0a09 */
[----:B------:R-:W-:-:S05]  /*00c0*/  VIMNMX R6, PT, PT, R8, R13, PT ;  /* 0x0000000d08067248 */ /* 0x000fca0003fe0100 */
[----:B------:R-:W-:-:S05]  /*00d0*/  IMAD.SHL.U32 R12, R6, 0x4, RZ ;  /* 0x00000004060c7824 */ /* 0x000fca00078e00ff */
[----:B------:R-:W-:-:S13]  /*00e0*/  ISETP.GE.AND P0, PT, R15, R12, PT ;  /* 0x0000000c0f00720c */ /* 0x000fda0003f06270 */
[----:B--2-4-:R-:W-:Y:S05]  /*00f0*/  @P0 BRA `(.L_x_239) ;  /* 0x0000000000240947 */ /* 0x014fea0003800000 */
[----:B------:R-:W1:Y:S02]  /*0100*/  LDC.64 R10, c[0x0][0x3a8] ;  /* 0x0000ea00ff0a7b82 */ /* 0x000e640000000a00 */
[----:B-1----:R-:W-:-:S04]  /*0110*/  IMAD.WIDE.U32 R10, R0, 0x80, R10 ;  /* 0x00000080000a7825 */ /* 0x002fc800078e000a */
[----:B------:R-:W-:-:S07]  /*0120*/  IMAD.WIDE R10, R9, 0x4, R10 ;  /* 0x00000004090a7825 */ /* 0x000fce00078e020a */
.L_x_240:
[----:B------:R-:W-:Y:S01]  /*0130*/  VIADD R15, R15, 0x4000 ;  /* 0x000040000f0f7836 */ /* 0x000fe20000000000 */
[----:B------:R1:W-:Y:S04]  /*0140*/  CCTL.E.PF2 [R10] ;  /* 0x000000000a00798f */ /* 0x0003e80000800100 */
[----:B------:R-:W-:Y:S02]  /*0150*/  ISETP.GE.AND P0, PT, R15, R12, PT ;  /* 0x0000000c0f00720c */ /* 0x000fe40003f06270 */
[----:B-1----:R-:W-:-:S04]  /*0160*/  IADD3 R10, P1, PT, R10, 0x4000, RZ ;  /* 0x000040000a0a7810 */ /* 0x002fc80007f3e0ff */
[----:B------:R-:W-:-:S07]  /*0170*/  IADD3.X R11, PT, PT, RZ, R11, RZ, P1, !PT ;  /* 0x0000000bff0b7210 */ /* 0x000fce0000ffe4ff */
[----:B------:R-:W-:Y:S05]  /*0180*/  @!P0 BRA `(.L_x_240) ;  /* 0xfffffffc00e88947 */ /* 0x000fea000383ffff */
.L_x_239:
[----:B------:R-:W-:Y:S05]  /*0190*/  BSYNC.RECONVERGENT B0 ;  /* 0x0000000000007941 */ /* 0x000fea0003800200 */
.L_x_238:
[----:B------:R-:W-:Y:S01]  /*01a0*/  ISETP.GT.AND P0, PT, R8, R13, PT ;  /* 0x0000000d0800720c */ /* 0x000fe20003f04270 */
[----:B------:R-:W1:Y:S01]  /*01b0*/  LDCU.U8 UR4, c[0x0][0x388] ;  /* 0x00007100ff0477ac */ /* 0x000e620008000000 */
[----:B------:R-:W-:-:S04]  /*01c0*/  IMAD.WIDE R4, R9, 0x4, R4 ;  /* 0x0000000409047825 */ /* 0x000fc800078e0204 */
[----:B0-----:R-:W-:-:S07]  /*01d0*/  IMAD.WIDE R2, R9, 0x4, R2 ;  /* 0x0000000409027825 */ /* 0x001fce00078e0202 */
[----:B------:R-:W-:Y:S05]  /*01e0*/  @P0 BRA `(.L_x_241) ;  /* 0x0000000400fc0947 */ /* 0x000fea0003800000 */
[----:B------:R-:W-:-:S13]  /*01f0*/  ISETP.GE.AND P0, PT, R7, 0x1, PT ;  /* 0x000000010700780c */ /* 0x000fda0003f06270 */
[----:B-1----:R-:W-:Y:S05]  /*0200*/  @!P0 EXIT ;  /* 0x000000000000894d */ /* 0x002fea0003800000 */
[C---:B------:R-:W-:Y:S01]  /*0210*/  ISETP.GE.U32.AND P1, PT, R7.reuse, 0x4, PT ;  /* 0x000000040700780c */ /* 0x040fe20003f26070 */
[----:B------:R-:W-:Y:S01]  /*0220*/  UPRMT UR4, UR4, 0x8880, URZ ;  /* 0x0000888004047896 */ /* 0x000fe200080000ff */
[----:B------:R-:W-:Y:S01]  /*0230*/  LOP3.LUT R20, R7, 0x3, RZ, 0xc0, !PT ;  /* 0x0000000307147812 */ /* 0x000fe200078ec0ff */
[----:B------:R-:W-:-:S03]  /*0240*/  IMAD.MOV.U32 R19, RZ, RZ, RZ ;  /* 0x000000ffff137224 */ /* 0x000fc600078e00ff */
[----:B------:R-:W-:-:S07]  /*0250*/  ISETP.NE.AND P0, PT, R20, RZ, PT ;  /* 0x000000ff1400720c */ /* 0x000fce0003f05270 */
[----:B------:R-:W-:Y:S06]  /*0260*/  @!P1 BRA `(.L_x_242) ;  /* 0x0000000400089947 */ /* 0x000fec0003800000 */
[----:B------:R-:W0:Y:S01]  /*0270*/  LDCU.128 UR8, c[0x0][0x3a0] ;  /* 0x00007400ff0877ac */ /* 0x000e220008000c00 */
[----:B------:R-:W-:Y:S02]  /*0280*/  HFMA2 R11, -RZ, RZ, 0, 0 ;  /* 0x00000000ff0b7431 */ /* 0x000fe400000001ff */
[----:B------:R-:W-:Y:S01]  /*0290*/  IMAD.MOV.U32 R10, RZ, RZ, 0x400 ;  /* 0x00000400ff0a7424 */ /* 0x000fe200078e00ff */
[----:B------:R-:W-:Y:S01]  /*02a0*/  LOP3.LUT R19, R7, 0x7ffffffc, RZ, 0xc0, !PT ;  /* 0x7ffffffc07137812 */ /* 0x000fe200078ec0ff */
[----:B------:R-:W-:-:S04]  /*02b0*/  IMAD.MOV.U32 R21, RZ, RZ, R0 ;  /* 0x000000ffff157224 */ /* 0x000fc800078e0000 */
[----:B------:R-:W-:Y:S02]  /*02c0*/  IMAD.MOV R18, RZ, RZ, -R19 ;  /* 0x000000ffff127224 */ /* 0x000fe400078e0a13 */
[----:B------:R-:W-:-:S03]  /*02d0*/  IMAD.WIDE R8, R9, 0x4, R10 ;  /* 0x0000000409087825 */ /* 0x000fc600078e020a */
[C---:B0-----:R-:W-:Y:S02]  /*02e0*/  IADD3 R6, P1, PT, R8.reuse, UR10, RZ ;  /* 0x0000000a08067c10 */ /* 0x041fe4000ff3e0ff */
[----:B------:R-:W-:Y:S02]  /*02f0*/  IADD3 R8, P2, PT, R8, UR8, RZ ;  /* 0x0000000808087c10 */ /* 0x000fe4000ff5e0ff */
[C---:B------:R-:W-:Y:S02]  /*0300*/  IADD3.X R7, PT, PT, R9.reuse, UR11, RZ, P1, !PT ;  /* 0x0000000b09077c10 */ /* 0x040fe40008ffe4ff */
[----:B------:R-:W-:-:S09]  /*0310*/  IADD3.X R9, PT, PT, R9, UR9, RZ, P2, !PT ;  /* 0x0000000909097c10 */ /* 0x000fd200097fe4ff */
.L_x_243:
        /* <DEDUP_REMOVED lines=10> */
[C---:B---3--:R-:W-:Y:S01]  /*03c0*/  @!P1 IADD3 R26, PT, PT, R16.reuse, 0x2, RZ ;  /* 0x00000002101a9810 */ /* 0x048fe20007ffe0ff */
        /* <DEDUP_REMOVED lines=24> */
[----:B--2---:R-:W-:Y:S02]  /*0550*/  @P1 VIADD R28, R28, 0xffffffff ;  /* 0xffffffff1c1c1836 */ /* 0x004fe40000000000 */
[----:B----4-:R-:W-:-:S05]  /*0560*/  @!P1 VIADD R28, R22, 0x2 ;  /* 0x00000002161c9836 */ /* 0x010fca0000000000 */
        /* <DEDUP_REMOVED lines=11> */
[----:B------:R-:W-:Y:S01]  /*0620*/  VIADD R21, R21, 0x200 ;  /* 0x0000020015157836 */ /* 0x000fe20000000000 */
[----:B--2---:R-:W-:Y:S01]  /*0630*/  @P1 IADD3 R22, PT, PT, R22, -0x1, RZ ;  /* 0xffffffff16161810 */ /* 0x004fe20007ffe0ff */
[----:B---3--:R-:W-:-:S05]  /*0640*/  @!P1 VIADD R22, R24, 0x2 ;  /* 0x0000000218169836 */ /* 0x008fca0000000000 */
[----:B0-----:R-:W-:-:S05]  /*0650*/  VIADDMNMX.RELU R23, R25, 0xffffffff, R22, !PT ;  /* 0xffffffff19177846 */ /* 0x001fca0007801116 */
[----:B------:R0:W-:Y:S01]  /*0660*/  STG.E desc[UR6][R16.64+0x200], R23 ;  /* 0x0002001710007986 */ /* 0x0001e2000c101906 */
[----:B------:R-:W-:-:S13]  /*0670*/  ISETP.NE.AND P1, PT, R18, RZ, PT ;  /* 0x000000ff1200720c */ /* 0x000fda0003f25270 */
[----:B0-----:R-:W-:Y:S05]  /*0680*/  @P1 BRA `(.L_x_243) ;  /* 0xfffffffc00241947 */ /* 0x001fea000383ffff */
.L_x_242:
[----:B------:R-:W-:Y:S05]  /*0690*/  @!P0 EXIT ;  /* 0x000000000000894d */ /* 0x000fea0003800000 */
[----:B------:R-:W0:Y:S01]  /*06a0*/  LDC R6, c[0x0][0x384] ;  /* 0x0000e100ff067b82 */ /* 0x000e220000000800 */
[----:B------:R-:W-:Y:S02]  /*06b0*/  ISETP.NE.AND P0, PT, R20, 0x1, PT ;  /* 0x000000011400780c */ /* 0x000fe40003f05270 */
[----:B0-----:R-:W-:-:S04]  /*06c0*/  LOP3.LUT R6, R6, 0x1, RZ, 0xc0, !PT ;  /* 0x0000000106067812 */ /* 0x001fc800078ec0ff */
[----:B------:R-:W-:-:S07]  /*06d0*/  ISETP.NE.U32.AND P1, PT, R6, 0x1, PT ;  /* 0x000000010600780c */ /* 0x000fce0003f25070 */
[----:B------:R-:W-:Y:S06]  /*06e0*/  @!P0 BRA `(.L_x_244) ;  /* 0x0000000000748947 */ /* 0x000fec0003800000 */
[----:B------:R-:W-:Y:S01]  /*06f0*/  LEA R13, R19, R0, 0x7 ;  /* 0x00000000130d7211 */ /* 0x000fe200078e38ff */
[----:B------:R-:W0:Y:S04]  /*0700*/  LDC.64 R8, c[0x0][0x390] ;  /* 0x0000e400ff087b82 */ /* 0x000e280000000a00 */
[----:B------:R-:W-:-:S04]  /*0710*/  IMAD.WIDE R10, R13, 0x4, R4 ;  /* 0x000000040d0a7825 */ /* 0x000fc800078e0204 */
[----:B------:R-:W1:Y:S01]  /*0720*/  LDC.64 R6, c[0x0][0x398] ;  /* 0x0000e600ff067b82 */ /* 0x000e620000000a00 */
[----:B------:R-:W0:Y:S02]  /*0730*/  LDG.E R17, desc[UR6][R10.64] ;  /* 0x000000060a117981 */ /* 0x000e24000c1e1900 */
[----:B0-----:R-:W-:-:S06]  /*0740*/  IMAD.WIDE R14, R17, 0x4, R8 ;  /* 0x00000004110e7825 */ /* 0x001fcc00078e0208 */
[----:B------:R-:W2:Y:S01]  /*0750*/  LDG.E R14, desc[UR6][R14.64+-0x4] ;  /* 0xfffffc060e0e7981 */ /* 0x000ea2000c1e1900 */
[----:B-1----:R-:W-:-:S05]  /*0760*/  IMAD.WIDE R16, R17, 0x4, R6 ;  /* 0x0000000411107825 */ /* 0x002fca00078e0206 */
[----:B------:R-:W3:Y:S04]  /*0770*/  LDG.E R12, desc[UR6][R16.64+-0x4] ;  /* 0xfffffc06100c7981 */ /* 0x000ee8000c1e1900 */
[----:B------:R-:W4:Y:S01]  /*0780*/  LDG.E R21, desc[UR6][R16.64] ;  /* 0x0000000610157981 */ /* 0x000f22000c1e1900 */
[----:B--2---:R-:W-:-:S13]  /*0790*/  ISETP.NE.AND P0, PT, R14, UR4, PT ;  /* 0x000000040e007c0c */ /* 0x004fda000bf05270 */
[C---:B---3--:R-:W-:Y:S01]  /*07a0*/  @P0 VIADD R18, R12.reuse, 0xffffffff ;  /* 0xffffffff0c120836 */ /* 0x048fe20000000000 */
[----:B------:R-:W-:Y:S01]  /*07b0*/  @!P0 IADD3 R18, PT, PT, R12, 0x2, RZ ;  /* 0x000000020c128810 */ /* 0x000fe20007ffe0ff */
        /* <DEDUP_REMOVED lines=16> */
.L_x_244:
[----:B------:R-:W-:Y:S05]  /*08c0*/  @P1 EXIT ;  /* 0x000000000000194d */ /* 0x000fea0003800000 */
[----:B------:R-:W-:Y:S01]  /*08d0*/  LEA R19, R19, R0, 0x7 ;  /* 0x0000000013137211 */ /* 0x000fe200078e38ff */
[----:B------:R-:W1:Y:S04]  /*08e0*/  LDC.64 R6, c[0x0][0x390] ;  /* 0x0000e400ff067b82 */ /* 0x000e680000000a00 */
[----:B------:R-:W-:-:S04]  /*08f0*/  IMAD.WIDE R4, R19, 0x4, R4 ;  /* 0x0000000413047825 */ /* 0x000fc800078e0204 */
[----:B------:R-:W2:Y:S02]  /*0900*/  LDC.64 R8, c[0x0][0x398] ;  /* 0x0000e600ff087b82 */ /* 0x000ea40000000a00 */
        /* <DEDUP_REMOVED lines=8> */
[C---:B--2---:R-:W-:Y:S01]  /*0990*/  @P0 VIADD R10, R0.reuse, 0xffffffff ;  /* 0xffffffff000a0836 */ /* 0x044fe20000000000 */
[----:B------:R-:W-:-:S04]  /*09a0*/  @!P0 IADD3 R10, PT, PT, R0, 0x2, RZ ;  /* 0x00000002000a8810 */ /* 0x000fc80007ffe0ff */
[----:B----4-:R-:W-:-:S05]  /*09b0*/  VIADDMNMX.RELU R5, R11, 0xffffffff, R10, !PT ;  /* 0xffffffff0b057846 */ /* 0x010fca000780110a */
[----:B------:R-:W-:Y:S01]  /*09c0*/  STG.E desc[UR6][R2.64], R5 ;  /* 0x0000000502007986 */ /* 0x000fe2000c101906 */
[----:B------:R-:W-:Y:S05]  /*09d0*/  EXIT ;  /* 0x000000000000794d */ /* 0x000fea0003800000 */
.L_x_241:
[----:B------:R-:W-:-:S13]  /*09e0*/  ISETP.GE.AND P0, PT, R7, 0x1, PT ;  /* 0x000000010700780c */ /* 0x000fda0003f06270 */
[----:B-1----:R-:W-:Y:S05]  /*09f0*/  @!P0 EXIT ;  /* 0x000000000000894d */ /* 0x002fea0003800000 */
[C---:B------:R-:W-:Y:S01]  /*0a00*/  ISETP.GE.U32.AND P0, PT, R7.reuse, 0x4, PT ;  /* 0x000000040700780c */ /* 0x040fe20003f06070 */
[----:B------:R-:W-:Y:S01]  /*0a10*/  UPRMT UR4, UR4, 0x8880, URZ ;  /* 0x0000888004047896 */ /* 0x000fe200080000ff */
[----:B------:R-:W-:Y:S01]  /*0a20*/  LOP3.LUT R12, R7, 0x3, RZ, 0xc0, !PT ;  /* 0x00000003070c7812 */ /* 0x000fe200078ec0ff */
[----:B------:R-:W-:-:S10]  /*0a30*/  IMAD.MOV.U32 R13, RZ, RZ, RZ ;  /* 0x000000ffff0d7224 */ /* 0x000fd400078e00ff */
[----:B------:R-:W-:Y:S05]  /*0a40*/  @!P0 BRA `(.L_x_245) ;  /* 0x00000004003c8947 */ /* 0x000fea0003800000 */
[----:B------:R-:W0:Y:S01]  /*0a50*/  LDC.64 R8, c[0x0][0x390] ;  /* 0x0000e400ff087b82 */ /* 0x000e220000000a00 */
[----:B------:R-:W-:Y:S02]  /*0a60*/  LOP3.LUT R13, R7, 0x7ffffffc, RZ, 0xc0, !PT ;  /* 0x7ffffffc070d7812 */ /* 0x000fe400078ec0ff */
[----:B------:R-:W-:-:S05]  /*0a70*/  MOV R7, RZ ;  /* 0x000000ff00077202 */ /* 0x000fca0000000f00 */
[----:B------:R-:W1:Y:S02]  /*0a80*/  LDC.64 R10, c[0x0][0x398] ;  /* 0x0000e600ff0a7b82 */ /* 0x000e640000000a00 */
.L_x_254:
[C---:B0-2---:R-:W-:Y:S01]  /*0a90*/  IMAD R23, R7.reuse, 0x80, R0 ;  /* 0x0000008007177824 */ /* 0x045fe200078e0200 */
[----:B------:R-:W-:Y:S01]  /*0aa0*/  IADD3 R7, PT, PT, R7, 0x4, RZ ;  /* 0x0000000407077810 */ /* 0x000fe20007ffe0ff */
[----:B------:R-:W-:Y:S02]  /*0ab0*/  BSSY.RECONVERGENT B0, `(.L_x_246) ;  /* 0x0000017000007945 */ /* 0x000fe40003800200 */
[C---:B---3--:R-:W-:Y:S01]  /*0ac0*/  VIADD R19, R23.reuse, 0x80 ;  /* 0x0000008017137836 */ /* 0x048fe20000000000 */
[CC--:B------:R-:W-:Y:S01]  /*0ad0*/  ISETP.GE.AND P4, PT, R23.reuse, R6.reuse, PT ;  /* 0x000000061700720c */ /* 0x0c0fe20003f86270 */
[C---:B------:R-:W-:Y:S01]  /*0ae0*/  VIADD R17, R23.reuse, 0x180 ;  /* 0x0000018017117836 */ /* 0x040fe20000000000 */
[----:B----4-:R-:W-:Y:S02]  /*0af0*/  IADD3 R15, PT, PT, R23, 0x100, RZ ;  /* 0x00000100170f7810 */ /* 0x010fe40007ffe0ff */
[----:B------:R-:W-:Y:S02]  /*0b00*/  ISETP.NE.AND P0, PT, R7, R13, PT ;  /* 0x0000000d0700720c */ /* 0x000fe40003f05270 */
[----:B------:R-:W-:-:S02]  /*0b10*/  ISETP.GE.AND P1, PT, R19, R6, PT ;  /* 0x000000061300720c */ /* 0x000fc40003f26270 */
[-C--:B------:R-:W-:Y:S02]  /*0b20*/  ISETP.GE.AND P2, PT, R15, R6.reuse, PT ;  /* 0x000000060f00720c */ /* 0x080fe40003f46270 */
[----:B------:R-:W-:-:S03]  /*0b30*/  ISETP.GE.AND P3, PT, R17, R6, PT ;  /* 0x000000061100720c */ /* 0x000fc60003f66270 */
[----:B------:R-:W-:Y:S10]  /*0b40*/  @P4 BRA `(.L_x_247) ;  /* 0x0000000000344947 */ /* 0x000ff40003800000 */
[----:B------:R-:W-:-:S06]  /*0b50*/  IMAD.WIDE R26, R23, 0x4, R4 ;  /* 0x00000004171a7825 */ /* 0x000fcc00078e0204 */
[----:B------:R-:W0:Y:S02]  /*0b60*/  LDG.E R27, desc[UR6][R26.64] ;  /* 0x000000061a1b7981 */ /* 0x000e24000c1e1900 */
[----:B0-----:R-:W-:-:S06]  /*0b70*/  IMAD.WIDE R24, R27, 0x4, R8 ;  /* 0x000000041b187825 */ /* 0x001fcc00078e0208 */
[----:B------:R-:W2:Y:S01]  /*0b80*/  LDG.E R24, desc[UR6][R24.64+-0x4] ;  /* 0xfffffc0618187981 */ /* 0x000ea2000c1e1900 */
[----:B-1----:R-:W-:-:S05]  /*0b90*/  IMAD.WIDE R20, R27, 0x4, R10 ;  /* 0x000000041b147825 */ /* 0x002fca00078e020a */
[----:B------:R-:W3:Y:S04]  /*0ba0*/  LDG.E R14, desc[UR6][R20.64+-0x4] ;  /* 0xfffffc06140e7981 */ /* 0x000ee8000c1e1900 */
[----:B------:R-:W4:Y:S01]  /*0bb0*/  LDG.E R29, desc[UR6][R20.64] ;  /* 0x00000006141d7981 */ /* 0x000f22000c1e1900 */
[----:B------:R-:W-:Y:S01]  /*0bc0*/  IMAD.WIDE R22, R23, 0x4, R2 ;  /* 0x0000000417167825 */ /* 0x000fe200078e0202 */
[----:B--2---:R-:W-:-:S13]  /*0bd0*/  ISETP.NE.AND P4, PT, R24, UR4, PT ;  /* 0x0000000418007c0c */ /* 0x004fda000bf85270 */
[C---:B---3--:R-:W-:Y:S01]  /*0be0*/  @!P4 IADD3 R16, PT, PT, R14.reuse, 0x2, RZ ;  /* 0x000000020e10c810 */ /* 0x048fe20007ffe0ff */
[----:B------:R-:W-:-:S05]  /*0bf0*/  @P4 VIADD R16, R14, 0xffffffff ;  /* 0xffffffff0e104836 */ /* 0x000fca0000000000 */
[----:B----4-:R-:W-:-:S05]  /*0c00*/  VIADDMNMX.RELU R29, R29, 0xffffffff, R16, !PT ;  /* 0xffffffff1d1d7846 */ /* 0x010fca0007801110 */
[----:B------:R2:W-:Y:S02]  /*0c10*/  STG.E desc[UR6][R22.64], R29 ;  /* 0x0000001d16007986 */ /* 0x0005e4000c101906 */
.L_x_247:
[----:B------:R-:W-:Y:S05]  /*0c20*/  BSYNC.RECONVERGENT B0 ;  /* 0x0000000000007941 */ /* 0x000fea0003800200 */
.L_x_246:
[----:B------:R-:W-:Y:S04]  /*0c30*/  BSSY.RECONVERGENT B0, `(.L_x_248) ;  /* 0x000000f000007945 */ /* 0x000fe80003800200 */
[----:B------:R-:W-:Y:S05]  /*0c40*/  @P1 BRA `(.L_x_249) ;  /* 0x0000000000341947 */ /* 0x000fea0003800000 */
[----:B--2---:R-:W-:-:S06]  /*0c50*/  IMAD.WIDE R22, R19, 0x4, R4 ;  /* 0x0000000413167825 */ /* 0x004fcc00078e0204 */
        /* <DEDUP_REMOVED lines=8> */
[C---:B---3--:R-:W-:Y:S01]  /*0ce0*/  @P1 IADD3 R16, PT, PT, R14.reuse, -0x1, RZ ;  /* 0xffffffff0e101810 */ /* 0x048fe20007ffe0ff */
[----:B------:R-:W-:-:S05]  /*0cf0*/  @!P1 VIADD R16, R14, 0x2 ;  /* 0x000000020e109836 */ /* 0x000fca0000000000 */
[----:B----4-:R-:W-:-:S05]  /*0d00*/  VIADDMNMX.RELU R27, R27, 0xffffffff, R16, !PT ;  /* 0xffffffff1b1b7846 */ /* 0x010fca0007801110 */
[----:B------:R3:W-:Y:S02]  /*0d10*/  STG.E desc[UR6][R18.64], R27 ;  /* 0x0000001b12007986 */ /* 0x0007e4000c101906 */
.L_x_249:
[----:B------:R-:W-:Y:S05]  /*0d20*/  BSYNC.RECONVERGENT B0 ;  /* 0x0000000000007941 */ /* 0x000fea0003800200 */
.L_x_248:
[----:B------:R-:W-:Y:S04]  /*0d30*/  BSSY.RECONVERGENT B0, `(.L_x_250) ;  /* 0x000000f000007945 */ /* 0x000fe80003800200 */
[----:B------:R-:W-:Y:S05]  /*0d40*/  @P2 BRA `(.L_x_251) ;  /* 0x0000000000342947 */ /* 0x000fea0003800000 */
[----:B---3--:R-:W-:-:S06]  /*0d50*/  IMAD.WIDE R18, R15, 0x4, R4 ;  /* 0x000000040f127825 */ /* 0x008fcc00078e0204 */
[----:B------:R-:W0:Y:S02]  /*0d60*/  LDG.E R19, desc[UR6][R18.64] ;  /* 0x0000000612137981 */ /* 0x000e24000c1e1900 */
[----:B0-----:R-:W-:-:S06]  /*0d70*/  IMAD.WIDE R20, R19, 0x4, R8 ;  /* 0x0000000413147825 */ /* 0x001fcc00078e0208 */
[----:B------:R-:W3:Y:S01]  /*0d80*/  LDG.E R20, desc[UR6][R20.64+-0x4] ;  /* 0xfffffc0614147981 */ /* 0x000ee2000c1e1900 */
[----:B-12---:R-:W-:-:S05]  /*0d90*/  IMAD.WIDE R22, R19, 0x4, R10 ;  /* 0x0000000413167825 */ /* 0x006fca00078e020a */
[----:B------:R-:W2:Y:S04]  /*0da0*/  LDG.E R14, desc[UR6][R22.64+-0x4] ;  /* 0xfffffc06160e7981 */ /* 0x000ea8000c1e1900 */
[----:B------:R-:W4:Y:S01]  /*0db0*/  LDG.E R25, desc[UR6][R22.64] ;  /* 0x0000000616197981 */ /* 0x000f22000c1e1900 */
[----:B---3--:R-:W-:-:S13]  /*0dc0*/  ISETP.NE.AND P1, PT, R20, UR4, PT ;  /* 0x0000000414007c0c */ /* 0x008fda000bf25270 */
[C---:B--2---:R-:W-:Y:S01]  /*0dd0*/  @P1 IADD3 R16, PT, PT, R14.reuse, -0x1, RZ ;  /* 0xffffffff0e101810 */ /* 0x044fe20007ffe0ff */
[----:B------:R-:W-:Y:S02]  /*0de0*/  @!P1 VIADD R16, R14, 0x2 ;  /* 0x000000020e109836 */ /* 0x000fe40000000000 */
[----:B------:R-:W-:-:S03]  /*0df0*/  IMAD.WIDE R14, R15, 0x4, R2 ;  /* 0x000000040f0e7825 */ /* 0x000fc600078e0202 */
[----:B----4-:R-:W-:-:S05]  /*0e00*/  VIADDMNMX.RELU R25, R25, 0xffffffff, R16, !PT ;  /* 0xffffffff19197846 */ /* 0x010fca0007801110 */
[----:B------:R4:W-:Y:S02]  /*0e10*/  STG.E desc[UR6][R14.64], R25 ;  /* 0x000000190e007986 */ /* 0x0009e4000c101906 */
.L_x_251:
[----:B------:R-:W-:Y:S05]  /*0e20*/  BSYNC.RECONVERGENT B0 ;  /* 0x0000000000007941 */ /* 0x000fea0003800200 */
.L_x_250:
[----:B------:R-:W-:Y:S04]  /*0e30*/  BSSY.RECONVERGENT B0, `(.L_x_252) ;  /* 0x000000f000007945 */ /* 0x000fe80003800200 */
[----:B------:R-:W-:Y:S05]  /*0e40*/  @P3 BRA `(.L_x_253) ;  /* 0x0000000000343947 */ /* 0x000fea0003800000 */
[----:B----4-:R-:W-:-:S06]  /*0e50*/  IMAD.WIDE R14, R17, 0x4, R4 ;  /* 0x00000004110e7825 */ /* 0x010fcc00078e0204 */
[----:B------:R-:W0:Y:S02]  /*0e60*/  LDG.E R15, desc[UR6][R14.64] ;  /* 0x000000060e0f7981 */ /* 0x000e24000c1e1900 */
[----:B0--3--:R-:W-:-:S06]  /*0e70*/  IMAD.WIDE R18, R15, 0x4, R8 ;  /* 0x000000040f127825 */ /* 0x009fcc00078e0208 */
[----:B------:R-:W3:Y:S01]  /*0e80*/  LDG.E R18, desc[UR6][R18.64+-0x4] ;  /* 0xfffffc0612127981 */ /* 0x000ee2000c1e1900 */
[----:B-1----:R-:W-:-:S05]  /*0e90*/  IMAD.WIDE R20, R15, 0x4, R10 ;  /* 0x000000040f147825 */ /* 0x002fca00078e020a */
[----:B------:R-:W4:Y:S04]  /*0ea0*/  LDG.E R16, desc[UR6][R20.64+-0x4] ;  /* 0xfffffc0614107981 */ /* 0x000f28000c1e1900 */
[----:B--2---:R-:W2:Y:S01]  /*0eb0*/  LDG.E R23, desc[UR6][R20.64] ;  /* 0x0000000614177981 */ /* 0x004ea2000c1e1900 */
[----:B---3--:R-:W-:-:S13]  /*0ec0*/  ISETP.NE.AND P1, PT, R18, UR4, PT ;  /* 0x0000000412007c0c */ /* 0x008fda000bf25270 */
[C---:B----4-:R-:W-:Y:S01]  /*0ed0*/  @P1 IADD3 R22, PT, PT, R16.reuse, -0x1, RZ ;  /* 0xffffffff10161810 */ /* 0x050fe20007ffe0ff */
[----:B------:R-:W-:Y:S02]  /*0ee0*/  @!P1 VIADD R22, R16, 0x2 ;  /* 0x0000000210169836 */ /* 0x000fe40000000000 */
[----:B------:R-:W-:-:S03]  /*0ef0*/  IMAD.WIDE R16, R17, 0x4, R2 ;  /* 0x0000000411107825 */ /* 0x000fc600078e0202 */
[----:B--2---:R-:W-:-:S05]  /*0f00*/  VIADDMNMX.RELU R23, R23, 0xffffffff, R22, !PT ;  /* 0xffffffff17177846 */ /* 0x004fca0007801116 */
[----:B------:R0:W-:Y:S02]  /*0f10*/  STG.E desc[UR6][R16.64], R23 ;  /* 0x0000001710007986 */ /* 0x0001e4000c101906 */
.L_x_253:
[----:B------:R-:W-:Y:S05]  /*0f20*/  BSYNC.RECONVERGENT B0 ;  /* 0x0000000000007941 */ /* 0x000fea0003800200 */
.L_x_252:
[----:B------:R-:W-:Y:S05]  /*0f30*/  @P0 BRA `(.L_x_254) ;  /* 0xfffffff800d40947 */ /* 0x000fea000383ffff */
.L_x_245:
[----:B------:R-:W-:-:S13]  /*0f40*/  ISETP.NE.AND P0, PT, R12, RZ, PT ;  /* 0x000000ff0c00720c */ /* 0x000fda0003f05270 */
[----:B------:R-:W-:Y:S05]  /*0f50*/  @!P0 EXIT ;  /* 0x000000000000894d */ /* 0x000fea0003800000 */
[----:B0-----:R-:W0:Y:S01]  /*0f60*/  LDC.64 R8, c[0x0][0x390] ;  /* 0x0000e400ff087b82 */ /* 0x001e220000000a00 */
[----:B------:R-:W-:Y:S01]  /*0f70*/  LEA R7, R13, R0, 0x7 ;  /* 0x000000000d077211 */ /* 0x000fe200078e38ff */
[----:B------:R-:W-:-:S06]  /*0f80*/  IMAD.MOV R12, RZ, RZ, -R12 ;  /* 0x000000ffff0c7224 */ /* 0x000fcc00078e0a0c */
[----:B-1----:R-:W1:Y:S02]  /*0f90*/  LDC.64 R10, c[0x0][0x398] ;  /* 0x0000e600ff0a7b82 */ /* 0x002e640000000a00 */
.L_x_257:
[----:B------:R-:W-:Y:S01]  /*0fa0*/  ISETP.GE.AND P0, PT, R7, R6, PT ;  /* 0x000000060700720c */ /* 0x000fe20003f06270 */
[----:B------:R-:W-:Y:S01]  /*0fb0*/  BSSY.RECONVERGENT B0, `(.L_x_255) ;  /* 0x0000011000007945 */ /* 0x000fe20003800200 */
[----:B--2---:R-:W-:-:S04]  /*0fc0*/  IADD3 R22, PT, PT, R12, 0x1, RZ ;  /* 0x000000010c167810 */ /* 0x004fc80007ffe0ff */
[----:B------:R-:W-:-:S07]  /*0fd0*/  ISETP.NE.AND P1, PT, R22, RZ, PT ;  /* 0x000000ff1600720c */ /* 0x000fce0003f25270 */
[----:B------:R-:W-:Y:S06]  /*0fe0*/  @P0 BRA `(.L_x_256) ;  /* 0x0000000000340947 */ /* 0x000fec0003800000 */
[----:B------:R-:W-:-:S06]  /*0ff0*/  IMAD.WIDE R12, R7, 0x4, R4 ;  /* 0x00000004070c7825 */ /* 0x000fcc00078e0204 */
[----:B------:R-:W0:Y:S02]  /*1000*/  LDG.E R13, desc[UR6][R12.64] ;  /* 0x000000060c0d7981 */ /* 0x000e24000c1e1900 */
[----:B0---4-:R-:W-:-:S06]  /*1010*/  IMAD.WIDE R14, R13, 0x4, R8 ;  /* 0x000000040d0e7825 */ /* 0x011fcc00078e0208 */
[----:B------:R-:W2:Y:S01]  /*1020*/  LDG.E R14, desc[UR6][R14.64+-0x4] ;  /* 0xfffffc060e0e7981 */ /* 0x000ea2000c1e1900 */
[----:B-1-3--:R-:W-:-:S05]  /*1030*/  IMAD.WIDE R18, R13, 0x4, R10 ;  /* 0x000000040d127825 */ /* 0x00afca00078e020a */
[----:B------:R-:W3:Y:S04]  /*1040*/  LDG.E R0, desc[UR6][R18.64+-0x4] ;  /* 0xfffffc0612007981 */ /* 0x000ee8000c1e1900 */
[----:B------:R-:W4:Y:S01]  /*1050*/  LDG.E R21, desc[UR6][R18.64] ;  /* 0x0000000612157981 */ /* 0x000f22000c1e1900 */
[----:B------:R-:W-:Y:S01]  /*1060*/  IMAD.WIDE R16, R7, 0x4, R2 ;  /* 0x0000000407107825 */ /* 0x000fe200078e0202 */
[----:B--2---:R-:W-:-:S13]  /*1070*/  ISETP.NE.AND P0, PT, R14, UR4, PT ;  /* 0x000000040e007c0c */ /* 0x004fda000bf05270 */
[C---:B---3--:R-:W-:Y:S01]  /*1080*/  @P0 VIADD R20, R0.reuse, 0xffffffff ;  /* 0xffffffff00140836 */ /* 0x048fe20000000000 */
[----:B------:R-:W-:-:S04]  /*1090*/  @!P0 IADD3 R20, PT, PT, R0, 0x2, RZ ;  /* 0x0000000200148810 */ /* 0x000fc80007ffe0ff */
[----:B----4-:R-:W-:-:S05]  /*10a0*/  VIADDMNMX.RELU R21, R21, 0xffffffff, R20, !PT ;  /* 0xffffffff15157846 */ /* 0x010fca0007801114 */
[----:B------:R2:W-:Y:S02]  /*10b0*/  STG.E desc[UR6][R16.64], R21 ;  /* 0x0000001510007986 */ /* 0x0005e4000c101906 */
.L_x_256:
[----:B------:R-:W-:Y:S05]  /*10c0*/  BSYNC.RECONVERGENT B0 ;  /* 0x0000000000007941 */ /* 0x000fea0003800200 */
.L_x_255:
[----:B------:R-:W-:Y:S05]  /*10d0*/  @!P1 EXIT ;  /* 0x000000000000994d */ /* 0x000fea0003800000 */
[----:B------:R-:W-:Y:S01]  /*10e0*/  VIADD R7, R7, 0x80 ;  /* 0x0000008007077836 */ /* 0x000fe20000000000 */
[----:B------:R-:W-:Y:S01]  /*10f0*/  MOV R12, R22 ;  /* 0x00000016000c7202 */ /* 0x000fe20000000f00 */
[----:B------:R-:W-:Y:S06]  /*1100*/  BRA `(.L_x_257) ;  /* 0xfffffffc00a47947 */ /* 0x000fec000383ffff */
.L_x_258:
        /* <DEDUP_REMOVED lines=15> */
.L_x_267:


//--------------------- .text._ZN3cub18CUB_300001_SM_10006detail11EmptyKernelIvEEvv --------------------------
	.section	.text._ZN3cub18CUB_300001_SM_10006detail11EmptyKernelIvEEvv,"ax",@progbits
	.align	128
        .global         _ZN3cub18CUB_300001_SM_10006detail11EmptyKernelIvEEvv
        .type           _ZN3cub18CUB_300001_SM_10006detail11EmptyKernelIvEEvv,@function
        .size           _ZN3cub18CUB_300001_SM_10006detail11EmptyKernelIvEEvv,(.L_x_268 - _ZN3cub18CUB_300001_SM_10006detail11EmptyKernelIvEEvv)
        .other          _ZN3cub18CUB_300001_SM_10006detail11EmptyKernelIvEEvv,@"STO_CUDA_ENTRY STV_DEFAULT"
_ZN3cub18CUB_300001_SM_10006detail11EmptyKernelIvEEvv:
.text._ZN3cub18CUB_300001_SM_10006detail11EmptyKernelIvEEvv:
[----:B------:R-:W-:Y:S01]  /*0000*/  LDC R1, c[0x0][0x37c] ;  /* 0x0000df00ff017b82 */ /* 0x000fe20000000800 */
[----:B------:R-:W-:Y:S05]  /*0010*/  EXIT ;  /* 0x000000000000794d */ /* 0x000fea0003800000 */
.L_x_259:
        /* <DEDUP_REMOVED lines=14> */
.L_x_268:


//--------------------- .nv.shared._ZN3cub18CUB_300001_SM_10006detail4scan16DeviceScanKernelINS2_10policy_hubIiiimN4cuda3__47maximumIiEEE10Policy1000EN6thrust24THRUST_300001_SM_1000_NS6detail15normal_iteratorINSC_10device_ptrIiEEEESH_NS0_13ScanTileStateIiLb1EEES8_NS0_8NullTypeEmiLb0ESK_EEvT0_T1_T2_iT3_T4_T5_ --------------------------
	.section	.nv.shared._ZN3cub18CUB_300001_SM_10006detail4scan16DeviceScanKernelINS2_10policy_hubIiiimN4cuda3__47maximumIiEEE10Policy1000EN6thrust24THRUST_300001_SM_1000_NS6detail15normal_iteratorINSC_10device_ptrIiEEEESH_NS0_13ScanTileStateIiLb1EEES8_NS0_8NullTypeEmiLb0ESK_EEvT0_T1_T2_iT3_T4_T5_,"aw",@nobits
	.sectionflags	@""
	.align	16
.nv.shared._ZN3cub18CUB_300001_SM_10006detail4scan16DeviceScanKernelINS2_10policy_hubIiiimN4cuda3__47maximumIiEEE10Policy1000EN6thrust24THRUST_300001_SM_1000_NS6detail15normal_iteratorINSC_10device_ptrIiEEEESH_NS0_13ScanTileStateIiLb1EEES8_NS0_8NullTypeEmiLb0ESK_EEvT0_T1_T2_iT3_T4_T5_:
	.zero		13328


//--------------------- .nv.shared.reserved.0     --------------------------
	.section	.nv.shared.reserved.0,"aw",@nobits
	.weak		__nv_reservedSMEM_offset_0_alias
	.size		__nv_reservedSMEM_offset_0_alias, 0, 64
	.other		__nv_reservedSMEM_offset_0_alias,@"STO_CUDA_RESERVED_SHARED STV_DEFAULT"
__nv_reservedSMEM_offset_0_alias:
	.zero		0
	.zero		64


//--------------------- .nv.global                --------------------------
	.section	.nv.global,"aw",@nobits
.nv.global:
	.type		_ZN30_INTERNAL_3bf1b39b_4_k_cu_main6thrust24THRUST_300001_SM_1000_NS3seqE,@object
	.size		_ZN30_INTERNAL_3bf1b39b_4_k_cu_main6thrust24THRUST_300001_SM_1000_NS3seqE,(_ZN30_INTERNAL_3bf1b39b_4_k_cu_main4cuda3std3__48in_placeE - _ZN30_INTERNAL_3bf1b39b_4_k_cu_main6thrust24THRUST_300001_SM_1000_NS3seqE)
_ZN30_INTERNAL_3bf1b39b_4_k_cu_main6thrust24THRUST_300001_SM_1000_NS3seqE:
	.zero		1
	.type		_ZN30_INTERNAL_3bf1b39b_4_k_cu_main4cuda3std3__48in_placeE,@object
	.size		_ZN30_INTERNAL_3bf1b39b_4_k_cu_main4cuda3std3__48in_placeE,(_ZN30_INTERNAL_3bf1b39b_4_k_cu_main4cuda3std6ranges3__45__cpo4sizeE - _ZN30_INTERNAL_3bf1b39b_4_k_cu_main4cuda3std3__48in_placeE)
_ZN30_INTERNAL_3bf1b39b_4_k_cu_main4cuda3std3__48in_placeE:
	.zero		1
	.type		_ZN30_INTERNAL_3bf1b39b_4_k_cu_main4cuda3std6ranges3__45__cpo4sizeE,@object
	.size		_ZN30_INTERNAL_3bf1b39b_4_k_cu_main4cuda3std6ranges3__45__cpo4sizeE,(_ZN30_INTERNAL_3bf1b39b_4_k_cu_main6thrust24THRUST_300001_SM_1000_NS12placeholders2_3E - _ZN30_INTERNAL_3bf1b39b_4_k_cu_main4cuda3std6ranges3__45__cpo4sizeE)
_ZN30_INTERNAL_3bf1b39b_4_k_cu_main4cuda3std6ranges3__45__cpo4sizeE:
	.zero		1
	.type		_ZN30_INTERNAL_3bf1b39b_4_k_cu_main6thrust24THRUST_300001_SM_1000_NS12placeholders2_3E,@object
	.size		_ZN30_INTERNAL_3bf1b39b_4_k_cu_main6thrust24THRUST_300001_SM_1000_NS12placeholders2_3E,(_ZN30_INTERNAL_3bf1b39b_4_k_cu_main4cuda3std3__45__cpo6cbeginE - _ZN30_INTERNAL_3bf1b39b_4_k_cu_main6thrust24THRUST_300001_SM_1000_NS12placeholders2_3E)
_ZN30_INTERNAL_3bf1b39b_4_k_cu_main6thrust24THRUST_300001_SM_1000_NS12placeholders2_3E:
	.zero		1
	.type		_ZN30_INTERNAL_3bf1b39b_4_k_cu_main4cuda3std3__45__cpo6cbeginE,@object
	.size		_ZN30_INTERNAL_3bf1b39b_4_k_cu_main4cuda3std3__45__cpo6cbeginE,(_ZN30_INTERNAL_3bf1b39b_4_k_cu_main4cuda3std6ranges3__45__cpo6cbeginE - _ZN30_INTERNAL_3bf1b39b_4_k_cu_main4cuda3std3__45__cpo6cbeginE)
_ZN30_INTERNAL_3bf1b39b_4_k_cu_main4cuda3std3__45__cpo6cbeginE:
	.zero		1
	.type		_ZN30_INTERNAL_3bf1b39b_4_k_cu_main4cuda3std6ranges3__45__cpo6cbeginE,@object
	.size		_ZN30_INTERNAL_3bf1b39b_4_k_cu_main4cuda3std6ranges3__45__cpo6cbeginE,(_ZN30_INTERNAL_3bf1b39b_4_k_cu_main6thrust24THRUST_300001_SM_1000_NS12placeholders2_7E - _ZN30_INTERNAL_3bf1b39b_4_k_cu_main4cuda3std6ranges3__45__cpo6cbeginE)
_ZN30_INTERNAL_3bf1b39b_4_k_cu_main4cuda3std6ranges3__45__cpo6cbeginE:
	.zero		1
	.type		_ZN30_INTERNAL_3bf1b39b_4_k_cu_main6thrust24THRUST_300001_SM_1000_NS12placeholders2_7E,@object
	.size		_ZN30_INTERNAL_3bf1b39b_4_k_cu_main6thrust24THRUST_300001_SM_1000_NS12placeholders2_7E,(_ZN30_INTERNAL_3bf1b39b_4_k_cu_main4cuda3std3__45__cpo7crbeginE - _ZN30_INTERNAL_3bf1b39b_4_k_cu_main6thrust24THRUST_300001_SM_1000_NS12placeholders2_7E)
_ZN30_INTERNAL_3bf1b39b_4_k_cu_main6thrust24THRUST_300001_SM_1000_NS12placeholders2_7E:
	.zero		1
	.type		_ZN30_INTERNAL_3bf1b39b_4_k_cu_main4cuda3std3__45__cpo7crbeginE,@object
	.size		_ZN30_INTERNAL_3bf1b39b_4_k_cu_main4cuda3std3__45__cpo7crbeginE,(_ZN30_INTERNAL_3bf1b39b_4_k_cu_main4cuda3std6ranges3__45__cpo4nextE - _ZN30_INTERNAL_3bf1b39b_4_k_cu_main4cuda3std3__45__cpo7crbeginE)
_ZN30_INTERNAL_3bf1b39b_4_k_cu_main4cuda3std3__45__cpo7crbeginE:
	.zero		1
	.type		_ZN30_INTERNAL_3bf1b39b_4_k_cu_main4cuda3std6ranges3__45__cpo4nextE,@object
	.size		_ZN30_INTERNAL_3bf1b39b_4_k_cu_main4cuda3std6ranges3__45__cpo4nextE,(_ZN30_INTERNAL_3bf1b39b_4_k_cu_main4cuda3std6ranges3__45__cpo4swapE - _ZN30_INTERNAL_3bf1b39b_4_k_cu_main4cuda3std6ranges3__45__cpo4nextE)
_ZN30_INTERNAL_3bf1b39b_4_k_cu_main4cuda3std6ranges3__45__cpo4nextE:
	.zero		1
	.type		_ZN30_INTERNAL_3bf1b39b_4_k_cu_main4cuda3std6ranges3__45__cpo4swapE,@object
	.size		_ZN30_INTERNAL_3bf1b39b_4_k_cu_main4cuda3std6ranges3__45__cpo4swapE,(_ZN30_INTERNAL_3bf1b39b_4_k_cu_main6thrust24THRUST_300001_SM_1000_NS8cuda_cub10par_nosyncE - _ZN30_INTERNAL_3bf1b39b_4_k_cu_main4cuda3std6ranges3__45__cpo4swapE)
_ZN30_INTERNAL_3bf1b39b_4_k_cu_main4cuda3std6ranges3__45__cpo4swapE:
	.zero		1
	.type		_ZN30_INTERNAL_3bf1b39b_4_k_cu_main6thrust24THRUST_300001_SM_1000_NS8cuda_cub10par_nosyncE,@object
	.size		_ZN30_INTERNAL_3bf1b39b_4_k_cu_main6thrust24THRUST_300001_SM_1000_NS8cuda_cub10par_nosyncE,(_ZN30_INTERNAL_3bf1b39b_4_k_cu_main6thrust24THRUST_300001_SM_1000_NS12placeholders2_9E - _ZN30_INTERNAL_3bf1b39b_4_k_cu_main6thrust24THRUST_300001_SM_1000_NS8cuda_cub10par_nosyncE)
_ZN30_INTERNAL_3bf1b39b_4_k_cu_main6thrust24THRUST_300001_SM_1000_NS8cuda_cub10par_nosyncE:
	.zero		1
	.type		_ZN30_INTERNAL_3bf1b39b_4_k_cu_main6thrust24THRUST_300001_SM_1000_NS12placeholders2_9E,@object
	.size		_ZN30_INTERNAL_3bf1b39b_4_k_cu_main6thrust24THRUST_300001_SM_1000_NS12placeholders2_9E,(_ZN30_INTERNAL_3bf1b39b_4_k_cu_main4cuda3std3__432_GLOBAL__N__3bf1b39b_4_k_cu_main6ignoreE - _ZN30_INTERNAL_3bf1b39b_4_k_cu_main6thrust24THRUST_300001_SM_1000_NS12placeholders2_9E)
_ZN30_INTERNAL_3bf1b39b_4_k_cu_main6thrust24THRUST_300001_SM_1000_NS12placeholders2_9E:
	.zero		1
	.type		_ZN30_INTERNAL_3bf1b39b_4_k_cu_main4cuda3std3__432_GLOBAL__N__3bf1b39b_4_k_cu_main6ignoreE,@object
	.size		_ZN30_INTERNAL_3bf1b39b_4_k_cu_main4cuda3std3__432_GLOBAL__N__3bf1b39b_4_k_cu_main6ignoreE,(_ZN30_INTERNAL_3bf1b39b_4_k_cu_main4cuda3std6ranges3__45__cpo4dataE - _ZN30_INTERNAL_3bf1b39b_4_k_cu_main4cuda3std3__432_GLOBAL__N__3bf1b39b_4_k_cu_main6ignoreE)
_ZN30_INTERNAL_3bf1b39b_4_k_cu_main4cuda3std3__432_GLOBAL__N__3bf1b39b_4_k_cu_main6ignoreE:
	.zero		1
	.type		_ZN30_INTERNAL_3bf1b39b_4_k_cu_main4cuda3std6ranges3__45__cpo4dataE,@object
	.size		_ZN30_INTERNAL_3bf1b39b_4_k_cu_main4cuda3std6ranges3__45__cpo4dataE,(_ZN30_INTERNAL_3bf1b39b_4_k_cu_main6thrust24THRUST_300001_SM_1000_NS12placeholders2_1E - _ZN30_INTERNAL_3bf1b39b_4_k_cu_main4cuda3std6ranges3__45__cpo4dataE)
_ZN30_INTERNAL_3bf1b39b_4_k_cu_main4cuda3std6ranges3__45__cpo4dataE:
	.zero		1
	.type		_ZN30_INTERNAL_3bf1b39b_4_k_cu_main6thrust24THRUST_300001_SM_1000_NS12placeholders2_1E,@object
	.size		_ZN30_INTERNAL_3bf1b39b_4_k_cu_main6thrust24THRUST_300001_SM_1000_NS12placeholders2_1E,(_ZN30_INTERNAL_3bf1b39b_4_k_cu_main4cuda3std3__45__cpo5beginE - _ZN30_INTERNAL_3bf1b39b_4_k_cu_main6thrust24THRUST_300001_SM_1000_NS12placeholders2_1E)
_ZN30_INTERNAL_3bf1b39b_4_k_cu_main6thrust24THRUST_300001_SM_1000_NS12placeholders2_1E:
	.zero		1
	.type		_ZN30_INTERNAL_3bf1b39b_4_k_cu_main4cuda3std3__45__cpo5beginE,@object
	.size		_ZN30_INTERNAL_3bf1b39b_4_k_cu_main4cuda3std3__45__cpo5beginE,(_ZN30_INTERNAL_3bf1b39b_4_k_cu_main4cuda3std6ranges3__45__cpo5beginE - _ZN30_INTERNAL_3bf1b39b_4_k_cu_main4cuda3std3__45__cpo5beginE)
_ZN30_INTERNAL_3bf1b39b_4_k_cu_main4cuda3std3__45__cpo5beginE:
	.zero		1
	.type		_ZN30_INTERNAL_3bf1b39b_4_k_cu_main4cuda3std6ranges3__45__cpo5beginE,@object
	.size		_ZN30_INTERNAL_3bf1b39b_4_k_cu_main4cuda3std6ranges3__45__cpo5beginE,(_ZN30_INTERNAL_3bf1b39b_4_k_cu_main6thrust24THRUST_300001_SM_1000_NS12placeholders2_5E - _ZN30_INTERNAL_3bf1b39b_4_k_cu_main4cuda3std6ranges3__45__cpo5beginE)
_ZN30_INTERNAL_3bf1b39b_4_k_cu_main4cuda3std6ranges3__45__cpo5beginE:
	.zero		1
	.type		_ZN30_INTERNAL_3bf1b39b_4_k_cu_main6thrust24THRUST_300001_SM_1000_NS12placeholders2_5E,@object
	.size		_ZN30_INTERNAL_3bf1b39b_4_k_cu_main6thrust24THRUST_300001_SM_1000_NS12placeholders2_5E,(_ZN30_INTERNAL_3bf1b39b_4_k_cu_main4cuda3std3__45__cpo6rbeginE - _ZN30_INTERNAL_3bf1b39b_4_k_cu_main6thrust24THRUST_300001_SM_1000_NS12placeholders2_5E)
_ZN30_INTERNAL_3bf1b39b_4_k_cu_main6thrust24THRUST_300001_SM_1000_NS12placeholders2_5E:
	.zero		1
	.type		_ZN30_INTERNAL_3bf1b39b_4_k_cu_main4cuda3std3__45__cpo6rbeginE,@object
	.size		_ZN30_INTERNAL_3bf1b39b_4_k_cu_main4cuda3std3__45__cpo6rbeginE,(_ZN30_INTERNAL_3bf1b39b_4_k_cu_main4cuda3std6ranges3__45__cpo7advanceE - _ZN30_INTERNAL_3bf1b39b_4_k_cu_main4cuda3std3__45__cpo6rbeginE)
_ZN30_INTERNAL_3bf1b39b_4_k_cu_main4cuda3std3__45__cpo6rbeginE:
	.zero		1
	.type		_ZN30_INTERNAL_3bf1b39b_4_k_cu_main4cuda3std6ranges3__45__cpo7advanceE,@object
	.size		_ZN30_INTERNAL_3bf1b39b_4_k_cu_main4cuda3std6ranges3__45__cpo7advanceE,(_ZN30_INTERNAL_3bf1b39b_4_k_cu_main4cuda3std3__47nulloptE - _ZN30_INTERNAL_3bf1b39b_4_k_cu_main4cuda3std6ranges3__45__cpo7advanceE)
_ZN30_INTERNAL_3bf1b39b_4_k_cu_main4cuda3std6ranges3__45__cpo7advanceE:
	.zero		1
	.type		_ZN30_INTERNAL_3bf1b39b_4_k_cu_main4cuda3std3__47nulloptE,@object
	.size		_ZN30_INTERNAL_3bf1b39b_4_k_cu_main4cuda3std3__47nulloptE,(_ZN30_INTERNAL_3bf1b39b_4_k_cu_main4cuda3std6ranges3__45__cpo8distanceE - _ZN30_INTERNAL_3bf1b39b_4_k_cu_main4cuda3std3__47nulloptE)
_ZN30_INTERNAL_3bf1b39b_4_k_cu_main4cuda3std3__47nulloptE:
	.zero		1
	.type		_ZN30_INTERNAL_3bf1b39b_4_k_cu_main4cuda3std6ranges3__45__cpo8distanceE,@object
	.size		_ZN30_INTERNAL_3bf1b39b_4_k_cu_main4cuda3std6ranges3__45__cpo8distanceE,(_ZN30_INTERNAL_3bf1b39b_4_k_cu_main6thrust24THRUST_300001_SM_1000_NS12placeholders3_10E - _ZN30_INTERNAL_3bf1b39b_4_k_cu_main4cuda3std6ranges3__45__cpo8distanceE)
_ZN30_INTERNAL_3bf1b39b_4_k_cu_main4cuda3std6ranges3__45__cpo8distanceE:
	.zero		1
	.type		_ZN30_INTERNAL_3bf1b39b_4_k_cu_main6thrust24THRUST_300001_SM_1000_NS12placeholders3_10E,@object
	.size		_ZN30_INTERNAL_3bf1b39b_4_k_cu_main6thrust24THRUST_300001_SM_1000_NS12placeholders3_10E,(_ZN30_INTERNAL_3bf1b39b_4_k_cu_main4cuda3std3__419piecewise_constructE - _ZN30_INTERNAL_3bf1b39b_4_k_cu_main6thrust24THRUST_300001_SM_1000_NS12placeholders3_10E)
_ZN30_INTERNAL_3bf1b39b_4_k_cu_main6thrust24THRUST_300001_SM_1000_NS12placeholders3_10E:
	.zero		1
	.type		_ZN30_INTERNAL_3bf1b39b_4_k_cu_main4cuda3std3__419piecewise_constructE,@object
	.size		_ZN30_INTERNAL_3bf1b39b_4_k_cu_main4cuda3std3__419piecewise_constructE,(_ZN30_INTERNAL_3bf1b39b_4_k_cu_main4cuda3std6ranges3__45__cpo5cdataE - _ZN30_INTERNAL_3bf1b39b_4_k_cu_main4cuda3std3__419piecewise_constructE)
_ZN30_INTERNAL_3bf1b39b_4_k_cu_main4cuda3std3__419piecewise_constructE:
	.zero		1
	.type		_ZN30_INTERNAL_3bf1b39b_4_k_cu_main4cuda3std6ranges3__45__cpo5cdataE,@object
	.size		_ZN30_INTERNAL_3bf1b39b_4_k_cu_main4cuda3std6ranges3__45__cpo5cdataE,(_ZN30_INTERNAL_3bf1b39b_4_k_cu_main6thrust24THRUST_300001_SM_1000_NS12placeholders2_2E - _ZN30_INTERNAL_3bf1b39b_4_k_cu_main4cuda3std6ranges3__45__cpo5cdataE)
_ZN30_INTERNAL_3bf1b39b_4_k_cu_main4cuda3std6ranges3__45__cpo5cdataE:
	.zero		1
	.type		_ZN30_INTERNAL_3bf1b39b_4_k_cu_main6thrust24THRUST_300001_SM_1000_NS12placeholders2_2E,@object
	.size		_ZN30_INTERNAL_3bf1b39b_4_k_cu_main6thrust24THRUST_300001_SM_1000_NS12placeholders2_2E,(_ZN30_INTERNAL_3bf1b39b_4_k_cu_main4cuda3std3__45__cpo3endE - _ZN30_INTERNAL_3bf1b39b_4_k_cu_main6thrust24THRUST_300001_SM_1000_NS12placeholders2_2E)
_ZN30_INTERNAL_3bf1b39b_4_k_cu_main6thrust24THRUST_300001_SM_1000_NS12placeholders2_2E:
	.zero		1
	.type		_ZN30_INTERNAL_3bf1b39b_4_k_cu_main4cuda3std3__45__cpo3endE,@object
	.size		_ZN30_INTERNAL_3bf1b39b_4_k_cu_main4cuda3std3__45__cpo3endE,(_ZN30_INTERNAL_3bf1b39b_4_k_cu_main4cuda3std6ranges3__45__cpo3endE - _ZN30_INTERNAL_3bf1b39b_4_k_cu_main4cuda3std3__45__cpo3endE)
_ZN30_INTERNAL_3bf1b39b_4_k_cu_main4cuda3std3__45__cpo3endE:
	.zero		1
	.type		_ZN30_INTERNAL_3bf1b39b_4_k_cu_main4cuda3std6ranges3__45__cpo3endE,@object
	.size		_ZN30_INTERNAL_3bf1b39b_4_k_cu_main4cuda3std6ranges3__45__cpo3endE,(_ZN30_INTERNAL_3bf1b39b_4_k_cu_main6thrust24THRUST_300001_SM_1000_NS12placeholders2_6E - _ZN30_INTERNAL_3bf1b39b_4_k_cu_main4cuda3std6ranges3__45__cpo3endE)
_ZN30_INTERNAL_3bf1b39b_4_k_cu_main4cuda3std6ranges3__45__cpo3endE:
	.zero		1
	.type		_ZN30_INTERNAL_3bf1b39b_4_k_cu_main6thrust24THRUST_300001_SM_1000_NS12placeholders2_6E,@object
	.size		_ZN30_INTERNAL_3bf1b39b_4_k_cu_main6thrust24THRUST_300001_SM_1000_NS12placeholders2_6E,(_ZN30_INTERNAL_3bf1b39b_4_k_cu_main4cuda3std3__45__cpo4rendE - _ZN30_INTERNAL_3bf1b39b_4_k_cu_main6thrust24THRUST_300001_SM_1000_NS12placeholders2_6E)
_ZN30_INTERNAL_3bf1b39b_4_k_cu_main6thrust24THRUST_300001_SM_1000_NS12placeholders2_6E:
	.zero		1
	.type		_ZN30_INTERNAL_3bf1b39b_4_k_cu_main4cuda3std3__45__cpo4rendE,@object
	.size		_ZN30_INTERNAL_3bf1b39b_4_k_cu_main4cuda3std3__45__cpo4rendE,(_ZN30_INTERNAL_3bf1b39b_4_k_cu_main4cuda3std6ranges3__45__cpo9iter_swapE - _ZN30_INTERNAL_3bf1b39b_4_k_cu_main4cuda3std3__45__cpo4rendE)
_ZN30_INTERNAL_3bf1b39b_4_k_cu_main4cuda3std3__45__cpo4rendE:
	.zero		1
	.type		_ZN30_INTERNAL_3bf1b39b_4_k_cu_main4cuda3std6ranges3__45__cpo9iter_swapE,@object
	.size		_ZN30_INTERNAL_3bf1b39b_4_k_cu_main4cuda3std6ranges3__45__cpo9iter_swapE,(_ZN30_INTERNAL_3bf1b39b_4_k_cu_main4cuda3std3__48unexpectE - _ZN30_INTERNAL_3bf1b39b_4_k_cu_main4cuda3std6ranges3__45__cpo9iter_swapE)
_ZN30_INTERNAL_3bf1b39b_4_k_cu_main4cuda3std6ranges3__45__cpo9iter_swapE:
	.zero		1
	.type		_ZN30_INTERNAL_3bf1b39b_4_k_cu_main4cuda3std3__48unexpectE,@object
	.size		_ZN30_INTERNAL_3bf1b39b_4_k_cu_main4cuda3std3__48unexpectE,(_ZN30_INTERNAL_3bf1b39b_4_k_cu_main6thrust24THRUST_300001_SM_1000_NS8cuda_cub3parE - _ZN30_INTERNAL_3bf1b39b_4_k_cu_main4cuda3std3__48unexpectE)
_ZN30_INTERNAL_3bf1b39b_4_k_cu_main4cuda3std3__48unexpectE:
	.zero		1
	.type		_ZN30_INTERNAL_3bf1b39b_4_k_cu_main6thrust24THRUST_300001_SM_1000_NS8cuda_cub3parE,@object
	.size		_ZN30_INTERNAL_3bf1b39b_4_k_cu_main6thrust24THRUST_300001_SM_1000_NS8cuda_cub3parE,(_ZN30_INTERNAL_3bf1b39b_4_k_cu_main6thrust24THRUST_300001_SM_1000_NS12placeholders2_4E - _ZN30_INTERNAL_3bf1b39b_4_k_cu_main6thrust24THRUST_300001_SM_1000_NS8cuda_cub3parE)
_ZN30_INTERNAL_3bf1b39b_4_k_cu_main6thrust24THRUST_300001_SM_1000_NS8cuda_cub3parE:
	.zero		1
	.type		_ZN30_INTERNAL_3bf1b39b_4_k_cu_main6thrust24THRUST_300001_SM_1000_NS12placeholders2_4E,@object
	.size		_ZN30_INTERNAL_3bf1b39b_4_k_cu_main6thrust24THRUST_300001_SM_1000_NS12placeholders2_4E,(_ZN30_INTERNAL_3bf1b39b_4_k_cu_main4cuda3std3__45__cpo4cendE - _ZN30_INTERNAL_3bf1b39b_4_k_cu_main6thrust24THRUST_300001_SM_1000_NS12placeholders2_4E)
_ZN30_INTERNAL_3bf1b39b_4_k_cu_main6thrust24THRUST_300001_SM_1000_NS12placeholders2_4E:
	.zero		1
	.type		_ZN30_INTERNAL_3bf1b39b_4_k_cu_main4cuda3std3__45__cpo4cendE,@object
	.size		_ZN30_INTERNAL_3bf1b39b_4_k_cu_main4cuda3std3__45__cpo4cendE,(_ZN30_INTERNAL_3bf1b39b_4_k_cu_main4cuda3std6ranges3__45__cpo4cendE - _ZN30_INTERNAL_3bf1b39b_4_k_cu_main4cuda3std3__45__cpo4cendE)
_ZN30_INTERNAL_3bf1b39b_4_k_cu_main4cuda3std3__45__cpo4cendE:
	.zero		1
	.type		_ZN30_INTERNAL_3bf1b39b_4_k_cu_main4cuda3std6ranges3__45__cpo4cendE,@object
	.size		_ZN30_INTERNAL_3bf1b39b_4_k_cu_main4cuda3std6ranges3__45__cpo4cendE,(_ZN30_INTERNAL_3bf1b39b_4_k_cu_main4cuda3std3__420unreachable_sentinelE - _ZN30_INTERNAL_3bf1b39b_4_k_cu_main4cuda3std6ranges3__45__cpo4cendE)
_ZN30_INTERNAL_3bf1b39b_4_k_cu_main4cuda3std6ranges3__45__cpo4cendE:
	.zero		1
	.type		_ZN30_INTERNAL_3bf1b39b_4_k_cu_main4cuda3std3__420unreachable_sentinelE,@object
	.size		_ZN30_INTERNAL_3bf1b39b_4_k_cu_main4cuda3std3__420unreachable_sentinelE,(_ZN30_INTERNAL_3bf1b39b_4_k_cu_main4cuda3std6ranges3__45__cpo5ssizeE - _ZN30_INTERNAL_3bf1b39b_4_k_cu_main4cuda3std3__420unreachable_sentinelE)
_ZN30_INTERNAL_3bf1b39b_4_k_cu_main4cuda3std3__420unreachable_sentinelE:
	.zero		1
	.type		_ZN30_INTERNAL_3bf1b39b_4_k_cu_main4cuda3std6ranges3__45__cpo5ssizeE,@object
	.size		_ZN30_INTERNAL_3bf1b39b_4_k_cu_main4cuda3std6ranges3__45__cpo5ssizeE,(_ZN30_INTERNAL_3bf1b39b_4_k_cu_main6thrust24THRUST_300001_SM_1000_NS12placeholders2_8E - _ZN30_INTERNAL_3bf1b39b_4_k_cu_main4cuda3std6ranges3__45__cpo5ssizeE)
_ZN30_INTERNAL_3bf1b39b_4_k_cu_main4cuda3std6ranges3__45__cpo5ssizeE:
	.zero		1
	.type		_ZN30_INTERNAL_3bf1b39b_4_k_cu_main6thrust24THRUST_300001_SM_1000_NS12placeholders2_8E,@object
	.size		_ZN30_INTERNAL_3bf1b39b_4_k_cu_main6thrust24THRUST_300001_SM_1000_NS12placeholders2_8E,(_ZN30_INTERNAL_3bf1b39b_4_k_cu_main4cuda3std3__45__cpo5crendE - _ZN30_INTERNAL_3bf1b39b_4_k_cu_main6thrust24THRUST_300001_SM_1000_NS12placeholders2_8E)
_ZN30_INTERNAL_3bf1b39b_4_k_cu_main6thrust24THRUST_300001_SM_1000_NS12placeholders2_8E:
	.zero		1
	.type		_ZN30_INTERNAL_3bf1b39b_4_k_cu_main4cuda3std3__45__cpo5crendE,@object
	.size		_ZN30_INTERNAL_3bf1b39b_4_k_cu_main4cuda3std3__45__cpo5crendE,(_ZN30_INTERNAL_3bf1b39b_4_k_cu_main4cuda3std6ranges3__45__cpo4prevE - _ZN30_INTERNAL_3bf1b39b_4_k_cu_main4cuda3std3__45__cpo5crendE)
_ZN30_INTERNAL_3bf1b39b_4_k_cu_main4cuda3std3__45__cpo5crendE:
	.zero		1
	.type		_ZN30_INTERNAL_3bf1b39b_4_k_cu_main4cuda3std6ranges3__45__cpo4prevE,@object
	.size		_ZN30_INTERNAL_3bf1b39b_4_k_cu_main4cuda3std6ranges3__45__cpo4prevE,(_ZN30_INTERNAL_3bf1b39b_4_k_cu_main4cuda3std6ranges3__45__cpo9iter_moveE - _ZN30_INTERNAL_3bf1b39b_4_k_cu_main4cuda3std6ranges3__45__cpo4prevE)
_ZN30_INTERNAL_3bf1b39b_4_k_cu_main4cuda3std6ranges3__45__cpo4prevE:
	.zero		1
	.type		_ZN30_INTERNAL_3bf1b39b_4_k_cu_main4cuda3std6ranges3__45__cpo9iter_moveE,@object
	.size		_ZN30_INTERNAL_3bf1b39b_4_k_cu_main4cuda3std6ranges3__45__cpo9iter_moveE,(_ZN30_INTERNAL_3bf1b39b_4_k_cu_main6thrust24THRUST_300001_SM_1000_NS6system6detail10sequential3seqE - _ZN30_INTERNAL_3bf1b39b_4_k_cu_main4cuda3std6ranges3__45__cpo9iter_moveE)
_ZN30_INTERNAL_3bf1b39b_4_k_cu_main4cuda3std6ranges3__45__cpo9iter_moveE:
	.zero		1
	.type		_ZN30_INTERNAL_3bf1b39b_4_k_cu_main6thrust24THRUST_300001_SM_1000_NS6system6detail10sequential3seqE,@object
	.size		_ZN30_INTERNAL_3bf1b39b_4_k_cu_main6thrust24THRUST_300001_SM_1000_NS6system6detail10sequential3seqE,(.L_31 - _ZN30_INTERNAL_3bf1b39b_4_k_cu_main6thrust24THRUST_300001_SM_1000_NS6system6detail10sequential3seqE)
_ZN30_INTERNAL_3bf1b39b_4_k_cu_main6thrust24THRUST_300001_SM_1000_NS6system6detail10sequential3seqE:
	.zero		1
.L_31:


//--------------------- .nv.shared._ZN3cub18CUB_300001_SM_10006detail4scan16DeviceScanKernelINS2_10policy_hubIiiijN4cuda3__47maximumIiEEE10Policy1000EN6thrust24THRUST_300001_SM_1000_NS6detail15normal_iteratorINSC_10device_ptrIiEEEESH_NS0_13ScanTileStateIiLb1EEES8_NS0_8NullTypeEjiLb0ESK_EEvT0_T1_T2_iT3_T4_T5_ --------------------------
	.section	.nv.shared._ZN3cub18CUB_300001_SM_10006detail4scan16DeviceScanKernelINS2_10policy_hubIiiijN4cuda3__47maximumIiEEE10Policy1000EN6thrust24THRUST_300001_SM_1000_NS6detail15normal_iteratorINSC_10device_ptrIiEEEESH_NS0_13ScanTileStateIiLb1EEES8_NS0_8NullTypeEjiLb0ESK_EEvT0_T1_T2_iT3_T4_T5_,"aw",@nobits
	.sectionflags	@""
	.align	16
.nv.shared._ZN3cub18CUB_300001_SM_10006detail4scan16DeviceScanKernelINS2_10policy_hubIiiijN4cuda3__47maximumIiEEE10Policy1000EN6thrust24THRUST_300001_SM_1000_NS6detail15normal_iteratorINSC_10device_ptrIiEEEESH_NS0_13ScanTileStateIiLb1EEES8_NS0_8NullTypeEjiLb0ESK_EEvT0_T1_T2_iT3_T4_T5_:
	.zero		13328


//--------------------- .nv.constant0._ZN3cub18CUB_300001_SM_10006detail4scan16DeviceScanKernelINS2_10policy_hubIiiimN4cuda3__47maximumIiEEE10Policy1000EN6thrust24THRUST_300001_SM_1000_NS6detail15normal_iteratorINSC_10device_ptrIiEEEESH_NS0_13ScanTileStateIiLb1EEES8_NS0_8NullTypeEmiLb0ESK_EEvT0_T1_T2_iT3_T4_T5_ --------------------------
	.section	.nv.constant0._ZN3cub18CUB_300001_SM_10006detail4scan16DeviceScanKernelINS2_10policy_hubIiiimN4cuda3__47maximumIiEEE10Policy1000EN6thrust24THRUST_300001_SM_1000_NS6detail15normal_iteratorINSC_10device_ptrIiEEEESH_NS0_13ScanTileStateIiLb1EEES8_NS0_8NullTypeEmiLb0ESK_EEvT0_T1_T2_iT3_T4_T5_,"a",@progbits
	.sectionflags	@""
	.align	4
.nv.constant0._ZN3cub18CUB_300001_SM_10006detail4scan16DeviceScanKernelINS2_10policy_hubIiiimN4cuda3__47maximumIiEEE10Policy1000EN6thrust24THRUST_300001_SM_1000_NS6detail15normal_iteratorINSC_10device_ptrIiEEEESH_NS0_13ScanTileStateIiLb1EEES8_NS0_8NullTypeEmiLb0ESK_EEvT0_T1_T2_iT3_T4_T5_:
	.zero		936


//--------------------- .nv.constant0._ZN3cub18CUB_300001_SM_10006detail4scan16DeviceScanKernelINS2_10policy_hubIiiijN4cuda3__47maximumIiEEE10Policy1000EN6thrust24THRUST_300001_SM_1000_NS6detail15normal_iteratorINSC_10device_ptrIiEEEESH_NS0_13ScanTileStateIiLb1EEES8_NS0_8NullTypeEjiLb0ESK_EEvT0_T1_T2_iT3_T4_T5_ --------------------------
	.section	.nv.constant0._ZN3cub18CUB_300001_SM_10006detail4scan16DeviceScanKernelINS2_10policy_hubIiiijN4cuda3__47maximumIiEEE10Policy1000EN6thrust24THRUST_300001_SM_1000_NS6detail15normal_iteratorINSC_10device_ptrIiEEEESH_NS0_13ScanTileStateIiLb1EEES8_NS0_8NullTypeEjiLb0ESK_EEvT0_T1_T2_iT3_T4_T5_,"a",@progbits
	.sectionflags	@""
	.align	4
.nv.constant0._ZN3cub18CUB_300001_SM_10006detail4scan16DeviceScanKernelINS2_10policy_hubIiiijN4cuda3__47maximumIiEEE10Policy1000EN6thrust24THRUST_300001_SM_1000_NS6detail15normal_iteratorINSC_10device_ptrIiEEEESH_NS0_13ScanTileStateIiLb1EEES8_NS0_8NullTypeEjiLb0ESK_EEvT0_T1_T2_iT3_T4_T5_:
	.zero		932


//--------------------- .nv.constant0._ZN3cub18CUB_300001_SM_10006detail4scan20DeviceScanInitKernelINS0_13ScanTileStateIiLb1EEEEEvT_i --------------------------
	.section	.nv.constant0._ZN3cub18CUB_300001_SM_10006detail4scan20DeviceScanInitKernelINS0_13ScanTileStateIiLb1EEEEEvT_i,"a",@progbits
	.sectionflags	@""
	.align	4
.nv.constant0._ZN3cub18CUB_300001_SM_10006detail4scan20DeviceScanInitKernelINS0_13ScanTileStateIiLb1EEEEEvT_i:
	.zero		908


//--------------------- .nv.constant0._ZN3cub18CUB_300001_SM_10006detail8for_each13static_kernelINS2_12policy_hub_t12policy_500_tElN6thrust24THRUST_300001_SM_1000_NS8cuda_cub6__fill7functorINS7_6detail15normal_iteratorINS7_10device_ptrIiEEEEiEEEEvT0_T1_ --------------------------
	.section	.nv.constant0._ZN3cub18CUB_300001_SM_10006detail8for_each13static_kernelINS2_12policy_hub_t12policy_500_tElN6thrust24THRUST_300001_SM_1000_NS8cuda_cub6__fill7functorINS7_6detail15normal_iteratorINS7_10device_ptrIiEEEEiEEEEvT0_T1_,"a",@progbits
	.sectionflags	@""
	.align	4
.nv.constant0._ZN3cub18CUB_300001_SM_10006detail8for_each13static_kernelINS2_12policy_hub_t12policy_500_tElN6thrust24THRUST_300001_SM_1000_NS8cuda_cub6__fill7functorINS7_6detail15normal_iteratorINS7_10device_ptrIiEEEEiEEEEvT0_T1_:
	.zero		920


//--------------------- .nv.constant0._ZN3cub18CUB_300001_SM_10006detail8for_each13static_kernelINS2_12policy_hub_t12policy_500_tEmN6thrust24THRUST_300001_SM_1000_NS8cuda_cub20__uninitialized_fill7functorINS7_10device_ptrIiEEiEEEEvT0_T1_ --------------------------
	.section	.nv.constant0._ZN3cub18CUB_300001_SM_10006detail8for_each13static_kernelINS2_12policy_hub_t12policy_500_tEmN6thrust24THRUST_300001_SM_1000_NS8cuda_cub20__uninitialized_fill7functorINS7_10device_ptrIiEEiEEEEvT0_T1_,"a",@progbits
	.sectionflags	@""
	.align	4
.nv.constant0._ZN3cub18CUB_300001_SM_10006detail8for_each13static_kernelINS2_12policy_hub_t12policy_500_tEmN6thrust24THRUST_300001_SM_1000_NS8cuda_cub20__uninitialized_fill7functorINS7_10device_ptrIiEEiEEEEvT0_T1_:
	.zero		920


//--------------------- .nv.constant0._ZN3cub18CUB_300001_SM_10006detail8for_each13static_kernelINS2_12policy_hub_t12policy_500_tEmN6thrust24THRUST_300001_SM_1000_NS8cuda_cub6__fill7functorINS7_6detail15normal_iteratorINS7_10device_ptrIiEEEEiEEEEvT0_T1_ --------------------------
	.section	.nv.constant0._ZN3cub18CUB_300001_SM_10006detail8for_each13static_kernelINS2_12policy_hub_t12policy_500_tEmN6thrust24THRUST_300001_SM_1000_NS8cuda_cub6__fill7functorINS7_6detail15normal_iteratorINS7_10device_ptrIiEEEEiEEEEvT0_T1_,"a",@progbits
	.sectionflags	@""
	.align	4
.nv.constant0._ZN3cub18CUB_300001_SM_10006detail8for_each13static_kernelINS2_12policy_hub_t12policy_500_tEmN6thrust24THRUST_300001_SM_1000_NS8cuda_cub6__fill7functorINS7_6detail15normal_iteratorINS7_10device_ptrIiEEEEiEEEEvT0_T1_:
	.zero		920


//--------------------- .nv.constant0._ZN3cub18CUB_300001_SM_10006detail9transform16transform_kernelINS2_10policy_hubILb1EN4cuda3std3__45tupleIJN6thrust24THRUST_300001_SM_1000_NS6detail15normal_iteratorINSA_10device_ptrIiEEEEEEEE10policy1000El11meu_functorSF_JPiEEEvT0_iT1_T2_DpNS2_10kernel_argIT3_EE --------------------------
	.section	.nv.constant0._ZN3cub18CUB_300001_SM_10006detail9transform16transform_kernelINS2_10policy_hubILb1EN4cuda3std3__45tupleIJN6thrust24THRUST_300001_SM_1000_NS6detail15normal_iteratorINSA_10device_ptrIiEEEEEEEE10policy1000El11meu_functorSF_JPiEEEvT0_iT1_T2_DpNS2_10kernel_argIT3_EE,"a",@progbits
	.sectionflags	@""
	.align	4
.nv.constant0._ZN3cub18CUB_300001_SM_10006detail9transform16transform_kernelINS2_10policy_hubILb1EN4cuda3std3__45tupleIJN6thrust24THRUST_300001_SM_1000_NS6detail15normal_iteratorINSA_10device_ptrIiEEEEEEEE10policy1000El11meu_functorSF_JPiEEEvT0_iT1_T2_DpNS2_10kernel_argIT3_EE:
	.zero		960


//--------------------- .nv.constant0._ZN3cub18CUB_300001_SM_10006detail9transform16transform_kernelINS2_10policy_hubILb1EN4cuda3std3__45tupleIJN6thrust24THRUST_300001_SM_1000_NS6detail15normal_iteratorINSA_10device_ptrIiEEEEEEEE10policy1000Ei11meu_functorSF_JPiEEEvT0_iT1_T2_DpNS2_10kernel_argIT3_EE --------------------------
	.section	.nv.constant0._ZN3cub18CUB_300001_SM_10006detail9transform16transform_kernelINS2_10policy_hubILb1EN4cuda3std3__45tupleIJN6thrust24THRUST_300001_SM_1000_NS6detail15normal_iteratorINSA_10device_ptrIiEEEEEEEE10policy1000Ei11meu_functorSF_JPiEEEvT0_iT1_T2_DpNS2_10kernel_argIT3_EE,"a",@progbits
	.sectionflags	@""
	.align	4
.nv.constant0._ZN3cub18CUB_300001_SM_10006detail9transform16transform_kernelINS2_10policy_hubILb1EN4cuda3std3__45tupleIJN6thrust24THRUST_300001_SM_1000_NS6detail15normal_iteratorINSA_10device_ptrIiEEEEEEEE10policy1000Ei11meu_functorSF_JPiEEEvT0_iT1_T2_DpNS2_10kernel_argIT3_EE:
	.zero		952


//--------------------- .nv.constant0._ZN3cub18CUB_300001_SM_10006detail11EmptyKernelIvEEvv --------------------------
	.section	.nv.constant0._ZN3cub18CUB_300001_SM_10006detail11EmptyKernelIvEEvv,"a",@progbits
	.sectionflags	@""
	.align	4
.nv.constant0._ZN3cub18CUB_300001_SM_10006detail11EmptyKernelIvEEvv:
	.zero		896


//--------------------- SYMBOLS --------------------------

	.type		.nv.reservedSmem.offset0,@object
	.size		.nv.reservedSmem.offset0,0x4
	.type		.nv.reservedSmem.cap,@object
	.size		.nv.reservedSmem.cap,0x4
